//
// Generated by NVIDIA NVVM Compiler
//
// Compiler Build ID: CL-36424714
// Cuda compilation tools, release 13.0, V13.0.88
// Based on NVVM 20.0.0
//

.version 9.0
.target sm_100
.address_size 64

	// .globl	_Z14partition_stepP17curandStateXORWOWm
.global .align 4 .b8 precalc_xorwow_matrix[102400];
.global .align 4 .b8 precalc_xorwow_offset_matrix[102400];
.global .align 4 .b8 mrg32k3aM1[2304];
.global .align 4 .b8 mrg32k3aM2[2304];
.global .align 4 .b8 mrg32k3aM1SubSeq[2016];
.global .align 4 .b8 mrg32k3aM2SubSeq[2016];
.global .align 4 .b8 mrg32k3aM1Seq[2304];
.global .align 4 .b8 mrg32k3aM2Seq[2304];
.const .align 8 .b8 __cr_lgamma_table[72];
// _ZZN3cub18CUB_300001_SM_10006detail6reduce28DeviceReduceSingleTileKernelINS2_10policy_hubIijN4cuda3std3__44plusIiEEE10Policy1000EN6thrust24THRUST_300001_SM_1000_NS10device_ptrIiEEPijS9_iiNS7_10__identityEEEvT0_T1_T2_T3_T4_T6_E12temp_storage has been demoted
// _ZZN3cub18CUB_300001_SM_10006detail6reduce18DeviceReduceKernelINS2_10policy_hubIijN4cuda3std3__44plusIiEEE10Policy1000EN6thrust24THRUST_300001_SM_1000_NS10device_ptrIiEEjS9_iNS7_10__identityEEEvT0_PT3_T1_NS0_13GridEvenShareISK_EET2_T4_E12temp_storage has been demoted
// _ZZN3cub18CUB_300001_SM_10006detail6reduce28DeviceReduceSingleTileKernelINS2_10policy_hubIijN4cuda3std3__44plusIiEEE10Policy1000EPiSC_iS9_iiNS7_10__identityEEEvT0_T1_T2_T3_T4_T6_E12temp_storage has been demoted
// _ZZN3cub18CUB_300001_SM_10006detail6reduce28DeviceReduceSingleTileKernelINS2_10policy_hubIiyN4cuda3std3__44plusIiEEE10Policy1000EN6thrust24THRUST_300001_SM_1000_NS10device_ptrIiEEPiyS9_iiNS7_10__identityEEEvT0_T1_T2_T3_T4_T6_E12temp_storage has been demoted
// _ZZN3cub18CUB_300001_SM_10006detail6reduce18DeviceReduceKernelINS2_10policy_hubIiyN4cuda3std3__44plusIiEEE10Policy1000EN6thrust24THRUST_300001_SM_1000_NS10device_ptrIiEEyS9_iNS7_10__identityEEEvT0_PT3_T1_NS0_13GridEvenShareISK_EET2_T4_E12temp_storage has been demoted
// _ZZN3cub18CUB_300001_SM_10006detail6reduce28DeviceReduceSingleTileKernelINS2_10policy_hubIiyN4cuda3std3__44plusIiEEE10Policy1000EPiSC_iS9_iiNS7_10__identityEEEvT0_T1_T2_T3_T4_T6_E12temp_storage has been demoted
.global .align 1 .b8 _ZN34_INTERNAL_db075089_4_k_cu_e18d62484cuda3std3__45__cpo5beginE[1];
.global .align 1 .b8 _ZN34_INTERNAL_db075089_4_k_cu_e18d62484cuda3std3__45__cpo3endE[1];
.global .align 1 .b8 _ZN34_INTERNAL_db075089_4_k_cu_e18d62484cuda3std3__45__cpo6cbeginE[1];
.global .align 1 .b8 _ZN34_INTERNAL_db075089_4_k_cu_e18d62484cuda3std3__45__cpo4cendE[1];
.global .align 1 .b8 _ZN34_INTERNAL_db075089_4_k_cu_e18d62484cuda3std3__45__cpo6rbeginE[1];
.global .align 1 .b8 _ZN34_INTERNAL_db075089_4_k_cu_e18d62484cuda3std3__45__cpo4rendE[1];
.global .align 1 .b8 _ZN34_INTERNAL_db075089_4_k_cu_e18d62484cuda3std3__45__cpo7crbeginE[1];
.global .align 1 .b8 _ZN34_INTERNAL_db075089_4_k_cu_e18d62484cuda3std3__45__cpo5crendE[1];
.global .align 1 .b8 _ZN34_INTERNAL_db075089_4_k_cu_e18d62484cuda3std3__436_GLOBAL__N__db075089_4_k_cu_e18d62486ignoreE[1];
.global .align 1 .b8 _ZN34_INTERNAL_db075089_4_k_cu_e18d62484cuda3std3__419piecewise_constructE[1];
.global .align 1 .b8 _ZN34_INTERNAL_db075089_4_k_cu_e18d62484cuda3std3__48in_placeE[1];
.global .align 1 .b8 _ZN34_INTERNAL_db075089_4_k_cu_e18d62484cuda3std3__420unreachable_sentinelE[1];
.global .align 1 .b8 _ZN34_INTERNAL_db075089_4_k_cu_e18d62484cuda3std3__47nulloptE[1];
.global .align 1 .b8 _ZN34_INTERNAL_db075089_4_k_cu_e18d62484cuda3std3__48unexpectE[1];
.global .align 1 .b8 _ZN34_INTERNAL_db075089_4_k_cu_e18d62484cuda3std6ranges3__45__cpo4swapE[1];
.global .align 1 .b8 _ZN34_INTERNAL_db075089_4_k_cu_e18d62484cuda3std6ranges3__45__cpo9iter_moveE[1];
.global .align 1 .b8 _ZN34_INTERNAL_db075089_4_k_cu_e18d62484cuda3std6ranges3__45__cpo5beginE[1];
.global .align 1 .b8 _ZN34_INTERNAL_db075089_4_k_cu_e18d62484cuda3std6ranges3__45__cpo3endE[1];
.global .align 1 .b8 _ZN34_INTERNAL_db075089_4_k_cu_e18d62484cuda3std6ranges3__45__cpo6cbeginE[1];
.global .align 1 .b8 _ZN34_INTERNAL_db075089_4_k_cu_e18d62484cuda3std6ranges3__45__cpo4cendE[1];
.global .align 1 .b8 _ZN34_INTERNAL_db075089_4_k_cu_e18d62484cuda3std6ranges3__45__cpo7advanceE[1];
.global .align 1 .b8 _ZN34_INTERNAL_db075089_4_k_cu_e18d62484cuda3std6ranges3__45__cpo9iter_swapE[1];
.global .align 1 .b8 _ZN34_INTERNAL_db075089_4_k_cu_e18d62484cuda3std6ranges3__45__cpo4nextE[1];
.global .align 1 .b8 _ZN34_INTERNAL_db075089_4_k_cu_e18d62484cuda3std6ranges3__45__cpo4prevE[1];
.global .align 1 .b8 _ZN34_INTERNAL_db075089_4_k_cu_e18d62484cuda3std6ranges3__45__cpo4dataE[1];
.global .align 1 .b8 _ZN34_INTERNAL_db075089_4_k_cu_e18d62484cuda3std6ranges3__45__cpo5cdataE[1];
.global .align 1 .b8 _ZN34_INTERNAL_db075089_4_k_cu_e18d62484cuda3std6ranges3__45__cpo4sizeE[1];
.global .align 1 .b8 _ZN34_INTERNAL_db075089_4_k_cu_e18d62484cuda3std6ranges3__45__cpo5ssizeE[1];
.global .align 1 .b8 _ZN34_INTERNAL_db075089_4_k_cu_e18d62484cuda3std6ranges3__45__cpo8distanceE[1];
.global .align 1 .b8 _ZN34_INTERNAL_db075089_4_k_cu_e18d62486thrust24THRUST_300001_SM_1000_NS8cuda_cub3parE[1];
.global .align 1 .b8 _ZN34_INTERNAL_db075089_4_k_cu_e18d62486thrust24THRUST_300001_SM_1000_NS8cuda_cub10par_nosyncE[1];
.global .align 1 .b8 _ZN34_INTERNAL_db075089_4_k_cu_e18d62486thrust24THRUST_300001_SM_1000_NS6system6detail10sequential3seqE[1];
.global .align 1 .b8 _ZN34_INTERNAL_db075089_4_k_cu_e18d62486thrust24THRUST_300001_SM_1000_NS6system3cpp3parE[1];
.global .align 1 .b8 _ZN34_INTERNAL_db075089_4_k_cu_e18d62486thrust24THRUST_300001_SM_1000_NS12placeholders2_1E[1];
.global .align 1 .b8 _ZN34_INTERNAL_db075089_4_k_cu_e18d62486thrust24THRUST_300001_SM_1000_NS12placeholders2_2E[1];
.global .align 1 .b8 _ZN34_INTERNAL_db075089_4_k_cu_e18d62486thrust24THRUST_300001_SM_1000_NS12placeholders2_3E[1];
.global .align 1 .b8 _ZN34_INTERNAL_db075089_4_k_cu_e18d62486thrust24THRUST_300001_SM_1000_NS12placeholders2_4E[1];
.global .align 1 .b8 _ZN34_INTERNAL_db075089_4_k_cu_e18d62486thrust24THRUST_300001_SM_1000_NS12placeholders2_5E[1];
.global .align 1 .b8 _ZN34_INTERNAL_db075089_4_k_cu_e18d62486thrust24THRUST_300001_SM_1000_NS12placeholders2_6E[1];
.global .align 1 .b8 _ZN34_INTERNAL_db075089_4_k_cu_e18d62486thrust24THRUST_300001_SM_1000_NS12placeholders2_7E[1];
.global .align 1 .b8 _ZN34_INTERNAL_db075089_4_k_cu_e18d62486thrust24THRUST_300001_SM_1000_NS12placeholders2_8E[1];
.global .align 1 .b8 _ZN34_INTERNAL_db075089_4_k_cu_e18d62486thrust24THRUST_300001_SM_1000_NS12placeholders2_9E[1];
.global .align 1 .b8 _ZN34_INTERNAL_db075089_4_k_cu_e18d62486thrust24THRUST_300001_SM_1000_NS12placeholders3_10E[1];
.global .align 1 .b8 _ZN34_INTERNAL_db075089_4_k_cu_e18d62486thrust24THRUST_300001_SM_1000_NS3seqE[1];
.global .align 1 .b8 _ZN34_INTERNAL_db075089_4_k_cu_e18d62486thrust24THRUST_300001_SM_1000_NS6deviceE[1];
.extern .shared .align 16 .b8 _ZN6thrust24THRUST_300001_SM_1000_NS8cuda_cub4core6detail5shmemE[];

.visible .entry _Z14partition_stepP17curandStateXORWOWm(
	.param .u64 .ptr .align 1 _Z14partition_stepP17curandStateXORWOWm_param_0,
	.param .u64 _Z14partition_stepP17curandStateXORWOWm_param_1
)
{
	.reg .pred 	%p<24>;
	.reg .b32 	%r<413>;
	.reg .b64 	%rd<19>;

	ld.param.u64 	%rd8, [_Z14partition_stepP17curandStateXORWOWm_param_0];
	ld.param.u64 	%rd9, [_Z14partition_stepP17curandStateXORWOWm_param_1];
	cvta.to.global.u64 	%rd10, %rd8;
	mov.u32 	%r182, %ntid.x;
	mov.u32 	%r183, %ctaid.x;
	mov.u32 	%r184, %tid.x;
	mad.lo.s32 	%r185, %r182, %r183, %r184;
	cvt.s64.s32 	%rd18, %r185;
	mul.wide.s32 	%rd11, %r185, 48;
	add.s64 	%rd2, %rd10, %rd11;
	cvt.u32.u64 	%r186, %rd9;
	xor.b32  	%r187, %r186, -1429050551;
	mul.lo.s32 	%r188, %r187, 1099087573;
	{ .reg .b32 tmp; mov.b64 {tmp, %r189}, %rd9; }
	xor.b32  	%r190, %r189, -136515619;
	mul.lo.s32 	%r191, %r190, -1703105765;
	add.s32 	%r192, %r188, %r191;
	add.s32 	%r193, %r192, 6615241;
	add.s32 	%r194, %r188, 123456789;
	st.global.v2.u32 	[%rd2], {%r193, %r194};
	xor.b32  	%r195, %r188, 362436069;
	add.s32 	%r196, %r191, 521288629;
	st.global.v2.u32 	[%rd2+8], {%r195, %r196};
	xor.b32  	%r197, %r191, 88675123;
	add.s32 	%r198, %r188, 5783321;
	st.global.v2.u32 	[%rd2+16], {%r197, %r198};
	setp.eq.s32 	%p1, %r185, 0;
	@%p1 bra 	$L__BB0_42;
	mov.b32 	%r319, 0;
$L__BB0_2:
	and.b64  	%rd4, %rd18, 3;
	setp.eq.s64 	%p2, %rd4, 0;
	@%p2 bra 	$L__BB0_41;
	mul.wide.u32 	%rd12, %r319, 3200;
	mov.u64 	%rd13, precalc_xorwow_matrix;
	add.s64 	%rd5, %rd13, %rd12;
	cvt.u32.u64 	%r2, %rd4;
	mov.b32 	%r320, 0;
$L__BB0_4:
	mov.b32 	%r333, 0;
	mov.u32 	%r334, %r333;
	mov.u32 	%r335, %r333;
	mov.u32 	%r336, %r333;
	mov.u32 	%r337, %r333;
	mov.u32 	%r326, %r333;
$L__BB0_5:
	mul.wide.u32 	%rd14, %r326, 4;
	add.s64 	%rd15, %rd2, %rd14;
	ld.global.u32 	%r10, [%rd15+4];
	shl.b32 	%r11, %r326, 5;
	mov.b32 	%r332, 0;
$L__BB0_6:
	.pragma "nounroll";
	shr.u32 	%r203, %r10, %r332;
	and.b32  	%r204, %r203, 1;
	setp.eq.b32 	%p3, %r204, 1;
	not.pred 	%p4, %p3;
	add.s32 	%r205, %r11, %r332;
	mul.lo.s32 	%r206, %r205, 5;
	mul.wide.u32 	%rd16, %r206, 4;
	add.s64 	%rd6, %rd5, %rd16;
	@%p4 bra 	$L__BB0_8;
	ld.global.u32 	%r207, [%rd6];
	xor.b32  	%r337, %r337, %r207;
	ld.global.u32 	%r208, [%rd6+4];
	xor.b32  	%r336, %r336, %r208;
	ld.global.u32 	%r209, [%rd6+8];
	xor.b32  	%r335, %r335, %r209;
	ld.global.u32 	%r210, [%rd6+12];
	xor.b32  	%r334, %r334, %r210;
	ld.global.u32 	%r211, [%rd6+16];
	xor.b32  	%r333, %r333, %r211;
$L__BB0_8:
	and.b32  	%r213, %r203, 2;
	setp.eq.s32 	%p5, %r213, 0;
	@%p5 bra 	$L__BB0_10;
	ld.global.u32 	%r214, [%rd6+20];
	xor.b32  	%r337, %r337, %r214;
	ld.global.u32 	%r215, [%rd6+24];
	xor.b32  	%r336, %r336, %r215;
	ld.global.u32 	%r216, [%rd6+28];
	xor.b32  	%r335, %r335, %r216;
	ld.global.u32 	%r217, [%rd6+32];
	xor.b32  	%r334, %r334, %r217;
	ld.global.u32 	%r218, [%rd6+36];
	xor.b32  	%r333, %r333, %r218;
$L__BB0_10:
	and.b32  	%r220, %r203, 4;
	setp.eq.s32 	%p6, %r220, 0;
	@%p6 bra 	$L__BB0_12;
	ld.global.u32 	%r221, [%rd6+40];
	xor.b32  	%r337, %r337, %r221;
	ld.global.u32 	%r222, [%rd6+44];
	xor.b32  	%r336, %r336, %r222;
	ld.global.u32 	%r223, [%rd6+48];
	xor.b32  	%r335, %r335, %r223;
	ld.global.u32 	%r224, [%rd6+52];
	xor.b32  	%r334, %r334, %r224;
	ld.global.u32 	%r225, [%rd6+56];
	xor.b32  	%r333, %r333, %r225;
$L__BB0_12:
	and.b32  	%r227, %r203, 8;
	setp.eq.s32 	%p7, %r227, 0;
	@%p7 bra 	$L__BB0_14;
	ld.global.u32 	%r228, [%rd6+60];
	xor.b32  	%r337, %r337, %r228;
	ld.global.u32 	%r229, [%rd6+64];
	xor.b32  	%r336, %r336, %r229;
	ld.global.u32 	%r230, [%rd6+68];
	xor.b32  	%r335, %r335, %r230;
	ld.global.u32 	%r231, [%rd6+72];
	xor.b32  	%r334, %r334, %r231;
	ld.global.u32 	%r232, [%rd6+76];
	xor.b32  	%r333, %r333, %r232;
$L__BB0_14:
	and.b32  	%r234, %r203, 16;
	setp.eq.s32 	%p8, %r234, 0;
	@%p8 bra 	$L__BB0_16;
	ld.global.u32 	%r235, [%rd6+80];
	xor.b32  	%r337, %r337, %r235;
	ld.global.u32 	%r236, [%rd6+84];
	xor.b32  	%r336, %r336, %r236;
	ld.global.u32 	%r237, [%rd6+88];
	xor.b32  	%r335, %r335, %r237;
	ld.global.u32 	%r238, [%rd6+92];
	xor.b32  	%r334, %r334, %r238;
	ld.global.u32 	%r239, [%rd6+96];
	xor.b32  	%r333, %r333, %r239;
$L__BB0_16:
	and.b32  	%r241, %r203, 32;
	setp.eq.s32 	%p9, %r241, 0;
	@%p9 bra 	$L__BB0_18;
	ld.global.u32 	%r242, [%rd6+100];
	xor.b32  	%r337, %r337, %r242;
	ld.global.u32 	%r243, [%rd6+104];
	xor.b32  	%r336, %r336, %r243;
	ld.global.u32 	%r244, [%rd6+108];
	xor.b32  	%r335, %r335, %r244;
	ld.global.u32 	%r245, [%rd6+112];
	xor.b32  	%r334, %r334, %r245;
	ld.global.u32 	%r246, [%rd6+116];
	xor.b32  	%r333, %r333, %r246;
$L__BB0_18:
	and.b32  	%r248, %r203, 64;
	setp.eq.s32 	%p10, %r248, 0;
	@%p10 bra 	$L__BB0_20;
	ld.global.u32 	%r249, [%rd6+120];
	xor.b32  	%r337, %r337, %r249;
	ld.global.u32 	%r250, [%rd6+124];
	xor.b32  	%r336, %r336, %r250;
	ld.global.u32 	%r251, [%rd6+128];
	xor.b32  	%r335, %r335, %r251;
	ld.global.u32 	%r252, [%rd6+132];
	xor.b32  	%r334, %r334, %r252;
	ld.global.u32 	%r253, [%rd6+136];
	xor.b32  	%r333, %r333, %r253;
$L__BB0_20:
	and.b32  	%r255, %r203, 128;
	setp.eq.s32 	%p11, %r255, 0;
	@%p11 bra 	$L__BB0_22;
	ld.global.u32 	%r256, [%rd6+140];
	xor.b32  	%r337, %r337, %r256;
	ld.global.u32 	%r257, [%rd6+144];
	xor.b32  	%r336, %r336, %r257;
	ld.global.u32 	%r258, [%rd6+148];
	xor.b32  	%r335, %r335, %r258;
	ld.global.u32 	%r259, [%rd6+152];
	xor.b32  	%r334, %r334, %r259;
	ld.global.u32 	%r260, [%rd6+156];
	xor.b32  	%r333, %r333, %r260;
$L__BB0_22:
	and.b32  	%r262, %r203, 256;
	setp.eq.s32 	%p12, %r262, 0;
	@%p12 bra 	$L__BB0_24;
	ld.global.u32 	%r263, [%rd6+160];
	xor.b32  	%r337, %r337, %r263;
	ld.global.u32 	%r264, [%rd6+164];
	xor.b32  	%r336, %r336, %r264;
	ld.global.u32 	%r265, [%rd6+168];
	xor.b32  	%r335, %r335, %r265;
	ld.global.u32 	%r266, [%rd6+172];
	xor.b32  	%r334, %r334, %r266;
	ld.global.u32 	%r267, [%rd6+176];
	xor.b32  	%r333, %r333, %r267;
$L__BB0_24:
	and.b32  	%r269, %r203, 512;
	setp.eq.s32 	%p13, %r269, 0;
	@%p13 bra 	$L__BB0_26;
	ld.global.u32 	%r270, [%rd6+180];
	xor.b32  	%r337, %r337, %r270;
	ld.global.u32 	%r271, [%rd6+184];
	xor.b32  	%r336, %r336, %r271;
	ld.global.u32 	%r272, [%rd6+188];
	xor.b32  	%r335, %r335, %r272;
	ld.global.u32 	%r273, [%rd6+192];
	xor.b32  	%r334, %r334, %r273;
	ld.global.u32 	%r274, [%rd6+196];
	xor.b32  	%r333, %r333, %r274;
$L__BB0_26:
	and.b32  	%r276, %r203, 1024;
	setp.eq.s32 	%p14, %r276, 0;
	@%p14 bra 	$L__BB0_28;
	ld.global.u32 	%r277, [%rd6+200];
	xor.b32  	%r337, %r337, %r277;
	ld.global.u32 	%r278, [%rd6+204];
	xor.b32  	%r336, %r336, %r278;
	ld.global.u32 	%r279, [%rd6+208];
	xor.b32  	%r335, %r335, %r279;
	ld.global.u32 	%r280, [%rd6+212];
	xor.b32  	%r334, %r334, %r280;
	ld.global.u32 	%r281, [%rd6+216];
	xor.b32  	%r333, %r333, %r281;
$L__BB0_28:
	and.b32  	%r283, %r203, 2048;
	setp.eq.s32 	%p15, %r283, 0;
	@%p15 bra 	$L__BB0_30;
	ld.global.u32 	%r284, [%rd6+220];
	xor.b32  	%r337, %r337, %r284;
	ld.global.u32 	%r285, [%rd6+224];
	xor.b32  	%r336, %r336, %r285;
	ld.global.u32 	%r286, [%rd6+228];
	xor.b32  	%r335, %r335, %r286;
	ld.global.u32 	%r287, [%rd6+232];
	xor.b32  	%r334, %r334, %r287;
	ld.global.u32 	%r288, [%rd6+236];
	xor.b32  	%r333, %r333, %r288;
$L__BB0_30:
	and.b32  	%r290, %r203, 4096;
	setp.eq.s32 	%p16, %r290, 0;
	@%p16 bra 	$L__BB0_32;
	ld.global.u32 	%r291, [%rd6+240];
	xor.b32  	%r337, %r337, %r291;
	ld.global.u32 	%r292, [%rd6+244];
	xor.b32  	%r336, %r336, %r292;
	ld.global.u32 	%r293, [%rd6+248];
	xor.b32  	%r335, %r335, %r293;
	ld.global.u32 	%r294, [%rd6+252];
	xor.b32  	%r334, %r334, %r294;
	ld.global.u32 	%r295, [%rd6+256];
	xor.b32  	%r333, %r333, %r295;
$L__BB0_32:
	and.b32  	%r297, %r203, 8192;
	setp.eq.s32 	%p17, %r297, 0;
	@%p17 bra 	$L__BB0_34;
	ld.global.u32 	%r298, [%rd6+260];
	xor.b32  	%r337, %r337, %r298;
	ld.global.u32 	%r299, [%rd6+264];
	xor.b32  	%r336, %r336, %r299;
	ld.global.u32 	%r300, [%rd6+268];
	xor.b32  	%r335, %r335, %r300;
	ld.global.u32 	%r301, [%rd6+272];
	xor.b32  	%r334, %r334, %r301;
	ld.global.u32 	%r302, [%rd6+276];
	xor.b32  	%r333, %r333, %r302;
$L__BB0_34:
	and.b32  	%r304, %r203, 16384;
	setp.eq.s32 	%p18, %r304, 0;
	@%p18 bra 	$L__BB0_36;
	ld.global.u32 	%r305, [%rd6+280];
	xor.b32  	%r337, %r337, %r305;
	ld.global.u32 	%r306, [%rd6+284];
	xor.b32  	%r336, %r336, %r306;
	ld.global.u32 	%r307, [%rd6+288];
	xor.b32  	%r335, %r335, %r307;
	ld.global.u32 	%r308, [%rd6+292];
	xor.b32  	%r334, %r334, %r308;
	ld.global.u32 	%r309, [%rd6+296];
	xor.b32  	%r333, %r333, %r309;
$L__BB0_36:
	and.b32  	%r311, %r203, 32768;
	setp.eq.s32 	%p19, %r311, 0;
	@%p19 bra 	$L__BB0_38;
	ld.global.u32 	%r312, [%rd6+300];
	xor.b32  	%r337, %r337, %r312;
	ld.global.u32 	%r313, [%rd6+304];
	xor.b32  	%r336, %r336, %r313;
	ld.global.u32 	%r314, [%rd6+308];
	xor.b32  	%r335, %r335, %r314;
	ld.global.u32 	%r315, [%rd6+312];
	xor.b32  	%r334, %r334, %r315;
	ld.global.u32 	%r316, [%rd6+316];
	xor.b32  	%r333, %r333, %r316;
$L__BB0_38:
	add.s32 	%r332, %r332, 16;
	setp.ne.s32 	%p20, %r332, 32;
	@%p20 bra 	$L__BB0_6;
	mad.lo.s32 	%r317, %r326, -31, %r11;
	add.s32 	%r326, %r317, 1;
	setp.ne.s32 	%p21, %r326, 5;
	@%p21 bra 	$L__BB0_5;
	st.global.u32 	[%rd2+4], %r337;
	st.global.u32 	[%rd2+8], %r336;
	st.global.u32 	[%rd2+12], %r335;
	st.global.u32 	[%rd2+16], %r334;
	st.global.u32 	[%rd2+20], %r333;
	add.s32 	%r320, %r320, 1;
	setp.lt.u32 	%p22, %r320, %r2;
	@%p22 bra 	$L__BB0_4;
$L__BB0_41:
	shr.u64 	%rd7, %rd18, 2;
	add.s32 	%r319, %r319, 1;
	setp.gt.u64 	%p23, %rd18, 3;
	mov.u64 	%rd18, %rd7;
	@%p23 bra 	$L__BB0_2;
$L__BB0_42:
	mov.b32 	%r318, 0;
	st.global.v2.u32 	[%rd2+24], {%r318, %r318};
	st.global.u32 	[%rd2+32], %r318;
	mov.b64 	%rd17, 0;
	st.global.u64 	[%rd2+40], %rd17;
	ret;

}
	// .globl	_Z15randomColouringP17curandStateXORWOWPiii
.visible .entry _Z15randomColouringP17curandStateXORWOWPiii(
	.param .u64 .ptr .align 1 _Z15randomColouringP17curandStateXORWOWPiii_param_0,
	.param .u64 .ptr .align 1 _Z15randomColouringP17curandStateXORWOWPiii_param_1,
	.param .u32 _Z15randomColouringP17curandStateXORWOWPiii_param_2,
	.param .u32 _Z15randomColouringP17curandStateXORWOWPiii_param_3
)
{
	.reg .b32 	%r<23>;
	.reg .b32 	%f<5>;
	.reg .b64 	%rd<9>;
	.reg .b64 	%fd<5>;

	ld.param.u64 	%rd1, [_Z15randomColouringP17curandStateXORWOWPiii_param_0];
	ld.param.u64 	%rd2, [_Z15randomColouringP17curandStateXORWOWPiii_param_1];
	ld.param.u32 	%r1, [_Z15randomColouringP17curandStateXORWOWPiii_param_3];
	cvta.to.global.u64 	%rd3, %rd2;
	cvta.to.global.u64 	%rd4, %rd1;
	mov.u32 	%r2, %ntid.x;
	mov.u32 	%r3, %ctaid.x;
	mov.u32 	%r4, %tid.x;
	mad.lo.s32 	%r5, %r2, %r3, %r4;
	mul.wide.s32 	%rd5, %r5, 48;
	add.s64 	%rd6, %rd4, %rd5;
	ld.global.v2.u32 	{%r6, %r7}, [%rd6];
	ld.global.v2.u32 	{%r8, %r9}, [%rd6+8];
	ld.global.v2.u32 	{%r10, %r11}, [%rd6+16];
	shr.u32 	%r12, %r7, 2;
	xor.b32  	%r13, %r12, %r7;
	shl.b32 	%r14, %r11, 4;
	shl.b32 	%r15, %r13, 1;
	xor.b32  	%r16, %r14, %r15;
	xor.b32  	%r17, %r16, %r11;
	xor.b32  	%r18, %r17, %r13;
	add.s32 	%r19, %r6, 362437;
	add.s32 	%r20, %r18, %r19;
	cvt.rn.f32.u32 	%f1, %r20;
	fma.rn.f32 	%f2, %f1, 0f2F800000, 0f2F000000;
	st.global.v2.u32 	[%rd6], {%r19, %r8};
	st.global.v2.u32 	[%rd6+8], {%r9, %r10};
	st.global.v2.u32 	[%rd6+16], {%r11, %r18};
	add.s32 	%r21, %r1, -1;
	cvt.rn.f64.s32 	%fd1, %r21;
	add.f64 	%fd2, %fd1, 0d3FEFFFFDE7210BE9;
	cvt.f64.f32 	%fd3, %f2;
	mul.f64 	%fd4, %fd2, %fd3;
	cvt.rn.f32.f64 	%f3, %fd4;
	add.f32 	%f4, %f3, 0f3F800000;
	cvt.rzi.s32.f32 	%r22, %f4;
	mul.wide.s32 	%rd7, %r5, 4;
	add.s64 	%rd8, %rd3, %rd7;
	st.global.u32 	[%rd8], %r22;
	ret;

}
	// .globl	_Z17conflictDetectionPiS_S_iiS_
.visible .entry _Z17conflictDetectionPiS_S_iiS_(
	.param .u64 .ptr .align 1 _Z17conflictDetectionPiS_S_iiS__param_0,
	.param .u64 .ptr .align 1 _Z17conflictDetectionPiS_S_iiS__param_1,
	.param .u64 .ptr .align 1 _Z17conflictDetectionPiS_S_iiS__param_2,
	.param .u32 _Z17conflictDetectionPiS_S_iiS__param_3,
	.param .u32 _Z17conflictDetectionPiS_S_iiS__param_4,
	.param .u64 .ptr .align 1 _Z17conflictDetectionPiS_S_iiS__param_5
)
{
	.reg .pred 	%p<6>;
	.reg .b32 	%r<19>;
	.reg .b64 	%rd<18>;

	ld.param.u64 	%rd4, [_Z17conflictDetectionPiS_S_iiS__param_0];
	ld.param.u64 	%rd5, [_Z17conflictDetectionPiS_S_iiS__param_1];
	ld.param.u64 	%rd7, [_Z17conflictDetectionPiS_S_iiS__param_2];
	ld.param.u32 	%r8, [_Z17conflictDetectionPiS_S_iiS__param_3];
	ld.param.u32 	%r17, [_Z17conflictDetectionPiS_S_iiS__param_4];
	ld.param.u64 	%rd6, [_Z17conflictDetectionPiS_S_iiS__param_5];
	cvta.to.global.u64 	%rd1, %rd7;
	mov.u32 	%r10, %ntid.x;
	mov.u32 	%r11, %ctaid.x;
	mov.u32 	%r12, %tid.x;
	mad.lo.s32 	%r1, %r10, %r11, %r12;
	setp.ge.s32 	%p1, %r1, %r8;
	@%p1 bra 	$L__BB2_8;
	cvta.to.global.u64 	%rd8, %rd4;
	mul.wide.s32 	%rd9, %r1, 4;
	add.s64 	%rd10, %rd1, %rd9;
	ld.global.u32 	%r2, [%rd10];
	add.s64 	%rd2, %rd8, %rd9;
	ld.global.u32 	%r18, [%rd2];
	add.s32 	%r13, %r8, -1;
	setp.eq.s32 	%p2, %r1, %r13;
	@%p2 bra 	$L__BB2_3;
	ld.global.u32 	%r17, [%rd2+4];
$L__BB2_3:
	setp.ge.s32 	%p3, %r18, %r17;
	@%p3 bra 	$L__BB2_8;
	cvta.to.global.u64 	%rd3, %rd5;
	bra.uni 	$L__BB2_6;
$L__BB2_5:
	add.s32 	%r18, %r18, 1;
	setp.eq.s32 	%p5, %r18, %r17;
	@%p5 bra 	$L__BB2_8;
$L__BB2_6:
	mul.wide.s32 	%rd11, %r18, 4;
	add.s64 	%rd12, %rd3, %rd11;
	ld.global.u32 	%r14, [%rd12];
	mul.wide.s32 	%rd13, %r14, 4;
	add.s64 	%rd14, %rd1, %rd13;
	ld.global.u32 	%r15, [%rd14+-4];
	setp.ne.s32 	%p4, %r15, %r2;
	@%p4 bra 	$L__BB2_5;
	cvta.to.global.u64 	%rd15, %rd6;
	add.s64 	%rd17, %rd15, %rd9;
	mov.b32 	%r16, 1;
	st.global.u32 	[%rd17], %r16;
$L__BB2_8:
	ret;

}
	// .globl	_Z10degreeCalcPiS_S_ii
.visible .entry _Z10degreeCalcPiS_S_ii(
	.param .u64 .ptr .align 1 _Z10degreeCalcPiS_S_ii_param_0,
	.param .u64 .ptr .align 1 _Z10degreeCalcPiS_S_ii_param_1,
	.param .u64 .ptr .align 1 _Z10degreeCalcPiS_S_ii_param_2,
	.param .u32 _Z10degreeCalcPiS_S_ii_param_3,
	.param .u32 _Z10degreeCalcPiS_S_ii_param_4
)
{
	.reg .pred 	%p<12>;
	.reg .b32 	%r<99>;
	.reg .b64 	%rd<78>;

	ld.param.u64 	%rd5, [_Z10degreeCalcPiS_S_ii_param_0];
	ld.param.u64 	%rd6, [_Z10degreeCalcPiS_S_ii_param_1];
	ld.param.u64 	%rd7, [_Z10degreeCalcPiS_S_ii_param_2];
	ld.param.u32 	%r24, [_Z10degreeCalcPiS_S_ii_param_3];
	ld.param.u32 	%r91, [_Z10degreeCalcPiS_S_ii_param_4];
	cvta.to.global.u64 	%rd1, %rd6;
	cvta.to.global.u64 	%rd2, %rd7;
	mov.u32 	%r26, %ntid.x;
	mov.u32 	%r27, %ctaid.x;
	mov.u32 	%r28, %tid.x;
	mad.lo.s32 	%r1, %r26, %r27, %r28;
	setp.ge.s32 	%p1, %r1, %r24;
	@%p1 bra 	$L__BB3_16;
	cvta.to.global.u64 	%rd8, %rd5;
	mul.wide.s32 	%rd9, %r1, 4;
	add.s64 	%rd3, %rd8, %rd9;
	ld.global.u32 	%r94, [%rd3];
	add.s32 	%r29, %r24, -1;
	setp.eq.s32 	%p2, %r1, %r29;
	@%p2 bra 	$L__BB3_3;
	ld.global.u32 	%r91, [%rd3+4];
$L__BB3_3:
	sub.s32 	%r5, %r91, %r94;
	add.s64 	%rd11, %rd2, %rd9;
	atom.global.add.u32 	%r30, [%rd11], %r5;
	setp.le.s32 	%p3, %r91, %r94;
	@%p3 bra 	$L__BB3_16;
	and.b32  	%r6, %r5, 15;
	sub.s32 	%r31, %r94, %r91;
	setp.gt.u32 	%p4, %r31, -16;
	@%p4 bra 	$L__BB3_7;
	and.b32  	%r32, %r5, -16;
	neg.s32 	%r92, %r32;
	add.s64 	%rd4, %rd1, 32;
$L__BB3_6:
	.pragma "nounroll";
	mul.wide.s32 	%rd12, %r94, 4;
	add.s64 	%rd13, %rd4, %rd12;
	ld.global.u32 	%r33, [%rd13+-32];
	mul.wide.s32 	%rd14, %r33, 4;
	add.s64 	%rd15, %rd2, %rd14;
	atom.global.add.u32 	%r34, [%rd15+-4], 1;
	ld.global.u32 	%r35, [%rd13+-28];
	mul.wide.s32 	%rd16, %r35, 4;
	add.s64 	%rd17, %rd2, %rd16;
	atom.global.add.u32 	%r36, [%rd17+-4], 1;
	ld.global.u32 	%r37, [%rd13+-24];
	mul.wide.s32 	%rd18, %r37, 4;
	add.s64 	%rd19, %rd2, %rd18;
	atom.global.add.u32 	%r38, [%rd19+-4], 1;
	ld.global.u32 	%r39, [%rd13+-20];
	mul.wide.s32 	%rd20, %r39, 4;
	add.s64 	%rd21, %rd2, %rd20;
	atom.global.add.u32 	%r40, [%rd21+-4], 1;
	ld.global.u32 	%r41, [%rd13+-16];
	mul.wide.s32 	%rd22, %r41, 4;
	add.s64 	%rd23, %rd2, %rd22;
	atom.global.add.u32 	%r42, [%rd23+-4], 1;
	ld.global.u32 	%r43, [%rd13+-12];
	mul.wide.s32 	%rd24, %r43, 4;
	add.s64 	%rd25, %rd2, %rd24;
	atom.global.add.u32 	%r44, [%rd25+-4], 1;
	ld.global.u32 	%r45, [%rd13+-8];
	mul.wide.s32 	%rd26, %r45, 4;
	add.s64 	%rd27, %rd2, %rd26;
	atom.global.add.u32 	%r46, [%rd27+-4], 1;
	ld.global.u32 	%r47, [%rd13+-4];
	mul.wide.s32 	%rd28, %r47, 4;
	add.s64 	%rd29, %rd2, %rd28;
	atom.global.add.u32 	%r48, [%rd29+-4], 1;
	ld.global.u32 	%r49, [%rd13];
	mul.wide.s32 	%rd30, %r49, 4;
	add.s64 	%rd31, %rd2, %rd30;
	atom.global.add.u32 	%r50, [%rd31+-4], 1;
	ld.global.u32 	%r51, [%rd13+4];
	mul.wide.s32 	%rd32, %r51, 4;
	add.s64 	%rd33, %rd2, %rd32;
	atom.global.add.u32 	%r52, [%rd33+-4], 1;
	ld.global.u32 	%r53, [%rd13+8];
	mul.wide.s32 	%rd34, %r53, 4;
	add.s64 	%rd35, %rd2, %rd34;
	atom.global.add.u32 	%r54, [%rd35+-4], 1;
	ld.global.u32 	%r55, [%rd13+12];
	mul.wide.s32 	%rd36, %r55, 4;
	add.s64 	%rd37, %rd2, %rd36;
	atom.global.add.u32 	%r56, [%rd37+-4], 1;
	ld.global.u32 	%r57, [%rd13+16];
	mul.wide.s32 	%rd38, %r57, 4;
	add.s64 	%rd39, %rd2, %rd38;
	atom.global.add.u32 	%r58, [%rd39+-4], 1;
	ld.global.u32 	%r59, [%rd13+20];
	mul.wide.s32 	%rd40, %r59, 4;
	add.s64 	%rd41, %rd2, %rd40;
	atom.global.add.u32 	%r60, [%rd41+-4], 1;
	ld.global.u32 	%r61, [%rd13+24];
	mul.wide.s32 	%rd42, %r61, 4;
	add.s64 	%rd43, %rd2, %rd42;
	atom.global.add.u32 	%r62, [%rd43+-4], 1;
	ld.global.u32 	%r63, [%rd13+28];
	mul.wide.s32 	%rd44, %r63, 4;
	add.s64 	%rd45, %rd2, %rd44;
	atom.global.add.u32 	%r64, [%rd45+-4], 1;
	add.s32 	%r94, %r94, 16;
	add.s32 	%r92, %r92, 16;
	setp.ne.s32 	%p5, %r92, 0;
	@%p5 bra 	$L__BB3_6;
$L__BB3_7:
	setp.eq.s32 	%p6, %r6, 0;
	@%p6 bra 	$L__BB3_16;
	and.b32  	%r13, %r5, 7;
	setp.lt.u32 	%p7, %r6, 8;
	@%p7 bra 	$L__BB3_10;
	mul.wide.s32 	%rd46, %r94, 4;
	add.s64 	%rd47, %rd1, %rd46;
	ld.global.u32 	%r65, [%rd47];
	mul.wide.s32 	%rd48, %r65, 4;
	add.s64 	%rd49, %rd2, %rd48;
	atom.global.add.u32 	%r66, [%rd49+-4], 1;
	ld.global.u32 	%r67, [%rd47+4];
	mul.wide.s32 	%rd50, %r67, 4;
	add.s64 	%rd51, %rd2, %rd50;
	atom.global.add.u32 	%r68, [%rd51+-4], 1;
	ld.global.u32 	%r69, [%rd47+8];
	mul.wide.s32 	%rd52, %r69, 4;
	add.s64 	%rd53, %rd2, %rd52;
	atom.global.add.u32 	%r70, [%rd53+-4], 1;
	ld.global.u32 	%r71, [%rd47+12];
	mul.wide.s32 	%rd54, %r71, 4;
	add.s64 	%rd55, %rd2, %rd54;
	atom.global.add.u32 	%r72, [%rd55+-4], 1;
	ld.global.u32 	%r73, [%rd47+16];
	mul.wide.s32 	%rd56, %r73, 4;
	add.s64 	%rd57, %rd2, %rd56;
	atom.global.add.u32 	%r74, [%rd57+-4], 1;
	ld.global.u32 	%r75, [%rd47+20];
	mul.wide.s32 	%rd58, %r75, 4;
	add.s64 	%rd59, %rd2, %rd58;
	atom.global.add.u32 	%r76, [%rd59+-4], 1;
	ld.global.u32 	%r77, [%rd47+24];
	mul.wide.s32 	%rd60, %r77, 4;
	add.s64 	%rd61, %rd2, %rd60;
	atom.global.add.u32 	%r78, [%rd61+-4], 1;
	ld.global.u32 	%r79, [%rd47+28];
	mul.wide.s32 	%rd62, %r79, 4;
	add.s64 	%rd63, %rd2, %rd62;
	atom.global.add.u32 	%r80, [%rd63+-4], 1;
	add.s32 	%r94, %r94, 8;
$L__BB3_10:
	setp.eq.s32 	%p8, %r13, 0;
	@%p8 bra 	$L__BB3_16;
	and.b32  	%r16, %r5, 3;
	setp.lt.u32 	%p9, %r13, 4;
	@%p9 bra 	$L__BB3_13;
	mul.wide.s32 	%rd64, %r94, 4;
	add.s64 	%rd65, %rd1, %rd64;
	ld.global.u32 	%r81, [%rd65];
	mul.wide.s32 	%rd66, %r81, 4;
	add.s64 	%rd67, %rd2, %rd66;
	atom.global.add.u32 	%r82, [%rd67+-4], 1;
	ld.global.u32 	%r83, [%rd65+4];
	mul.wide.s32 	%rd68, %r83, 4;
	add.s64 	%rd69, %rd2, %rd68;
	atom.global.add.u32 	%r84, [%rd69+-4], 1;
	ld.global.u32 	%r85, [%rd65+8];
	mul.wide.s32 	%rd70, %r85, 4;
	add.s64 	%rd71, %rd2, %rd70;
	atom.global.add.u32 	%r86, [%rd71+-4], 1;
	ld.global.u32 	%r87, [%rd65+12];
	mul.wide.s32 	%rd72, %r87, 4;
	add.s64 	%rd73, %rd2, %rd72;
	atom.global.add.u32 	%r88, [%rd73+-4], 1;
	add.s32 	%r94, %r94, 4;
$L__BB3_13:
	setp.eq.s32 	%p10, %r16, 0;
	@%p10 bra 	$L__BB3_16;
	neg.s32 	%r97, %r16;
$L__BB3_15:
	.pragma "nounroll";
	mul.wide.s32 	%rd74, %r94, 4;
	add.s64 	%rd75, %rd1, %rd74;
	ld.global.u32 	%r89, [%rd75];
	mul.wide.s32 	%rd76, %r89, 4;
	add.s64 	%rd77, %rd2, %rd76;
	atom.global.add.u32 	%r90, [%rd77+-4], 1;
	add.s32 	%r94, %r94, 1;
	add.s32 	%r97, %r97, 1;
	setp.ne.s32 	%p11, %r97, 0;
	@%p11 bra 	$L__BB3_15;
$L__BB3_16:
	ret;

}
	// .globl	_ZN6thrust24THRUST_300001_SM_1000_NS8cuda_cub4core6detail13_kernel_agentINS1_8__reduce11ReduceAgentINS0_12zip_iteratorIN4cuda3std3__45tupleIJNS0_10device_ptrIiEENS0_17counting_iteratorIlNS0_11use_defaultESF_SF_EEEEEEEPNSB_IJilEEESJ_iNS1_9__extrema9arg_max_fIilNSA_4lessIiEEEEEEJSI_SK_iSP_EEEvDpT0_
.visible .entry _ZN6thrust24THRUST_300001_SM_1000_NS8cuda_cub4core6detail13_kernel_agentINS1_8__reduce11ReduceAgentINS0_12zip_iteratorIN4cuda3std3__45tupleIJNS0_10device_ptrIiEENS0_17counting_iteratorIlNS0_11use_defaultESF_SF_EEEEEEEPNSB_IJilEEESJ_iNS1_9__extrema9arg_max_fIilNSA_4lessIiEEEEEEJSI_SK_iSP_EEEvDpT0_(
	.param .align 8 .b8 _ZN6thrust24THRUST_300001_SM_1000_NS8cuda_cub4core6detail13_kernel_agentINS1_8__reduce11ReduceAgentINS0_12zip_iteratorIN4cuda3std3__45tupleIJNS0_10device_ptrIiEENS0_17counting_iteratorIlNS0_11use_defaultESF_SF_EEEEEEEPNSB_IJilEEESJ_iNS1_9__extrema9arg_max_fIilNSA_4lessIiEEEEEEJSI_SK_iSP_EEEvDpT0__param_0[16],
	.param .u64 .ptr .align 1 _ZN6thrust24THRUST_300001_SM_1000_NS8cuda_cub4core6detail13_kernel_agentINS1_8__reduce11ReduceAgentINS0_12zip_iteratorIN4cuda3std3__45tupleIJNS0_10device_ptrIiEENS0_17counting_iteratorIlNS0_11use_defaultESF_SF_EEEEEEEPNSB_IJilEEESJ_iNS1_9__extrema9arg_max_fIilNSA_4lessIiEEEEEEJSI_SK_iSP_EEEvDpT0__param_1,
	.param .u32 _ZN6thrust24THRUST_300001_SM_1000_NS8cuda_cub4core6detail13_kernel_agentINS1_8__reduce11ReduceAgentINS0_12zip_iteratorIN4cuda3std3__45tupleIJNS0_10device_ptrIiEENS0_17counting_iteratorIlNS0_11use_defaultESF_SF_EEEEEEEPNSB_IJilEEESJ_iNS1_9__extrema9arg_max_fIilNSA_4lessIiEEEEEEJSI_SK_iSP_EEEvDpT0__param_2,
	.param .align 1 .b8 _ZN6thrust24THRUST_300001_SM_1000_NS8cuda_cub4core6detail13_kernel_agentINS1_8__reduce11ReduceAgentINS0_12zip_iteratorIN4cuda3std3__45tupleIJNS0_10device_ptrIiEENS0_17counting_iteratorIlNS0_11use_defaultESF_SF_EEEEEEEPNSB_IJilEEESJ_iNS1_9__extrema9arg_max_fIilNSA_4lessIiEEEEEEJSI_SK_iSP_EEEvDpT0__param_3[1]
)
.maxntid 256
{
	.reg .pred 	%p<213>;
	.reg .b32 	%r<641>;
	.reg .b64 	%rd<305>;

	ld.param.u64 	%rd195, [_ZN6thrust24THRUST_300001_SM_1000_NS8cuda_cub4core6detail13_kernel_agentINS1_8__reduce11ReduceAgentINS0_12zip_iteratorIN4cuda3std3__45tupleIJNS0_10device_ptrIiEENS0_17counting_iteratorIlNS0_11use_defaultESF_SF_EEEEEEEPNSB_IJilEEESJ_iNS1_9__extrema9arg_max_fIilNSA_4lessIiEEEEEEJSI_SK_iSP_EEEvDpT0__param_0+8];
	ld.param.u64 	%rd194, [_ZN6thrust24THRUST_300001_SM_1000_NS8cuda_cub4core6detail13_kernel_agentINS1_8__reduce11ReduceAgentINS0_12zip_iteratorIN4cuda3std3__45tupleIJNS0_10device_ptrIiEENS0_17counting_iteratorIlNS0_11use_defaultESF_SF_EEEEEEEPNSB_IJilEEESJ_iNS1_9__extrema9arg_max_fIilNSA_4lessIiEEEEEEJSI_SK_iSP_EEEvDpT0__param_0];
	ld.param.u32 	%r205, [_ZN6thrust24THRUST_300001_SM_1000_NS8cuda_cub4core6detail13_kernel_agentINS1_8__reduce11ReduceAgentINS0_12zip_iteratorIN4cuda3std3__45tupleIJNS0_10device_ptrIiEENS0_17counting_iteratorIlNS0_11use_defaultESF_SF_EEEEEEEPNSB_IJilEEESJ_iNS1_9__extrema9arg_max_fIilNSA_4lessIiEEEEEEJSI_SK_iSP_EEEvDpT0__param_2];
	setp.eq.s32 	%p1, %r205, 0;
	@%p1 bra 	$L__BB4_206;
	cvta.to.global.u64 	%rd1, %rd194;
	setp.gt.s32 	%p2, %r205, 1279;
	@%p2 bra 	$L__BB4_122;
	mov.u32 	%r1, %tid.x;
	setp.ge.s32 	%p96, %r1, %r205;
	mov.b32 	%r580, 0;
	mov.b64 	%rd246, 0;
	mov.u32 	%r572, %r1;
	@%p96 bra 	$L__BB4_4;
	cvt.u64.u32 	%rd222, %r1;
	mul.wide.u32 	%rd223, %r1, 4;
	add.s64 	%rd224, %rd1, %rd223;
	add.s64 	%rd246, %rd195, %rd222;
	ld.global.u32 	%r580, [%rd224];
	add.s32 	%r572, %r1, 256;
$L__BB4_4:
	setp.ge.s32 	%p97, %r572, %r205;
	@%p97 bra 	$L__BB4_26;
	not.b32 	%r338, %r572;
	add.s32 	%r6, %r205, %r338;
	and.b32  	%r339, %r6, 768;
	setp.eq.s32 	%p98, %r339, 768;
	@%p98 bra 	$L__BB4_11;
	cvt.u64.u32 	%rd226, %r572;
	add.s64 	%rd237, %rd195, %rd226;
	mul.wide.u32 	%rd227, %r572, 4;
	add.s64 	%rd236, %rd1, %rd227;
	shr.u32 	%r340, %r6, 8;
	add.s32 	%r341, %r340, 1;
	and.b32  	%r342, %r341, 3;
	neg.s32 	%r568, %r342;
$L__BB4_7:
	.pragma "nounroll";
	mov.u64 	%rd9, %rd246;
	mov.u32 	%r10, %r580;
	ld.global.u32 	%r11, [%rd236];
	setp.lt.s32 	%p99, %r10, %r11;
	mov.u64 	%rd246, %rd237;
	mov.u32 	%r580, %r11;
	@%p99 bra 	$L__BB4_10;
	setp.lt.s32 	%p100, %r11, %r10;
	mov.u64 	%rd246, %rd9;
	mov.u32 	%r580, %r10;
	@%p100 bra 	$L__BB4_10;
	setp.lt.s64 	%p101, %rd9, %rd237;
	min.s64 	%rd246, %rd9, %rd237;
	selp.b32 	%r580, %r10, %r11, %p101;
$L__BB4_10:
	add.s32 	%r572, %r572, 256;
	add.s64 	%rd237, %rd237, 256;
	add.s64 	%rd236, %rd236, 1024;
	add.s32 	%r568, %r568, 1;
	setp.ne.s32 	%p102, %r568, 0;
	@%p102 bra 	$L__BB4_7;
$L__BB4_11:
	setp.lt.u32 	%p103, %r6, 768;
	@%p103 bra 	$L__BB4_26;
	add.s32 	%r575, %r572, 512;
$L__BB4_13:
	mov.u32 	%r20, %r575;
	add.s32 	%r343, %r20, -512;
	cvt.s64.s32 	%rd228, %r343;
	mul.wide.s32 	%rd229, %r343, 4;
	add.s64 	%rd17, %rd1, %rd229;
	add.s64 	%rd18, %rd195, %rd228;
	ld.global.u32 	%r22, [%rd17];
	setp.lt.s32 	%p104, %r580, %r22;
	mov.u64 	%rd243, %rd18;
	mov.u32 	%r577, %r22;
	@%p104 bra 	$L__BB4_16;
	setp.lt.s32 	%p105, %r22, %r580;
	mov.u64 	%rd243, %rd246;
	mov.u32 	%r577, %r580;
	@%p105 bra 	$L__BB4_16;
	setp.lt.s64 	%p106, %rd246, %rd18;
	min.s64 	%rd243, %rd246, %rd18;
	selp.b32 	%r577, %r580, %r22, %p106;
$L__BB4_16:
	add.s32 	%r344, %r20, -256;
	cvt.s64.s32 	%rd230, %r344;
	add.s64 	%rd21, %rd195, %rd230;
	ld.global.u32 	%r25, [%rd17+1024];
	setp.lt.s32 	%p107, %r577, %r25;
	mov.u64 	%rd244, %rd21;
	mov.u32 	%r578, %r25;
	@%p107 bra 	$L__BB4_19;
	setp.lt.s32 	%p108, %r25, %r577;
	mov.u64 	%rd244, %rd243;
	mov.u32 	%r578, %r577;
	@%p108 bra 	$L__BB4_19;
	setp.lt.s64 	%p109, %rd243, %rd21;
	min.s64 	%rd244, %rd243, %rd21;
	selp.b32 	%r578, %r577, %r25, %p109;
$L__BB4_19:
	cvt.s64.s32 	%rd231, %r20;
	add.s64 	%rd24, %rd195, %rd231;
	ld.global.u32 	%r28, [%rd17+2048];
	setp.lt.s32 	%p110, %r578, %r28;
	mov.u64 	%rd245, %rd24;
	mov.u32 	%r579, %r28;
	@%p110 bra 	$L__BB4_22;
	setp.lt.s32 	%p111, %r28, %r578;
	mov.u64 	%rd245, %rd244;
	mov.u32 	%r579, %r578;
	@%p111 bra 	$L__BB4_22;
	setp.lt.s64 	%p112, %rd244, %rd24;
	min.s64 	%rd245, %rd244, %rd24;
	selp.b32 	%r579, %r578, %r28, %p112;
$L__BB4_22:
	add.s32 	%r345, %r20, 256;
	cvt.s64.s32 	%rd232, %r345;
	add.s64 	%rd27, %rd195, %rd232;
	ld.global.u32 	%r31, [%rd17+3072];
	setp.lt.s32 	%p113, %r579, %r31;
	mov.u64 	%rd246, %rd27;
	mov.u32 	%r580, %r31;
	@%p113 bra 	$L__BB4_25;
	setp.lt.s32 	%p114, %r31, %r579;
	mov.u64 	%rd246, %rd245;
	mov.u32 	%r580, %r579;
	@%p114 bra 	$L__BB4_25;
	setp.lt.s64 	%p115, %rd245, %rd27;
	min.s64 	%rd246, %rd245, %rd27;
	selp.b32 	%r580, %r579, %r31, %p115;
$L__BB4_25:
	add.s32 	%r575, %r20, 1024;
	add.s32 	%r346, %r20, 512;
	setp.lt.s32 	%p116, %r346, %r205;
	@%p116 bra 	$L__BB4_13;
$L__BB4_26:
	setp.lt.s32 	%p117, %r205, 256;
	@%p117 bra 	$L__BB4_71;
	// begin inline asm
	mov.u32 %r460, %laneid;
	// end inline asm
	mov.b32 	%r478, 1;
	mov.b32 	%r479, 31;
	mov.b32 	%r480, -1;
	// begin inline asm
	shfl.sync.down.b32 %r461, %r580, %r478, %r479, %r480;
	// end inline asm
	// begin inline asm
	shfl.sync.down.b32 %r466, %r467, %r478, %r479, %r480;
	// end inline asm
	mov.b64 	{%r472, %r477}, %rd246;
	// begin inline asm
	shfl.sync.down.b32 %r471, %r472, %r478, %r479, %r480;
	// end inline asm
	// begin inline asm
	shfl.sync.down.b32 %r476, %r477, %r478, %r479, %r480;
	// end inline asm
	mov.b64 	%rd31, {%r471, %r476};
	setp.gt.s32 	%p169, %r460, 30;
	mov.u64 	%rd248, %rd246;
	mov.u32 	%r582, %r580;
	@%p169 bra 	$L__BB4_31;
	setp.lt.s32 	%p170, %r580, %r461;
	mov.u64 	%rd248, %rd31;
	mov.u32 	%r582, %r461;
	@%p170 bra 	$L__BB4_31;
	setp.lt.s32 	%p171, %r461, %r580;
	mov.u64 	%rd248, %rd246;
	mov.u32 	%r582, %r580;
	@%p171 bra 	$L__BB4_31;
	setp.lt.s64 	%p172, %rd246, %rd31;
	min.s64 	%rd248, %rd246, %rd31;
	selp.b32 	%r582, %r580, %r461, %p172;
$L__BB4_31:
	mov.b32 	%r498, 2;
	mov.b32 	%r499, 31;
	mov.b32 	%r500, -1;
	// begin inline asm
	shfl.sync.down.b32 %r481, %r582, %r498, %r499, %r500;
	// end inline asm
	// begin inline asm
	shfl.sync.down.b32 %r486, %r487, %r498, %r499, %r500;
	// end inline asm
	mov.b64 	{%r492, %r497}, %rd248;
	// begin inline asm
	shfl.sync.down.b32 %r491, %r492, %r498, %r499, %r500;
	// end inline asm
	// begin inline asm
	shfl.sync.down.b32 %r496, %r497, %r498, %r499, %r500;
	// end inline asm
	mov.b64 	%rd34, {%r491, %r496};
	setp.gt.s32 	%p173, %r460, 29;
	mov.u64 	%rd249, %rd248;
	mov.u32 	%r583, %r582;
	@%p173 bra 	$L__BB4_35;
	setp.lt.s32 	%p174, %r582, %r481;
	mov.u64 	%rd249, %rd34;
	mov.u32 	%r583, %r481;
	@%p174 bra 	$L__BB4_35;
	setp.lt.s32 	%p175, %r481, %r582;
	mov.u64 	%rd249, %rd248;
	mov.u32 	%r583, %r582;
	@%p175 bra 	$L__BB4_35;
	setp.lt.s64 	%p176, %rd248, %rd34;
	min.s64 	%rd249, %rd248, %rd34;
	selp.b32 	%r583, %r582, %r481, %p176;
$L__BB4_35:
	mov.b32 	%r518, 4;
	mov.b32 	%r519, 31;
	mov.b32 	%r520, -1;
	// begin inline asm
	shfl.sync.down.b32 %r501, %r583, %r518, %r519, %r520;
	// end inline asm
	// begin inline asm
	shfl.sync.down.b32 %r506, %r507, %r518, %r519, %r520;
	// end inline asm
	mov.b64 	{%r512, %r517}, %rd249;
	// begin inline asm
	shfl.sync.down.b32 %r511, %r512, %r518, %r519, %r520;
	// end inline asm
	// begin inline asm
	shfl.sync.down.b32 %r516, %r517, %r518, %r519, %r520;
	// end inline asm
	mov.b64 	%rd37, {%r511, %r516};
	setp.gt.s32 	%p177, %r460, 27;
	mov.u64 	%rd250, %rd249;
	mov.u32 	%r584, %r583;
	@%p177 bra 	$L__BB4_39;
	setp.lt.s32 	%p178, %r583, %r501;
	mov.u64 	%rd250, %rd37;
	mov.u32 	%r584, %r501;
	@%p178 bra 	$L__BB4_39;
	setp.lt.s32 	%p179, %r501, %r583;
	mov.u64 	%rd250, %rd249;
	mov.u32 	%r584, %r583;
	@%p179 bra 	$L__BB4_39;
	setp.lt.s64 	%p180, %rd249, %rd37;
	min.s64 	%rd250, %rd249, %rd37;
	selp.b32 	%r584, %r583, %r501, %p180;
$L__BB4_39:
	mov.b32 	%r538, 8;
	mov.b32 	%r539, 31;
	mov.b32 	%r540, -1;
	// begin inline asm
	shfl.sync.down.b32 %r521, %r584, %r538, %r539, %r540;
	// end inline asm
	// begin inline asm
	shfl.sync.down.b32 %r526, %r527, %r538, %r539, %r540;
	// end inline asm
	mov.b64 	{%r532, %r537}, %rd250;
	// begin inline asm
	shfl.sync.down.b32 %r531, %r532, %r538, %r539, %r540;
	// end inline asm
	// begin inline asm
	shfl.sync.down.b32 %r536, %r537, %r538, %r539, %r540;
	// end inline asm
	mov.b64 	%rd40, {%r531, %r536};
	setp.gt.s32 	%p181, %r460, 23;
	mov.u64 	%rd251, %rd250;
	mov.u32 	%r585, %r584;
	@%p181 bra 	$L__BB4_43;
	setp.lt.s32 	%p182, %r584, %r521;
	mov.u64 	%rd251, %rd40;
	mov.u32 	%r585, %r521;
	@%p182 bra 	$L__BB4_43;
	setp.lt.s32 	%p183, %r521, %r584;
	mov.u64 	%rd251, %rd250;
	mov.u32 	%r585, %r584;
	@%p183 bra 	$L__BB4_43;
	setp.lt.s64 	%p184, %rd250, %rd40;
	min.s64 	%rd251, %rd250, %rd40;
	selp.b32 	%r585, %r584, %r521, %p184;
$L__BB4_43:
	mov.b32 	%r558, 16;
	mov.b32 	%r559, 31;
	mov.b32 	%r560, -1;
	// begin inline asm
	shfl.sync.down.b32 %r541, %r585, %r558, %r559, %r560;
	// end inline asm
	// begin inline asm
	shfl.sync.down.b32 %r546, %r547, %r558, %r559, %r560;
	// end inline asm
	mov.b64 	{%r552, %r557}, %rd251;
	// begin inline asm
	shfl.sync.down.b32 %r551, %r552, %r558, %r559, %r560;
	// end inline asm
	// begin inline asm
	shfl.sync.down.b32 %r556, %r557, %r558, %r559, %r560;
	// end inline asm
	mov.b64 	%rd43, {%r551, %r556};
	setp.gt.s32 	%p185, %r460, 15;
	mov.u64 	%rd304, %rd251;
	mov.u32 	%r640, %r585;
	@%p185 bra 	$L__BB4_47;
	setp.lt.s32 	%p186, %r585, %r541;
	mov.u64 	%rd304, %rd43;
	mov.u32 	%r640, %r541;
	@%p186 bra 	$L__BB4_47;
	setp.lt.s32 	%p187, %r541, %r585;
	mov.u64 	%rd304, %rd251;
	mov.u32 	%r640, %r585;
	@%p187 bra 	$L__BB4_47;
	setp.lt.s64 	%p188, %rd251, %rd43;
	min.s64 	%rd304, %rd251, %rd43;
	selp.b32 	%r640, %r585, %r541, %p188;
$L__BB4_47:
	setp.ne.s32 	%p189, %r460, 0;
	@%p189 bra 	$L__BB4_49;
	shr.u32 	%r561, %r1, 1;
	and.b32  	%r562, %r561, 496;
	mov.u32 	%r563, _ZN6thrust24THRUST_300001_SM_1000_NS8cuda_cub4core6detail5shmemE;
	add.s32 	%r564, %r563, %r562;
	st.shared.u32 	[%r564+8], %r640;
	st.shared.u64 	[%r564+16], %rd304;
$L__BB4_49:
	bar.sync 	0;
	setp.ne.s32 	%p190, %r1, 0;
	@%p190 bra 	$L__BB4_204;
	ld.shared.u32 	%r52, [_ZN6thrust24THRUST_300001_SM_1000_NS8cuda_cub4core6detail5shmemE+24];
	ld.shared.u64 	%rd46, [_ZN6thrust24THRUST_300001_SM_1000_NS8cuda_cub4core6detail5shmemE+32];
	setp.lt.s32 	%p191, %r640, %r52;
	mov.u64 	%rd253, %rd46;
	mov.u32 	%r587, %r52;
	@%p191 bra 	$L__BB4_53;
	setp.lt.s32 	%p192, %r52, %r640;
	mov.u64 	%rd253, %rd304;
	mov.u32 	%r587, %r640;
	@%p192 bra 	$L__BB4_53;
	setp.lt.s64 	%p193, %rd304, %rd46;
	min.s64 	%rd253, %rd304, %rd46;
	selp.b32 	%r587, %r640, %r52, %p193;
$L__BB4_53:
	ld.shared.u32 	%r55, [_ZN6thrust24THRUST_300001_SM_1000_NS8cuda_cub4core6detail5shmemE+40];
	ld.shared.u64 	%rd49, [_ZN6thrust24THRUST_300001_SM_1000_NS8cuda_cub4core6detail5shmemE+48];
	setp.lt.s32 	%p194, %r587, %r55;
	mov.u64 	%rd254, %rd49;
	mov.u32 	%r588, %r55;
	@%p194 bra 	$L__BB4_56;
	setp.lt.s32 	%p195, %r55, %r587;
	mov.u64 	%rd254, %rd253;
	mov.u32 	%r588, %r587;
	@%p195 bra 	$L__BB4_56;
	setp.lt.s64 	%p196, %rd253, %rd49;
	min.s64 	%rd254, %rd253, %rd49;
	selp.b32 	%r588, %r587, %r55, %p196;
$L__BB4_56:
	ld.shared.u32 	%r58, [_ZN6thrust24THRUST_300001_SM_1000_NS8cuda_cub4core6detail5shmemE+56];
	ld.shared.u64 	%rd52, [_ZN6thrust24THRUST_300001_SM_1000_NS8cuda_cub4core6detail5shmemE+64];
	setp.lt.s32 	%p197, %r588, %r58;
	mov.u64 	%rd255, %rd52;
	mov.u32 	%r589, %r58;
	@%p197 bra 	$L__BB4_59;
	setp.lt.s32 	%p198, %r58, %r588;
	mov.u64 	%rd255, %rd254;
	mov.u32 	%r589, %r588;
	@%p198 bra 	$L__BB4_59;
	setp.lt.s64 	%p199, %rd254, %rd52;
	min.s64 	%rd255, %rd254, %rd52;
	selp.b32 	%r589, %r588, %r58, %p199;
$L__BB4_59:
	ld.shared.u32 	%r61, [_ZN6thrust24THRUST_300001_SM_1000_NS8cuda_cub4core6detail5shmemE+72];
	ld.shared.u64 	%rd55, [_ZN6thrust24THRUST_300001_SM_1000_NS8cuda_cub4core6detail5shmemE+80];
	setp.lt.s32 	%p200, %r589, %r61;
	mov.u64 	%rd256, %rd55;
	mov.u32 	%r590, %r61;
	@%p200 bra 	$L__BB4_62;
	setp.lt.s32 	%p201, %r61, %r589;
	mov.u64 	%rd256, %rd255;
	mov.u32 	%r590, %r589;
	@%p201 bra 	$L__BB4_62;
	setp.lt.s64 	%p202, %rd255, %rd55;
	min.s64 	%rd256, %rd255, %rd55;
	selp.b32 	%r590, %r589, %r61, %p202;
$L__BB4_62:
	ld.shared.u32 	%r64, [_ZN6thrust24THRUST_300001_SM_1000_NS8cuda_cub4core6detail5shmemE+88];
	ld.shared.u64 	%rd58, [_ZN6thrust24THRUST_300001_SM_1000_NS8cuda_cub4core6detail5shmemE+96];
	setp.lt.s32 	%p203, %r590, %r64;
	mov.u64 	%rd257, %rd58;
	mov.u32 	%r591, %r64;
	@%p203 bra 	$L__BB4_65;
	setp.lt.s32 	%p204, %r64, %r590;
	mov.u64 	%rd257, %rd256;
	mov.u32 	%r591, %r590;
	@%p204 bra 	$L__BB4_65;
	setp.lt.s64 	%p205, %rd256, %rd58;
	min.s64 	%rd257, %rd256, %rd58;
	selp.b32 	%r591, %r590, %r64, %p205;
$L__BB4_65:
	ld.shared.u32 	%r67, [_ZN6thrust24THRUST_300001_SM_1000_NS8cuda_cub4core6detail5shmemE+104];
	ld.shared.u64 	%rd61, [_ZN6thrust24THRUST_300001_SM_1000_NS8cuda_cub4core6detail5shmemE+112];
	setp.lt.s32 	%p206, %r591, %r67;
	mov.u64 	%rd258, %rd61;
	mov.u32 	%r592, %r67;
	@%p206 bra 	$L__BB4_68;
	setp.lt.s32 	%p207, %r67, %r591;
	mov.u64 	%rd258, %rd257;
	mov.u32 	%r592, %r591;
	@%p207 bra 	$L__BB4_68;
	setp.lt.s64 	%p208, %rd257, %rd61;
	min.s64 	%rd258, %rd257, %rd61;
	selp.b32 	%r592, %r591, %r67, %p208;
$L__BB4_68:
	ld.shared.u32 	%r70, [_ZN6thrust24THRUST_300001_SM_1000_NS8cuda_cub4core6detail5shmemE+120];
	ld.shared.u64 	%rd64, [_ZN6thrust24THRUST_300001_SM_1000_NS8cuda_cub4core6detail5shmemE+128];
	setp.lt.s32 	%p209, %r592, %r70;
	mov.u32 	%r640, %r70;
	mov.u64 	%rd304, %rd64;
	@%p209 bra 	$L__BB4_204;
	setp.lt.s32 	%p210, %r70, %r592;
	mov.u32 	%r640, %r592;
	mov.u64 	%rd304, %rd258;
	@%p210 bra 	$L__BB4_204;
	setp.lt.s64 	%p211, %rd258, %rd64;
	min.s64 	%rd304, %rd258, %rd64;
	selp.b32 	%r640, %r592, %r70, %p211;
	bra.uni 	$L__BB4_204;
$L__BB4_71:
	// begin inline asm
	mov.u32 %r347, %laneid;
	// end inline asm
	and.b32  	%r368, %r1, 992;
	add.s32 	%r369, %r368, 32;
	setp.gt.s32 	%p118, %r369, %r205;
	not.b32 	%r370, %r368;
	add.s32 	%r371, %r205, %r370;
	selp.b32 	%r366, %r371, 31, %p118;
	mov.b32 	%r365, 1;
	mov.b32 	%r367, -1;
	// begin inline asm
	shfl.sync.down.b32 %r348, %r580, %r365, %r366, %r367;
	// end inline asm
	// begin inline asm
	shfl.sync.down.b32 %r353, %r354, %r365, %r366, %r367;
	// end inline asm
	mov.b64 	{%r359, %r364}, %rd246;
	// begin inline asm
	shfl.sync.down.b32 %r358, %r359, %r365, %r366, %r367;
	// end inline asm
	// begin inline asm
	shfl.sync.down.b32 %r363, %r364, %r365, %r366, %r367;
	// end inline asm
	mov.b64 	%rd66, {%r358, %r363};
	setp.ge.s32 	%p119, %r347, %r366;
	mov.u32 	%r593, %r580;
	mov.u64 	%rd259, %rd246;
	@%p119 bra 	$L__BB4_75;
	setp.lt.s32 	%p120, %r580, %r348;
	mov.u32 	%r593, %r348;
	mov.u64 	%rd259, %rd66;
	@%p120 bra 	$L__BB4_75;
	setp.lt.s32 	%p121, %r348, %r580;
	mov.u32 	%r593, %r580;
	mov.u64 	%rd259, %rd246;
	@%p121 bra 	$L__BB4_75;
	setp.lt.s64 	%p122, %rd246, %rd66;
	selp.b32 	%r593, %r580, %r348, %p122;
	min.s64 	%rd259, %rd246, %rd66;
$L__BB4_75:
	mov.b32 	%r389, 2;
	mov.b32 	%r391, -1;
	// begin inline asm
	shfl.sync.down.b32 %r372, %r593, %r389, %r366, %r391;
	// end inline asm
	// begin inline asm
	shfl.sync.down.b32 %r377, %r378, %r389, %r366, %r391;
	// end inline asm
	mov.b64 	{%r383, %r388}, %rd259;
	// begin inline asm
	shfl.sync.down.b32 %r382, %r383, %r389, %r366, %r391;
	// end inline asm
	// begin inline asm
	shfl.sync.down.b32 %r387, %r388, %r389, %r366, %r391;
	// end inline asm
	mov.b64 	%rd69, {%r382, %r387};
	add.s32 	%r392, %r347, 2;
	setp.gt.s32 	%p123, %r392, %r366;
	mov.u32 	%r594, %r593;
	mov.u64 	%rd260, %rd259;
	@%p123 bra 	$L__BB4_79;
	setp.lt.s32 	%p124, %r593, %r372;
	mov.u32 	%r594, %r372;
	mov.u64 	%rd260, %rd69;
	@%p124 bra 	$L__BB4_79;
	setp.lt.s32 	%p125, %r372, %r593;
	mov.u32 	%r594, %r593;
	mov.u64 	%rd260, %rd259;
	@%p125 bra 	$L__BB4_79;
	setp.lt.s64 	%p126, %rd259, %rd69;
	selp.b32 	%r594, %r593, %r372, %p126;
	min.s64 	%rd260, %rd259, %rd69;
$L__BB4_79:
	mov.b32 	%r410, 4;
	mov.b32 	%r412, -1;
	// begin inline asm
	shfl.sync.down.b32 %r393, %r594, %r410, %r366, %r412;
	// end inline asm
	// begin inline asm
	shfl.sync.down.b32 %r398, %r399, %r410, %r366, %r412;
	// end inline asm
	mov.b64 	{%r404, %r409}, %rd260;
	// begin inline asm
	shfl.sync.down.b32 %r403, %r404, %r410, %r366, %r412;
	// end inline asm
	// begin inline asm
	shfl.sync.down.b32 %r408, %r409, %r410, %r366, %r412;
	// end inline asm
	mov.b64 	%rd72, {%r403, %r408};
	add.s32 	%r413, %r347, 4;
	setp.gt.s32 	%p127, %r413, %r366;
	mov.u32 	%r595, %r594;
	mov.u64 	%rd261, %rd260;
	@%p127 bra 	$L__BB4_83;
	setp.lt.s32 	%p128, %r594, %r393;
	mov.u32 	%r595, %r393;
	mov.u64 	%rd261, %rd72;
	@%p128 bra 	$L__BB4_83;
	setp.lt.s32 	%p129, %r393, %r594;
	mov.u32 	%r595, %r594;
	mov.u64 	%rd261, %rd260;
	@%p129 bra 	$L__BB4_83;
	setp.lt.s64 	%p130, %rd260, %rd72;
	selp.b32 	%r595, %r594, %r393, %p130;
	min.s64 	%rd261, %rd260, %rd72;
$L__BB4_83:
	mov.b32 	%r431, 8;
	mov.b32 	%r433, -1;
	// begin inline asm
	shfl.sync.down.b32 %r414, %r595, %r431, %r366, %r433;
	// end inline asm
	// begin inline asm
	shfl.sync.down.b32 %r419, %r420, %r431, %r366, %r433;
	// end inline asm
	mov.b64 	{%r425, %r430}, %rd261;
	// begin inline asm
	shfl.sync.down.b32 %r424, %r425, %r431, %r366, %r433;
	// end inline asm
	// begin inline asm
	shfl.sync.down.b32 %r429, %r430, %r431, %r366, %r433;
	// end inline asm
	mov.b64 	%rd75, {%r424, %r429};
	add.s32 	%r434, %r347, 8;
	setp.gt.s32 	%p131, %r434, %r366;
	mov.u32 	%r596, %r595;
	mov.u64 	%rd262, %rd261;
	@%p131 bra 	$L__BB4_87;
	setp.lt.s32 	%p132, %r595, %r414;
	mov.u32 	%r596, %r414;
	mov.u64 	%rd262, %rd75;
	@%p132 bra 	$L__BB4_87;
	setp.lt.s32 	%p133, %r414, %r595;
	mov.u32 	%r596, %r595;
	mov.u64 	%rd262, %rd261;
	@%p133 bra 	$L__BB4_87;
	setp.lt.s64 	%p134, %rd261, %rd75;
	selp.b32 	%r596, %r595, %r414, %p134;
	min.s64 	%rd262, %rd261, %rd75;
$L__BB4_87:
	mov.b32 	%r452, 16;
	mov.b32 	%r454, -1;
	// begin inline asm
	shfl.sync.down.b32 %r435, %r596, %r452, %r366, %r454;
	// end inline asm
	// begin inline asm
	shfl.sync.down.b32 %r440, %r441, %r452, %r366, %r454;
	// end inline asm
	mov.b64 	{%r446, %r451}, %rd262;
	// begin inline asm
	shfl.sync.down.b32 %r445, %r446, %r452, %r366, %r454;
	// end inline asm
	// begin inline asm
	shfl.sync.down.b32 %r450, %r451, %r452, %r366, %r454;
	// end inline asm
	mov.b64 	%rd78, {%r445, %r450};
	add.s32 	%r455, %r347, 16;
	setp.gt.s32 	%p135, %r455, %r366;
	mov.u32 	%r640, %r596;
	mov.u64 	%rd304, %rd262;
	@%p135 bra 	$L__BB4_91;
	setp.lt.s32 	%p136, %r596, %r435;
	mov.u32 	%r640, %r435;
	mov.u64 	%rd304, %rd78;
	@%p136 bra 	$L__BB4_91;
	setp.lt.s32 	%p137, %r435, %r596;
	mov.u32 	%r640, %r596;
	mov.u64 	%rd304, %rd262;
	@%p137 bra 	$L__BB4_91;
	setp.lt.s64 	%p138, %rd262, %rd78;
	selp.b32 	%r640, %r596, %r435, %p138;
	min.s64 	%rd304, %rd262, %rd78;
$L__BB4_91:
	setp.ne.s32 	%p139, %r347, 0;
	@%p139 bra 	$L__BB4_93;
	shr.u32 	%r456, %r1, 1;
	and.b32  	%r457, %r456, 496;
	mov.u32 	%r458, _ZN6thrust24THRUST_300001_SM_1000_NS8cuda_cub4core6detail5shmemE;
	add.s32 	%r459, %r458, %r457;
	st.shared.u32 	[%r459+8], %r640;
	st.shared.u64 	[%r459+16], %rd304;
$L__BB4_93:
	bar.sync 	0;
	setp.ne.s32 	%p140, %r1, 0;
	@%p140 bra 	$L__BB4_204;
	setp.lt.s32 	%p141, %r205, 33;
	mov.u32 	%r598, %r640;
	mov.u64 	%rd264, %rd304;
	@%p141 bra 	$L__BB4_98;
	ld.shared.u32 	%r89, [_ZN6thrust24THRUST_300001_SM_1000_NS8cuda_cub4core6detail5shmemE+24];
	ld.shared.u64 	%rd81, [_ZN6thrust24THRUST_300001_SM_1000_NS8cuda_cub4core6detail5shmemE+32];
	setp.lt.s32 	%p142, %r640, %r89;
	mov.u32 	%r598, %r89;
	mov.u64 	%rd264, %rd81;
	@%p142 bra 	$L__BB4_98;
	setp.lt.s32 	%p143, %r89, %r640;
	mov.u32 	%r598, %r640;
	mov.u64 	%rd264, %rd304;
	@%p143 bra 	$L__BB4_98;
	setp.lt.s64 	%p144, %rd304, %rd81;
	selp.b32 	%r598, %r640, %r89, %p144;
	min.s64 	%rd264, %rd304, %rd81;
$L__BB4_98:
	setp.lt.s32 	%p145, %r205, 65;
	mov.u32 	%r599, %r598;
	mov.u64 	%rd265, %rd264;
	@%p145 bra 	$L__BB4_102;
	ld.shared.u32 	%r92, [_ZN6thrust24THRUST_300001_SM_1000_NS8cuda_cub4core6detail5shmemE+40];
	ld.shared.u64 	%rd84, [_ZN6thrust24THRUST_300001_SM_1000_NS8cuda_cub4core6detail5shmemE+48];
	setp.lt.s32 	%p146, %r598, %r92;
	mov.u32 	%r599, %r92;
	mov.u64 	%rd265, %rd84;
	@%p146 bra 	$L__BB4_102;
	setp.lt.s32 	%p147, %r92, %r598;
	mov.u32 	%r599, %r598;
	mov.u64 	%rd265, %rd264;
	@%p147 bra 	$L__BB4_102;
	setp.lt.s64 	%p148, %rd264, %rd84;
	selp.b32 	%r599, %r598, %r92, %p148;
	min.s64 	%rd265, %rd264, %rd84;
$L__BB4_102:
	setp.lt.s32 	%p149, %r205, 97;
	mov.u32 	%r600, %r599;
	mov.u64 	%rd266, %rd265;
	@%p149 bra 	$L__BB4_106;
	ld.shared.u32 	%r95, [_ZN6thrust24THRUST_300001_SM_1000_NS8cuda_cub4core6detail5shmemE+56];
	ld.shared.u64 	%rd87, [_ZN6thrust24THRUST_300001_SM_1000_NS8cuda_cub4core6detail5shmemE+64];
	setp.lt.s32 	%p150, %r599, %r95;
	mov.u32 	%r600, %r95;
	mov.u64 	%rd266, %rd87;
	@%p150 bra 	$L__BB4_106;
	setp.lt.s32 	%p151, %r95, %r599;
	mov.u32 	%r600, %r599;
	mov.u64 	%rd266, %rd265;
	@%p151 bra 	$L__BB4_106;
	setp.lt.s64 	%p152, %rd265, %rd87;
	selp.b32 	%r600, %r599, %r95, %p152;
	min.s64 	%rd266, %rd265, %rd87;
$L__BB4_106:
	setp.lt.s32 	%p153, %r205, 129;
	mov.u32 	%r601, %r600;
	mov.u64 	%rd267, %rd266;
	@%p153 bra 	$L__BB4_110;
	ld.shared.u32 	%r98, [_ZN6thrust24THRUST_300001_SM_1000_NS8cuda_cub4core6detail5shmemE+72];
	ld.shared.u64 	%rd90, [_ZN6thrust24THRUST_300001_SM_1000_NS8cuda_cub4core6detail5shmemE+80];
	setp.lt.s32 	%p154, %r600, %r98;
	mov.u32 	%r601, %r98;
	mov.u64 	%rd267, %rd90;
	@%p154 bra 	$L__BB4_110;
	setp.lt.s32 	%p155, %r98, %r600;
	mov.u32 	%r601, %r600;
	mov.u64 	%rd267, %rd266;
	@%p155 bra 	$L__BB4_110;
	setp.lt.s64 	%p156, %rd266, %rd90;
	selp.b32 	%r601, %r600, %r98, %p156;
	min.s64 	%rd267, %rd266, %rd90;
$L__BB4_110:
	setp.lt.s32 	%p157, %r205, 161;
	mov.u32 	%r602, %r601;
	mov.u64 	%rd268, %rd267;
	@%p157 bra 	$L__BB4_114;
	ld.shared.u32 	%r101, [_ZN6thrust24THRUST_300001_SM_1000_NS8cuda_cub4core6detail5shmemE+88];
	ld.shared.u64 	%rd93, [_ZN6thrust24THRUST_300001_SM_1000_NS8cuda_cub4core6detail5shmemE+96];
	setp.lt.s32 	%p158, %r601, %r101;
	mov.u32 	%r602, %r101;
	mov.u64 	%rd268, %rd93;
	@%p158 bra 	$L__BB4_114;
	setp.lt.s32 	%p159, %r101, %r601;
	mov.u32 	%r602, %r601;
	mov.u64 	%rd268, %rd267;
	@%p159 bra 	$L__BB4_114;
	setp.lt.s64 	%p160, %rd267, %rd93;
	selp.b32 	%r602, %r601, %r101, %p160;
	min.s64 	%rd268, %rd267, %rd93;
$L__BB4_114:
	setp.lt.s32 	%p161, %r205, 193;
	mov.u32 	%r603, %r602;
	mov.u64 	%rd269, %rd268;
	@%p161 bra 	$L__BB4_118;
	ld.shared.u32 	%r104, [_ZN6thrust24THRUST_300001_SM_1000_NS8cuda_cub4core6detail5shmemE+104];
	ld.shared.u64 	%rd96, [_ZN6thrust24THRUST_300001_SM_1000_NS8cuda_cub4core6detail5shmemE+112];
	setp.lt.s32 	%p162, %r602, %r104;
	mov.u32 	%r603, %r104;
	mov.u64 	%rd269, %rd96;
	@%p162 bra 	$L__BB4_118;
	setp.lt.s32 	%p163, %r104, %r602;
	mov.u32 	%r603, %r602;
	mov.u64 	%rd269, %rd268;
	@%p163 bra 	$L__BB4_118;
	setp.lt.s64 	%p164, %rd268, %rd96;
	selp.b32 	%r603, %r602, %r104, %p164;
	min.s64 	%rd269, %rd268, %rd96;
$L__BB4_118:
	setp.lt.s32 	%p165, %r205, 225;
	mov.u32 	%r640, %r603;
	mov.u64 	%rd304, %rd269;
	@%p165 bra 	$L__BB4_204;
	ld.shared.u32 	%r107, [_ZN6thrust24THRUST_300001_SM_1000_NS8cuda_cub4core6detail5shmemE+120];
	ld.shared.u64 	%rd99, [_ZN6thrust24THRUST_300001_SM_1000_NS8cuda_cub4core6detail5shmemE+128];
	setp.lt.s32 	%p166, %r603, %r107;
	mov.u32 	%r640, %r107;
	mov.u64 	%rd304, %rd99;
	@%p166 bra 	$L__BB4_204;
	setp.lt.s32 	%p167, %r107, %r603;
	mov.u32 	%r640, %r603;
	mov.u64 	%rd304, %rd269;
	@%p167 bra 	$L__BB4_204;
	setp.lt.s64 	%p168, %rd269, %rd99;
	selp.b32 	%r640, %r603, %r107, %p168;
	min.s64 	%rd304, %rd269, %rd99;
	bra.uni 	$L__BB4_204;
$L__BB4_122:
	mov.u32 	%r109, %tid.x;
	cvt.u64.u32 	%rd101, %r109;
	mul.wide.u32 	%rd197, %r109, 4;
	add.s64 	%rd102, %rd1, %rd197;
	ld.global.u32 	%r206, [%rd102];
	add.s32 	%r207, %r109, 256;
	cvt.u64.u32 	%rd198, %r207;
	ld.global.u32 	%r208, [%rd102+1024];
	add.s32 	%r209, %r109, 512;
	cvt.u64.u32 	%rd199, %r209;
	ld.global.u32 	%r210, [%rd102+2048];
	add.s32 	%r211, %r109, 768;
	cvt.u64.u32 	%rd200, %r211;
	ld.global.u32 	%r212, [%rd102+3072];
	or.b32  	%r213, %r109, 1024;
	cvt.u64.u32 	%rd103, %r213;
	add.s64 	%rd291, %rd195, %rd103;
	ld.global.u32 	%r627, [%rd102+4096];
	setp.lt.s32 	%p3, %r206, %r208;
	max.s32 	%r214, %r206, %r208;
	selp.b64 	%rd201, %rd198, %rd101, %p3;
	setp.lt.s32 	%p4, %r214, %r210;
	max.s32 	%r215, %r214, %r210;
	selp.b64 	%rd202, %rd199, %rd201, %p4;
	setp.lt.s32 	%p5, %r215, %r212;
	max.s32 	%r111, %r215, %r212;
	selp.b64 	%rd105, %rd200, %rd202, %p5;
	setp.lt.s32 	%p6, %r111, %r627;
	@%p6 bra 	$L__BB4_124;
	setp.lt.s32 	%p7, %r627, %r111;
	setp.lt.u64 	%p8, %rd105, %rd103;
	or.pred  	%p9, %p7, %p8;
	selp.b32 	%r627, %r111, %r627, %p9;
	add.s64 	%rd203, %rd195, %rd105;
	selp.b64 	%rd291, %rd203, %rd291, %p9;
$L__BB4_124:
	setp.lt.u32 	%p10, %r205, 2560;
	mov.b32 	%r613, 1280;
	@%p10 bra 	$L__BB4_137;
	mov.b32 	%r605, 1280;
	mov.u32 	%r606, %r627;
	mov.u64 	%rd271, %rd291;
$L__BB4_126:
	cvt.u64.u32 	%rd204, %r605;
	add.s64 	%rd205, %rd101, %rd204;
	mul.wide.u32 	%rd206, %r605, 4;
	add.s64 	%rd207, %rd102, %rd206;
	add.s64 	%rd272, %rd205, %rd195;
	ld.global.u32 	%r607, [%rd207];
	add.s64 	%rd273, %rd272, 256;
	ld.global.u32 	%r608, [%rd207+1024];
	add.s64 	%rd274, %rd272, 512;
	ld.global.u32 	%r609, [%rd207+2048];
	add.s64 	%rd275, %rd272, 768;
	ld.global.u32 	%r610, [%rd207+3072];
	add.s64 	%rd291, %rd272, 1024;
	ld.global.u32 	%r627, [%rd207+4096];
	setp.lt.s32 	%p11, %r606, %r607;
	@%p11 bra 	$L__BB4_128;
	setp.lt.s32 	%p12, %r607, %r606;
	setp.lt.s64 	%p13, %rd271, %rd272;
	or.pred  	%p14, %p12, %p13;
	selp.b32 	%r607, %r606, %r607, %p14;
	selp.b64 	%rd272, %rd271, %rd272, %p14;
$L__BB4_128:
	setp.lt.s32 	%p15, %r607, %r608;
	@%p15 bra 	$L__BB4_130;
	setp.lt.s32 	%p16, %r608, %r607;
	setp.lt.s64 	%p17, %rd272, %rd273;
	or.pred  	%p18, %p16, %p17;
	selp.b32 	%r608, %r607, %r608, %p18;
	selp.b64 	%rd273, %rd272, %rd273, %p18;
$L__BB4_130:
	setp.lt.s32 	%p19, %r608, %r609;
	@%p19 bra 	$L__BB4_132;
	setp.lt.s32 	%p20, %r609, %r608;
	setp.lt.s64 	%p21, %rd273, %rd274;
	or.pred  	%p22, %p20, %p21;
	selp.b32 	%r609, %r608, %r609, %p22;
	selp.b64 	%rd274, %rd273, %rd274, %p22;
$L__BB4_132:
	setp.lt.s32 	%p23, %r609, %r610;
	@%p23 bra 	$L__BB4_134;
	setp.lt.s32 	%p24, %r610, %r609;
	setp.lt.s64 	%p25, %rd274, %rd275;
	or.pred  	%p26, %p24, %p25;
	selp.b32 	%r610, %r609, %r610, %p26;
	selp.b64 	%rd275, %rd274, %rd275, %p26;
$L__BB4_134:
	setp.lt.s32 	%p27, %r610, %r627;
	@%p27 bra 	$L__BB4_136;
	setp.lt.s32 	%p28, %r627, %r610;
	setp.lt.s64 	%p29, %rd275, %rd291;
	or.pred  	%p30, %p28, %p29;
	selp.b32 	%r627, %r610, %r627, %p30;
	selp.b64 	%rd291, %rd275, %rd291, %p30;
$L__BB4_136:
	add.s32 	%r613, %r605, 1280;
	add.s32 	%r218, %r605, 2560;
	setp.le.s32 	%p31, %r218, %r205;
	mov.u32 	%r605, %r613;
	mov.u32 	%r606, %r627;
	mov.u64 	%rd271, %rd291;
	@%p31 bra 	$L__BB4_126;
$L__BB4_137:
	setp.le.s32 	%p32, %r205, %r613;
	@%p32 bra 	$L__BB4_160;
	sub.s32 	%r134, %r205, %r613;
	setp.ge.s32 	%p33, %r109, %r134;
	@%p33 bra 	$L__BB4_160;
	not.b32 	%r220, %r109;
	add.s32 	%r221, %r205, %r220;
	sub.s32 	%r135, %r221, %r613;
	and.b32  	%r222, %r135, 768;
	setp.eq.s32 	%p34, %r222, 768;
	mov.u32 	%r618, %r109;
	@%p34 bra 	$L__BB4_145;
	add.s32 	%r223, %r109, %r613;
	cvt.u64.u32 	%rd209, %r223;
	add.s64 	%rd279, %rd195, %rd209;
	mul.wide.u32 	%rd210, %r223, 4;
	add.s64 	%rd278, %rd1, %rd210;
	shr.u32 	%r224, %r135, 8;
	add.s32 	%r225, %r224, 1;
	and.b32  	%r226, %r225, 3;
	neg.s32 	%r614, %r226;
	mov.u32 	%r618, %r109;
$L__BB4_141:
	.pragma "nounroll";
	mov.u64 	%rd129, %rd291;
	mov.u32 	%r139, %r627;
	ld.global.u32 	%r140, [%rd278];
	setp.lt.s32 	%p35, %r139, %r140;
	mov.u32 	%r627, %r140;
	mov.u64 	%rd291, %rd279;
	@%p35 bra 	$L__BB4_144;
	setp.lt.s32 	%p36, %r140, %r139;
	mov.u32 	%r627, %r139;
	mov.u64 	%rd291, %rd129;
	@%p36 bra 	$L__BB4_144;
	setp.lt.s64 	%p37, %rd129, %rd279;
	selp.b32 	%r627, %r139, %r140, %p37;
	min.s64 	%rd291, %rd129, %rd279;
$L__BB4_144:
	add.s32 	%r618, %r618, 256;
	add.s64 	%rd279, %rd279, 256;
	add.s64 	%rd278, %rd278, 1024;
	add.s32 	%r614, %r614, 1;
	setp.ne.s32 	%p38, %r614, 0;
	@%p38 bra 	$L__BB4_141;
$L__BB4_145:
	setp.lt.u32 	%p39, %r135, 768;
	@%p39 bra 	$L__BB4_160;
	add.s32 	%r621, %r618, %r613;
	cvt.u64.u32 	%rd211, %r621;
	add.s64 	%rd286, %rd195, %rd211;
	cvt.u64.u32 	%rd212, %r618;
	cvt.u64.u32 	%rd213, %r613;
	add.s64 	%rd214, %rd212, %rd213;
	shl.b64 	%rd215, %rd214, 2;
	add.s64 	%rd216, %rd215, %rd1;
	add.s64 	%rd285, %rd216, 3072;
	mul.wide.u32 	%rd217, %r621, 4;
	add.s64 	%rd284, %rd1, %rd217;
	add.s32 	%r622, %r618, 512;
$L__BB4_147:
	mov.u32 	%r151, %r622;
	ld.global.u32 	%r153, [%rd284];
	setp.lt.s32 	%p40, %r627, %r153;
	mov.u32 	%r624, %r153;
	mov.u64 	%rd288, %rd286;
	@%p40 bra 	$L__BB4_150;
	setp.lt.s32 	%p41, %r153, %r627;
	mov.u32 	%r624, %r627;
	mov.u64 	%rd288, %rd291;
	@%p41 bra 	$L__BB4_150;
	setp.lt.s64 	%p42, %rd291, %rd286;
	selp.b32 	%r624, %r627, %r153, %p42;
	min.s64 	%rd288, %rd291, %rd286;
$L__BB4_150:
	add.s32 	%r227, %r621, 256;
	cvt.u64.u32 	%rd218, %r227;
	add.s64 	%rd145, %rd195, %rd218;
	ld.global.u32 	%r156, [%rd285+-2048];
	setp.lt.s32 	%p43, %r624, %r156;
	mov.u32 	%r625, %r156;
	mov.u64 	%rd289, %rd145;
	@%p43 bra 	$L__BB4_153;
	setp.lt.s32 	%p44, %r156, %r624;
	mov.u32 	%r625, %r624;
	mov.u64 	%rd289, %rd288;
	@%p44 bra 	$L__BB4_153;
	setp.lt.s64 	%p45, %rd288, %rd145;
	selp.b32 	%r625, %r624, %r156, %p45;
	min.s64 	%rd289, %rd288, %rd145;
$L__BB4_153:
	add.s32 	%r228, %r621, 512;
	cvt.u64.u32 	%rd219, %r228;
	add.s64 	%rd148, %rd195, %rd219;
	ld.global.u32 	%r159, [%rd285+-1024];
	setp.lt.s32 	%p46, %r625, %r159;
	mov.u32 	%r626, %r159;
	mov.u64 	%rd290, %rd148;
	@%p46 bra 	$L__BB4_156;
	setp.lt.s32 	%p47, %r159, %r625;
	mov.u32 	%r626, %r625;
	mov.u64 	%rd290, %rd289;
	@%p47 bra 	$L__BB4_156;
	setp.lt.s64 	%p48, %rd289, %rd148;
	selp.b32 	%r626, %r625, %r159, %p48;
	min.s64 	%rd290, %rd289, %rd148;
$L__BB4_156:
	add.s32 	%r229, %r621, 768;
	cvt.u64.u32 	%rd220, %r229;
	add.s64 	%rd151, %rd195, %rd220;
	ld.global.u32 	%r162, [%rd285];
	setp.lt.s32 	%p49, %r626, %r162;
	mov.u32 	%r627, %r162;
	mov.u64 	%rd291, %rd151;
	@%p49 bra 	$L__BB4_159;
	setp.lt.s32 	%p50, %r162, %r626;
	mov.u32 	%r627, %r626;
	mov.u64 	%rd291, %rd290;
	@%p50 bra 	$L__BB4_159;
	setp.lt.s64 	%p51, %rd290, %rd151;
	selp.b32 	%r627, %r626, %r162, %p51;
	min.s64 	%rd291, %rd290, %rd151;
$L__BB4_159:
	add.s64 	%rd286, %rd286, 1024;
	add.s64 	%rd285, %rd285, 4096;
	add.s64 	%rd284, %rd284, 4096;
	add.s32 	%r622, %r151, 1024;
	add.s32 	%r230, %r151, 512;
	add.s32 	%r621, %r621, 1024;
	setp.lt.s32 	%p52, %r230, %r134;
	@%p52 bra 	$L__BB4_147;
$L__BB4_160:
	// begin inline asm
	mov.u32 %r231, %laneid;
	// end inline asm
	mov.b32 	%r249, 1;
	mov.b32 	%r250, 31;
	mov.b32 	%r251, -1;
	// begin inline asm
	shfl.sync.down.b32 %r232, %r627, %r249, %r250, %r251;
	// end inline asm
	// begin inline asm
	shfl.sync.down.b32 %r237, %r238, %r249, %r250, %r251;
	// end inline asm
	mov.b64 	{%r243, %r248}, %rd291;
	// begin inline asm
	shfl.sync.down.b32 %r242, %r243, %r249, %r250, %r251;
	// end inline asm
	// begin inline asm
	shfl.sync.down.b32 %r247, %r248, %r249, %r250, %r251;
	// end inline asm
	mov.b64 	%rd158, {%r242, %r247};
	setp.gt.s32 	%p53, %r231, 30;
	mov.u32 	%r629, %r627;
	mov.u64 	%rd293, %rd291;
	@%p53 bra 	$L__BB4_164;
	setp.lt.s32 	%p54, %r627, %r232;
	mov.u32 	%r629, %r232;
	mov.u64 	%rd293, %rd158;
	@%p54 bra 	$L__BB4_164;
	setp.lt.s32 	%p55, %r232, %r627;
	mov.u32 	%r629, %r627;
	mov.u64 	%rd293, %rd291;
	@%p55 bra 	$L__BB4_164;
	setp.lt.s64 	%p56, %rd291, %rd158;
	selp.b32 	%r629, %r627, %r232, %p56;
	min.s64 	%rd293, %rd291, %rd158;
$L__BB4_164:
	mov.b32 	%r269, 2;
	mov.b32 	%r270, 31;
	mov.b32 	%r271, -1;
	// begin inline asm
	shfl.sync.down.b32 %r252, %r629, %r269, %r270, %r271;
	// end inline asm
	// begin inline asm
	shfl.sync.down.b32 %r257, %r258, %r269, %r270, %r271;
	// end inline asm
	mov.b64 	{%r263, %r268}, %rd293;
	// begin inline asm
	shfl.sync.down.b32 %r262, %r263, %r269, %r270, %r271;
	// end inline asm
	// begin inline asm
	shfl.sync.down.b32 %r267, %r268, %r269, %r270, %r271;
	// end inline asm
	mov.b64 	%rd161, {%r262, %r267};
	setp.gt.s32 	%p57, %r231, 29;
	mov.u32 	%r630, %r629;
	mov.u64 	%rd294, %rd293;
	@%p57 bra 	$L__BB4_168;
	setp.lt.s32 	%p58, %r629, %r252;
	mov.u32 	%r630, %r252;
	mov.u64 	%rd294, %rd161;
	@%p58 bra 	$L__BB4_168;
	setp.lt.s32 	%p59, %r252, %r629;
	mov.u32 	%r630, %r629;
	mov.u64 	%rd294, %rd293;
	@%p59 bra 	$L__BB4_168;
	setp.lt.s64 	%p60, %rd293, %rd161;
	selp.b32 	%r630, %r629, %r252, %p60;
	min.s64 	%rd294, %rd293, %rd161;
$L__BB4_168:
	mov.b32 	%r289, 4;
	mov.b32 	%r290, 31;
	mov.b32 	%r291, -1;
	// begin inline asm
	shfl.sync.down.b32 %r272, %r630, %r289, %r290, %r291;
	// end inline asm
	// begin inline asm
	shfl.sync.down.b32 %r277, %r278, %r289, %r290, %r291;
	// end inline asm
	mov.b64 	{%r283, %r288}, %rd294;
	// begin inline asm
	shfl.sync.down.b32 %r282, %r283, %r289, %r290, %r291;
	// end inline asm
	// begin inline asm
	shfl.sync.down.b32 %r287, %r288, %r289, %r290, %r291;
	// end inline asm
	mov.b64 	%rd164, {%r282, %r287};
	setp.gt.s32 	%p61, %r231, 27;
	mov.u32 	%r631, %r630;
	mov.u64 	%rd295, %rd294;
	@%p61 bra 	$L__BB4_172;
	setp.lt.s32 	%p62, %r630, %r272;
	mov.u32 	%r631, %r272;
	mov.u64 	%rd295, %rd164;
	@%p62 bra 	$L__BB4_172;
	setp.lt.s32 	%p63, %r272, %r630;
	mov.u32 	%r631, %r630;
	mov.u64 	%rd295, %rd294;
	@%p63 bra 	$L__BB4_172;
	setp.lt.s64 	%p64, %rd294, %rd164;
	selp.b32 	%r631, %r630, %r272, %p64;
	min.s64 	%rd295, %rd294, %rd164;
$L__BB4_172:
	mov.b32 	%r309, 8;
	mov.b32 	%r310, 31;
	mov.b32 	%r311, -1;
	// begin inline asm
	shfl.sync.down.b32 %r292, %r631, %r309, %r310, %r311;
	// end inline asm
	// begin inline asm
	shfl.sync.down.b32 %r297, %r298, %r309, %r310, %r311;
	// end inline asm
	mov.b64 	{%r303, %r308}, %rd295;
	// begin inline asm
	shfl.sync.down.b32 %r302, %r303, %r309, %r310, %r311;
	// end inline asm
	// begin inline asm
	shfl.sync.down.b32 %r307, %r308, %r309, %r310, %r311;
	// end inline asm
	mov.b64 	%rd167, {%r302, %r307};
	setp.gt.s32 	%p65, %r231, 23;
	mov.u32 	%r632, %r631;
	mov.u64 	%rd296, %rd295;
	@%p65 bra 	$L__BB4_176;
	setp.lt.s32 	%p66, %r631, %r292;
	mov.u32 	%r632, %r292;
	mov.u64 	%rd296, %rd167;
	@%p66 bra 	$L__BB4_176;
	setp.lt.s32 	%p67, %r292, %r631;
	mov.u32 	%r632, %r631;
	mov.u64 	%rd296, %rd295;
	@%p67 bra 	$L__BB4_176;
	setp.lt.s64 	%p68, %rd295, %rd167;
	selp.b32 	%r632, %r631, %r292, %p68;
	min.s64 	%rd296, %rd295, %rd167;
$L__BB4_176:
	mov.b32 	%r329, 16;
	mov.b32 	%r330, 31;
	mov.b32 	%r331, -1;
	// begin inline asm
	shfl.sync.down.b32 %r312, %r632, %r329, %r330, %r331;
	// end inline asm
	// begin inline asm
	shfl.sync.down.b32 %r317, %r318, %r329, %r330, %r331;
	// end inline asm
	mov.b64 	{%r323, %r328}, %rd296;
	// begin inline asm
	shfl.sync.down.b32 %r322, %r323, %r329, %r330, %r331;
	// end inline asm
	// begin inline asm
	shfl.sync.down.b32 %r327, %r328, %r329, %r330, %r331;
	// end inline asm
	mov.b64 	%rd170, {%r322, %r327};
	setp.gt.s32 	%p69, %r231, 15;
	mov.u32 	%r640, %r632;
	mov.u64 	%rd304, %rd296;
	@%p69 bra 	$L__BB4_180;
	setp.lt.s32 	%p70, %r632, %r312;
	mov.u32 	%r640, %r312;
	mov.u64 	%rd304, %rd170;
	@%p70 bra 	$L__BB4_180;
	setp.lt.s32 	%p71, %r312, %r632;
	mov.u32 	%r640, %r632;
	mov.u64 	%rd304, %rd296;
	@%p71 bra 	$L__BB4_180;
	setp.lt.s64 	%p72, %rd296, %rd170;
	selp.b32 	%r640, %r632, %r312, %p72;
	min.s64 	%rd304, %rd296, %rd170;
$L__BB4_180:
	setp.ne.s32 	%p73, %r231, 0;
	@%p73 bra 	$L__BB4_182;
	shr.u32 	%r332, %r109, 1;
	and.b32  	%r333, %r332, 496;
	mov.u32 	%r334, _ZN6thrust24THRUST_300001_SM_1000_NS8cuda_cub4core6detail5shmemE;
	add.s32 	%r335, %r334, %r333;
	st.shared.u32 	[%r335+8], %r640;
	st.shared.u64 	[%r335+16], %rd304;
$L__BB4_182:
	bar.sync 	0;
	setp.ne.s32 	%p74, %r109, 0;
	@%p74 bra 	$L__BB4_204;
	ld.shared.u32 	%r184, [_ZN6thrust24THRUST_300001_SM_1000_NS8cuda_cub4core6detail5shmemE+24];
	ld.shared.u64 	%rd173, [_ZN6thrust24THRUST_300001_SM_1000_NS8cuda_cub4core6detail5shmemE+32];
	setp.lt.s32 	%p75, %r640, %r184;
	mov.u32 	%r634, %r184;
	mov.u64 	%rd298, %rd173;
	@%p75 bra 	$L__BB4_186;
	setp.lt.s32 	%p76, %r184, %r640;
	mov.u32 	%r634, %r640;
	mov.u64 	%rd298, %rd304;
	@%p76 bra 	$L__BB4_186;
	setp.lt.s64 	%p77, %rd304, %rd173;
	selp.b32 	%r634, %r640, %r184, %p77;
	min.s64 	%rd298, %rd304, %rd173;
$L__BB4_186:
	ld.shared.u32 	%r187, [_ZN6thrust24THRUST_300001_SM_1000_NS8cuda_cub4core6detail5shmemE+40];
	ld.shared.u64 	%rd176, [_ZN6thrust24THRUST_300001_SM_1000_NS8cuda_cub4core6detail5shmemE+48];
	setp.lt.s32 	%p78, %r634, %r187;
	mov.u32 	%r635, %r187;
	mov.u64 	%rd299, %rd176;
	@%p78 bra 	$L__BB4_189;
	setp.lt.s32 	%p79, %r187, %r634;
	mov.u32 	%r635, %r634;
	mov.u64 	%rd299, %rd298;
	@%p79 bra 	$L__BB4_189;
	setp.lt.s64 	%p80, %rd298, %rd176;
	selp.b32 	%r635, %r634, %r187, %p80;
	min.s64 	%rd299, %rd298, %rd176;
$L__BB4_189:
	ld.shared.u32 	%r190, [_ZN6thrust24THRUST_300001_SM_1000_NS8cuda_cub4core6detail5shmemE+56];
	ld.shared.u64 	%rd179, [_ZN6thrust24THRUST_300001_SM_1000_NS8cuda_cub4core6detail5shmemE+64];
	setp.lt.s32 	%p81, %r635, %r190;
	mov.u32 	%r636, %r190;
	mov.u64 	%rd300, %rd179;
	@%p81 bra 	$L__BB4_192;
	setp.lt.s32 	%p82, %r190, %r635;
	mov.u32 	%r636, %r635;
	mov.u64 	%rd300, %rd299;
	@%p82 bra 	$L__BB4_192;
	setp.lt.s64 	%p83, %rd299, %rd179;
	selp.b32 	%r636, %r635, %r190, %p83;
	min.s64 	%rd300, %rd299, %rd179;
$L__BB4_192:
	ld.shared.u32 	%r193, [_ZN6thrust24THRUST_300001_SM_1000_NS8cuda_cub4core6detail5shmemE+72];
	ld.shared.u64 	%rd182, [_ZN6thrust24THRUST_300001_SM_1000_NS8cuda_cub4core6detail5shmemE+80];
	setp.lt.s32 	%p84, %r636, %r193;
	mov.u32 	%r637, %r193;
	mov.u64 	%rd301, %rd182;
	@%p84 bra 	$L__BB4_195;
	setp.lt.s32 	%p85, %r193, %r636;
	mov.u32 	%r637, %r636;
	mov.u64 	%rd301, %rd300;
	@%p85 bra 	$L__BB4_195;
	setp.lt.s64 	%p86, %rd300, %rd182;
	selp.b32 	%r637, %r636, %r193, %p86;
	min.s64 	%rd301, %rd300, %rd182;
$L__BB4_195:
	ld.shared.u32 	%r196, [_ZN6thrust24THRUST_300001_SM_1000_NS8cuda_cub4core6detail5shmemE+88];
	ld.shared.u64 	%rd185, [_ZN6thrust24THRUST_300001_SM_1000_NS8cuda_cub4core6detail5shmemE+96];
	setp.lt.s32 	%p87, %r637, %r196;
	mov.u32 	%r638, %r196;
	mov.u64 	%rd302, %rd185;
	@%p87 bra 	$L__BB4_198;
	setp.lt.s32 	%p88, %r196, %r637;
	mov.u32 	%r638, %r637;
	mov.u64 	%rd302, %rd301;
	@%p88 bra 	$L__BB4_198;
	setp.lt.s64 	%p89, %rd301, %rd185;
	selp.b32 	%r638, %r637, %r196, %p89;
	min.s64 	%rd302, %rd301, %rd185;
$L__BB4_198:
	ld.shared.u32 	%r199, [_ZN6thrust24THRUST_300001_SM_1000_NS8cuda_cub4core6detail5shmemE+104];
	ld.shared.u64 	%rd188, [_ZN6thrust24THRUST_300001_SM_1000_NS8cuda_cub4core6detail5shmemE+112];
	setp.lt.s32 	%p90, %r638, %r199;
	mov.u32 	%r639, %r199;
	mov.u64 	%rd303, %rd188;
	@%p90 bra 	$L__BB4_201;
	setp.lt.s32 	%p91, %r199, %r638;
	mov.u32 	%r639, %r638;
	mov.u64 	%rd303, %rd302;
	@%p91 bra 	$L__BB4_201;
	setp.lt.s64 	%p92, %rd302, %rd188;
	selp.b32 	%r639, %r638, %r199, %p92;
	min.s64 	%rd303, %rd302, %rd188;
$L__BB4_201:
	ld.shared.u32 	%r202, [_ZN6thrust24THRUST_300001_SM_1000_NS8cuda_cub4core6detail5shmemE+120];
	ld.shared.u64 	%rd191, [_ZN6thrust24THRUST_300001_SM_1000_NS8cuda_cub4core6detail5shmemE+128];
	setp.lt.s32 	%p93, %r639, %r202;
	mov.u32 	%r640, %r202;
	mov.u64 	%rd304, %rd191;
	@%p93 bra 	$L__BB4_204;
	setp.lt.s32 	%p94, %r202, %r639;
	mov.u32 	%r640, %r639;
	mov.u64 	%rd304, %rd303;
	@%p94 bra 	$L__BB4_204;
	setp.lt.s64 	%p95, %rd303, %rd191;
	selp.b32 	%r640, %r639, %r202, %p95;
	min.s64 	%rd304, %rd303, %rd191;
$L__BB4_204:
	mov.u32 	%r565, %tid.x;
	setp.ne.s32 	%p212, %r565, 0;
	@%p212 bra 	$L__BB4_206;
	ld.param.u64 	%rd234, [_ZN6thrust24THRUST_300001_SM_1000_NS8cuda_cub4core6detail13_kernel_agentINS1_8__reduce11ReduceAgentINS0_12zip_iteratorIN4cuda3std3__45tupleIJNS0_10device_ptrIiEENS0_17counting_iteratorIlNS0_11use_defaultESF_SF_EEEEEEEPNSB_IJilEEESJ_iNS1_9__extrema9arg_max_fIilNSA_4lessIiEEEEEEJSI_SK_iSP_EEEvDpT0__param_1];
	cvta.to.global.u64 	%rd233, %rd234;
	st.global.u32 	[%rd233], %r640;
	st.global.u64 	[%rd233+8], %rd304;
$L__BB4_206:
	ret;

}
	// .globl	_ZN6thrust24THRUST_300001_SM_1000_NS8cuda_cub4core6detail13_kernel_agentINS1_8__reduce11ReduceAgentINS0_12zip_iteratorIN4cuda3std3__45tupleIJNS0_10device_ptrIiEENS0_17counting_iteratorIlNS0_11use_defaultESF_SF_EEEEEEEPNSB_IJilEEESJ_iNS1_9__extrema9arg_max_fIilNSA_4lessIiEEEEEEJSI_SK_iN3cub18CUB_300001_SM_100013GridEvenShareIiEENSS_9GridQueueIjEESP_EEEvDpT0_
.visible .entry _ZN6thrust24THRUST_300001_SM_1000_NS8cuda_cub4core6detail13_kernel_agentINS1_8__reduce11ReduceAgentINS0_12zip_iteratorIN4cuda3std3__45tupleIJNS0_10device_ptrIiEENS0_17counting_iteratorIlNS0_11use_defaultESF_SF_EEEEEEEPNSB_IJilEEESJ_iNS1_9__extrema9arg_max_fIilNSA_4lessIiEEEEEEJSI_SK_iN3cub18CUB_300001_SM_100013GridEvenShareIiEENSS_9GridQueueIjEESP_EEEvDpT0_(
	.param .align 8 .b8 _ZN6thrust24THRUST_300001_SM_1000_NS8cuda_cub4core6detail13_kernel_agentINS1_8__reduce11ReduceAgentINS0_12zip_iteratorIN4cuda3std3__45tupleIJNS0_10device_ptrIiEENS0_17counting_iteratorIlNS0_11use_defaultESF_SF_EEEEEEEPNSB_IJilEEESJ_iNS1_9__extrema9arg_max_fIilNSA_4lessIiEEEEEEJSI_SK_iN3cub18CUB_300001_SM_100013GridEvenShareIiEENSS_9GridQueueIjEESP_EEEvDpT0__param_0[16],
	.param .u64 .ptr .align 1 _ZN6thrust24THRUST_300001_SM_1000_NS8cuda_cub4core6detail13_kernel_agentINS1_8__reduce11ReduceAgentINS0_12zip_iteratorIN4cuda3std3__45tupleIJNS0_10device_ptrIiEENS0_17counting_iteratorIlNS0_11use_defaultESF_SF_EEEEEEEPNSB_IJilEEESJ_iNS1_9__extrema9arg_max_fIilNSA_4lessIiEEEEEEJSI_SK_iN3cub18CUB_300001_SM_100013GridEvenShareIiEENSS_9GridQueueIjEESP_EEEvDpT0__param_1,
	.param .u32 _ZN6thrust24THRUST_300001_SM_1000_NS8cuda_cub4core6detail13_kernel_agentINS1_8__reduce11ReduceAgentINS0_12zip_iteratorIN4cuda3std3__45tupleIJNS0_10device_ptrIiEENS0_17counting_iteratorIlNS0_11use_defaultESF_SF_EEEEEEEPNSB_IJilEEESJ_iNS1_9__extrema9arg_max_fIilNSA_4lessIiEEEEEEJSI_SK_iN3cub18CUB_300001_SM_100013GridEvenShareIiEENSS_9GridQueueIjEESP_EEEvDpT0__param_2,
	.param .align 4 .b8 _ZN6thrust24THRUST_300001_SM_1000_NS8cuda_cub4core6detail13_kernel_agentINS1_8__reduce11ReduceAgentINS0_12zip_iteratorIN4cuda3std3__45tupleIJNS0_10device_ptrIiEENS0_17counting_iteratorIlNS0_11use_defaultESF_SF_EEEEEEEPNSB_IJilEEESJ_iNS1_9__extrema9arg_max_fIilNSA_4lessIiEEEEEEJSI_SK_iN3cub18CUB_300001_SM_100013GridEvenShareIiEENSS_9GridQueueIjEESP_EEEvDpT0__param_3[40],
	.param .align 8 .b8 _ZN6thrust24THRUST_300001_SM_1000_NS8cuda_cub4core6detail13_kernel_agentINS1_8__reduce11ReduceAgentINS0_12zip_iteratorIN4cuda3std3__45tupleIJNS0_10device_ptrIiEENS0_17counting_iteratorIlNS0_11use_defaultESF_SF_EEEEEEEPNSB_IJilEEESJ_iNS1_9__extrema9arg_max_fIilNSA_4lessIiEEEEEEJSI_SK_iN3cub18CUB_300001_SM_100013GridEvenShareIiEENSS_9GridQueueIjEESP_EEEvDpT0__param_4[8],
	.param .align 1 .b8 _ZN6thrust24THRUST_300001_SM_1000_NS8cuda_cub4core6detail13_kernel_agentINS1_8__reduce11ReduceAgentINS0_12zip_iteratorIN4cuda3std3__45tupleIJNS0_10device_ptrIiEENS0_17counting_iteratorIlNS0_11use_defaultESF_SF_EEEEEEEPNSB_IJilEEESJ_iNS1_9__extrema9arg_max_fIilNSA_4lessIiEEEEEEJSI_SK_iN3cub18CUB_300001_SM_100013GridEvenShareIiEENSS_9GridQueueIjEESP_EEEvDpT0__param_5[1]
)
.maxntid 256
{
	.reg .pred 	%p<215>;
	.reg .b32 	%r<678>;
	.reg .b64 	%rd<286>;

	ld.param.u64 	%rd3, [_ZN6thrust24THRUST_300001_SM_1000_NS8cuda_cub4core6detail13_kernel_agentINS1_8__reduce11ReduceAgentINS0_12zip_iteratorIN4cuda3std3__45tupleIJNS0_10device_ptrIiEENS0_17counting_iteratorIlNS0_11use_defaultESF_SF_EEEEEEEPNSB_IJilEEESJ_iNS1_9__extrema9arg_max_fIilNSA_4lessIiEEEEEEJSI_SK_iN3cub18CUB_300001_SM_100013GridEvenShareIiEENSS_9GridQueueIjEESP_EEEvDpT0__param_0+8];
	ld.param.u64 	%rd181, [_ZN6thrust24THRUST_300001_SM_1000_NS8cuda_cub4core6detail13_kernel_agentINS1_8__reduce11ReduceAgentINS0_12zip_iteratorIN4cuda3std3__45tupleIJNS0_10device_ptrIiEENS0_17counting_iteratorIlNS0_11use_defaultESF_SF_EEEEEEEPNSB_IJilEEESJ_iNS1_9__extrema9arg_max_fIilNSA_4lessIiEEEEEEJSI_SK_iN3cub18CUB_300001_SM_100013GridEvenShareIiEENSS_9GridQueueIjEESP_EEEvDpT0__param_0];
	ld.param.u64 	%rd182, [_ZN6thrust24THRUST_300001_SM_1000_NS8cuda_cub4core6detail13_kernel_agentINS1_8__reduce11ReduceAgentINS0_12zip_iteratorIN4cuda3std3__45tupleIJNS0_10device_ptrIiEENS0_17counting_iteratorIlNS0_11use_defaultESF_SF_EEEEEEEPNSB_IJilEEESJ_iNS1_9__extrema9arg_max_fIilNSA_4lessIiEEEEEEJSI_SK_iN3cub18CUB_300001_SM_100013GridEvenShareIiEENSS_9GridQueueIjEESP_EEEvDpT0__param_4];
	ld.param.u32 	%r235, [_ZN6thrust24THRUST_300001_SM_1000_NS8cuda_cub4core6detail13_kernel_agentINS1_8__reduce11ReduceAgentINS0_12zip_iteratorIN4cuda3std3__45tupleIJNS0_10device_ptrIiEENS0_17counting_iteratorIlNS0_11use_defaultESF_SF_EEEEEEEPNSB_IJilEEESJ_iNS1_9__extrema9arg_max_fIilNSA_4lessIiEEEEEEJSI_SK_iN3cub18CUB_300001_SM_100013GridEvenShareIiEENSS_9GridQueueIjEESP_EEEvDpT0__param_2];
	cvta.to.global.u64 	%rd1, %rd182;
	cvta.to.global.u64 	%rd2, %rd181;
	mov.u32 	%r1, %ctaid.x;
	mul.lo.s32 	%r2, %r1, 1280;
	mov.u32 	%r236, %nctaid.x;
	mul.lo.s32 	%r3, %r236, 1280;
	add.s32 	%r237, %r2, 1280;
	setp.le.s32 	%p1, %r237, %r235;
	@%p1 bra 	$L__BB5_121;
	sub.s32 	%r4, %r235, %r2;
	mov.u32 	%r5, %tid.x;
	setp.ge.s32 	%p98, %r5, %r4;
	mov.b32 	%r613, 0;
	mov.b64 	%rd232, 0;
	mov.u32 	%r601, %r5;
	@%p98 bra 	$L__BB5_3;
	add.s32 	%r367, %r2, %r5;
	cvt.s64.s32 	%rd207, %r367;
	mul.wide.s32 	%rd208, %r367, 4;
	add.s64 	%rd209, %rd2, %rd208;
	add.s64 	%rd232, %rd3, %rd207;
	ld.global.u32 	%r613, [%rd209];
	add.s32 	%r601, %r5, 256;
$L__BB5_3:
	setp.ge.s32 	%p99, %r601, %r4;
	@%p99 bra 	$L__BB5_25;
	not.b32 	%r369, %r601;
	add.s32 	%r370, %r235, %r369;
	sub.s32 	%r10, %r370, %r2;
	and.b32  	%r371, %r10, 768;
	setp.eq.s32 	%p100, %r371, 768;
	@%p100 bra 	$L__BB5_10;
	add.s32 	%r597, %r601, %r2;
	shr.u32 	%r372, %r10, 8;
	add.s32 	%r373, %r372, 1;
	and.b32  	%r374, %r373, 3;
	neg.s32 	%r596, %r374;
$L__BB5_6:
	.pragma "nounroll";
	mov.u64 	%rd6, %rd232;
	mov.u32 	%r16, %r613;
	cvt.s64.s32 	%rd211, %r597;
	add.s64 	%rd7, %rd3, %rd211;
	mul.wide.s32 	%rd212, %r597, 4;
	add.s64 	%rd213, %rd2, %rd212;
	ld.global.u32 	%r17, [%rd213];
	setp.lt.s32 	%p101, %r16, %r17;
	mov.u64 	%rd232, %rd7;
	mov.u32 	%r613, %r17;
	@%p101 bra 	$L__BB5_9;
	setp.lt.s32 	%p102, %r17, %r16;
	mov.u64 	%rd232, %rd6;
	mov.u32 	%r613, %r16;
	@%p102 bra 	$L__BB5_9;
	setp.lt.s64 	%p103, %rd6, %rd7;
	min.s64 	%rd232, %rd6, %rd7;
	selp.b32 	%r613, %r16, %r17, %p103;
$L__BB5_9:
	add.s32 	%r601, %r601, 256;
	add.s32 	%r597, %r597, 256;
	add.s32 	%r596, %r596, 1;
	setp.ne.s32 	%p104, %r596, 0;
	@%p104 bra 	$L__BB5_6;
$L__BB5_10:
	setp.lt.u32 	%p105, %r10, 768;
	@%p105 bra 	$L__BB5_25;
	add.s32 	%r604, %r601, %r2;
	add.s32 	%r607, %r604, 256;
	add.s32 	%r606, %r604, 512;
	add.s32 	%r605, %r604, 768;
	add.s64 	%rd12, %rd2, 2048;
$L__BB5_12:
	cvt.s64.s32 	%rd214, %r607;
	add.s64 	%rd14, %rd3, %rd214;
	cvt.s64.s32 	%rd215, %r606;
	add.s64 	%rd15, %rd3, %rd215;
	cvt.s64.s32 	%rd216, %r605;
	add.s64 	%rd16, %rd3, %rd216;
	cvt.s64.s32 	%rd217, %r604;
	mul.wide.s32 	%rd218, %r604, 4;
	add.s64 	%rd17, %rd12, %rd218;
	add.s64 	%rd18, %rd3, %rd217;
	ld.global.u32 	%r36, [%rd17+-2048];
	setp.lt.s32 	%p106, %r613, %r36;
	mov.u64 	%rd229, %rd18;
	mov.u32 	%r610, %r36;
	@%p106 bra 	$L__BB5_15;
	setp.lt.s32 	%p107, %r36, %r613;
	mov.u64 	%rd229, %rd232;
	mov.u32 	%r610, %r613;
	@%p107 bra 	$L__BB5_15;
	setp.lt.s64 	%p108, %rd232, %rd18;
	min.s64 	%rd229, %rd232, %rd18;
	selp.b32 	%r610, %r613, %r36, %p108;
$L__BB5_15:
	ld.global.u32 	%r39, [%rd17+-1024];
	setp.lt.s32 	%p109, %r610, %r39;
	mov.u64 	%rd230, %rd14;
	mov.u32 	%r611, %r39;
	@%p109 bra 	$L__BB5_18;
	setp.lt.s32 	%p110, %r39, %r610;
	mov.u64 	%rd230, %rd229;
	mov.u32 	%r611, %r610;
	@%p110 bra 	$L__BB5_18;
	setp.lt.s64 	%p111, %rd229, %rd14;
	min.s64 	%rd230, %rd229, %rd14;
	selp.b32 	%r611, %r610, %r39, %p111;
$L__BB5_18:
	ld.global.u32 	%r42, [%rd17];
	setp.lt.s32 	%p112, %r611, %r42;
	mov.u64 	%rd231, %rd15;
	mov.u32 	%r612, %r42;
	@%p112 bra 	$L__BB5_21;
	setp.lt.s32 	%p113, %r42, %r611;
	mov.u64 	%rd231, %rd230;
	mov.u32 	%r612, %r611;
	@%p113 bra 	$L__BB5_21;
	setp.lt.s64 	%p114, %rd230, %rd15;
	min.s64 	%rd231, %rd230, %rd15;
	selp.b32 	%r612, %r611, %r42, %p114;
$L__BB5_21:
	ld.global.u32 	%r45, [%rd17+1024];
	setp.lt.s32 	%p115, %r612, %r45;
	mov.u64 	%rd232, %rd16;
	mov.u32 	%r613, %r45;
	@%p115 bra 	$L__BB5_24;
	setp.lt.s32 	%p116, %r45, %r612;
	mov.u64 	%rd232, %rd231;
	mov.u32 	%r613, %r612;
	@%p116 bra 	$L__BB5_24;
	setp.lt.s64 	%p117, %rd231, %rd16;
	min.s64 	%rd232, %rd231, %rd16;
	selp.b32 	%r613, %r612, %r45, %p117;
$L__BB5_24:
	add.s32 	%r601, %r601, 1024;
	add.s32 	%r607, %r607, 1024;
	add.s32 	%r606, %r606, 1024;
	add.s32 	%r605, %r605, 1024;
	add.s32 	%r604, %r604, 1024;
	setp.lt.s32 	%p118, %r601, %r4;
	@%p118 bra 	$L__BB5_12;
$L__BB5_25:
	setp.lt.s32 	%p119, %r4, 256;
	@%p119 bra 	$L__BB5_70;
	// begin inline asm
	mov.u32 %r488, %laneid;
	// end inline asm
	mov.b32 	%r506, 1;
	mov.b32 	%r507, 31;
	mov.b32 	%r508, -1;
	// begin inline asm
	shfl.sync.down.b32 %r489, %r613, %r506, %r507, %r508;
	// end inline asm
	// begin inline asm
	shfl.sync.down.b32 %r494, %r495, %r506, %r507, %r508;
	// end inline asm
	mov.b64 	{%r500, %r505}, %rd232;
	// begin inline asm
	shfl.sync.down.b32 %r499, %r500, %r506, %r507, %r508;
	// end inline asm
	// begin inline asm
	shfl.sync.down.b32 %r504, %r505, %r506, %r507, %r508;
	// end inline asm
	mov.b64 	%rd28, {%r499, %r504};
	setp.gt.s32 	%p171, %r488, 30;
	mov.u64 	%rd234, %rd232;
	mov.u32 	%r615, %r613;
	@%p171 bra 	$L__BB5_30;
	setp.lt.s32 	%p172, %r613, %r489;
	mov.u64 	%rd234, %rd28;
	mov.u32 	%r615, %r489;
	@%p172 bra 	$L__BB5_30;
	setp.lt.s32 	%p173, %r489, %r613;
	mov.u64 	%rd234, %rd232;
	mov.u32 	%r615, %r613;
	@%p173 bra 	$L__BB5_30;
	setp.lt.s64 	%p174, %rd232, %rd28;
	min.s64 	%rd234, %rd232, %rd28;
	selp.b32 	%r615, %r613, %r489, %p174;
$L__BB5_30:
	mov.b32 	%r526, 2;
	mov.b32 	%r527, 31;
	mov.b32 	%r528, -1;
	// begin inline asm
	shfl.sync.down.b32 %r509, %r615, %r526, %r527, %r528;
	// end inline asm
	// begin inline asm
	shfl.sync.down.b32 %r514, %r515, %r526, %r527, %r528;
	// end inline asm
	mov.b64 	{%r520, %r525}, %rd234;
	// begin inline asm
	shfl.sync.down.b32 %r519, %r520, %r526, %r527, %r528;
	// end inline asm
	// begin inline asm
	shfl.sync.down.b32 %r524, %r525, %r526, %r527, %r528;
	// end inline asm
	mov.b64 	%rd31, {%r519, %r524};
	setp.gt.s32 	%p175, %r488, 29;
	mov.u64 	%rd235, %rd234;
	mov.u32 	%r616, %r615;
	@%p175 bra 	$L__BB5_34;
	setp.lt.s32 	%p176, %r615, %r509;
	mov.u64 	%rd235, %rd31;
	mov.u32 	%r616, %r509;
	@%p176 bra 	$L__BB5_34;
	setp.lt.s32 	%p177, %r509, %r615;
	mov.u64 	%rd235, %rd234;
	mov.u32 	%r616, %r615;
	@%p177 bra 	$L__BB5_34;
	setp.lt.s64 	%p178, %rd234, %rd31;
	min.s64 	%rd235, %rd234, %rd31;
	selp.b32 	%r616, %r615, %r509, %p178;
$L__BB5_34:
	mov.b32 	%r546, 4;
	mov.b32 	%r547, 31;
	mov.b32 	%r548, -1;
	// begin inline asm
	shfl.sync.down.b32 %r529, %r616, %r546, %r547, %r548;
	// end inline asm
	// begin inline asm
	shfl.sync.down.b32 %r534, %r535, %r546, %r547, %r548;
	// end inline asm
	mov.b64 	{%r540, %r545}, %rd235;
	// begin inline asm
	shfl.sync.down.b32 %r539, %r540, %r546, %r547, %r548;
	// end inline asm
	// begin inline asm
	shfl.sync.down.b32 %r544, %r545, %r546, %r547, %r548;
	// end inline asm
	mov.b64 	%rd34, {%r539, %r544};
	setp.gt.s32 	%p179, %r488, 27;
	mov.u64 	%rd236, %rd235;
	mov.u32 	%r617, %r616;
	@%p179 bra 	$L__BB5_38;
	setp.lt.s32 	%p180, %r616, %r529;
	mov.u64 	%rd236, %rd34;
	mov.u32 	%r617, %r529;
	@%p180 bra 	$L__BB5_38;
	setp.lt.s32 	%p181, %r529, %r616;
	mov.u64 	%rd236, %rd235;
	mov.u32 	%r617, %r616;
	@%p181 bra 	$L__BB5_38;
	setp.lt.s64 	%p182, %rd235, %rd34;
	min.s64 	%rd236, %rd235, %rd34;
	selp.b32 	%r617, %r616, %r529, %p182;
$L__BB5_38:
	mov.b32 	%r566, 8;
	mov.b32 	%r567, 31;
	mov.b32 	%r568, -1;
	// begin inline asm
	shfl.sync.down.b32 %r549, %r617, %r566, %r567, %r568;
	// end inline asm
	// begin inline asm
	shfl.sync.down.b32 %r554, %r555, %r566, %r567, %r568;
	// end inline asm
	mov.b64 	{%r560, %r565}, %rd236;
	// begin inline asm
	shfl.sync.down.b32 %r559, %r560, %r566, %r567, %r568;
	// end inline asm
	// begin inline asm
	shfl.sync.down.b32 %r564, %r565, %r566, %r567, %r568;
	// end inline asm
	mov.b64 	%rd37, {%r559, %r564};
	setp.gt.s32 	%p183, %r488, 23;
	mov.u64 	%rd237, %rd236;
	mov.u32 	%r618, %r617;
	@%p183 bra 	$L__BB5_42;
	setp.lt.s32 	%p184, %r617, %r549;
	mov.u64 	%rd237, %rd37;
	mov.u32 	%r618, %r549;
	@%p184 bra 	$L__BB5_42;
	setp.lt.s32 	%p185, %r549, %r617;
	mov.u64 	%rd237, %rd236;
	mov.u32 	%r618, %r617;
	@%p185 bra 	$L__BB5_42;
	setp.lt.s64 	%p186, %rd236, %rd37;
	min.s64 	%rd237, %rd236, %rd37;
	selp.b32 	%r618, %r617, %r549, %p186;
$L__BB5_42:
	mov.b32 	%r586, 16;
	mov.b32 	%r587, 31;
	mov.b32 	%r588, -1;
	// begin inline asm
	shfl.sync.down.b32 %r569, %r618, %r586, %r587, %r588;
	// end inline asm
	// begin inline asm
	shfl.sync.down.b32 %r574, %r575, %r586, %r587, %r588;
	// end inline asm
	mov.b64 	{%r580, %r585}, %rd237;
	// begin inline asm
	shfl.sync.down.b32 %r579, %r580, %r586, %r587, %r588;
	// end inline asm
	// begin inline asm
	shfl.sync.down.b32 %r584, %r585, %r586, %r587, %r588;
	// end inline asm
	mov.b64 	%rd40, {%r579, %r584};
	setp.gt.s32 	%p187, %r488, 15;
	mov.u64 	%rd285, %rd237;
	mov.u32 	%r677, %r618;
	@%p187 bra 	$L__BB5_46;
	setp.lt.s32 	%p188, %r618, %r569;
	mov.u64 	%rd285, %rd40;
	mov.u32 	%r677, %r569;
	@%p188 bra 	$L__BB5_46;
	setp.lt.s32 	%p189, %r569, %r618;
	mov.u64 	%rd285, %rd237;
	mov.u32 	%r677, %r618;
	@%p189 bra 	$L__BB5_46;
	setp.lt.s64 	%p190, %rd237, %rd40;
	min.s64 	%rd285, %rd237, %rd40;
	selp.b32 	%r677, %r618, %r569, %p190;
$L__BB5_46:
	setp.ne.s32 	%p191, %r488, 0;
	@%p191 bra 	$L__BB5_48;
	shr.u32 	%r589, %r5, 1;
	and.b32  	%r590, %r589, 496;
	mov.u32 	%r591, _ZN6thrust24THRUST_300001_SM_1000_NS8cuda_cub4core6detail5shmemE;
	add.s32 	%r592, %r591, %r590;
	st.shared.u32 	[%r592+8], %r677;
	st.shared.u64 	[%r592+16], %rd285;
$L__BB5_48:
	bar.sync 	0;
	setp.ne.s32 	%p192, %r5, 0;
	@%p192 bra 	$L__BB5_208;
	ld.shared.u32 	%r70, [_ZN6thrust24THRUST_300001_SM_1000_NS8cuda_cub4core6detail5shmemE+24];
	ld.shared.u64 	%rd43, [_ZN6thrust24THRUST_300001_SM_1000_NS8cuda_cub4core6detail5shmemE+32];
	setp.lt.s32 	%p193, %r677, %r70;
	mov.u64 	%rd239, %rd43;
	mov.u32 	%r620, %r70;
	@%p193 bra 	$L__BB5_52;
	setp.lt.s32 	%p194, %r70, %r677;
	mov.u64 	%rd239, %rd285;
	mov.u32 	%r620, %r677;
	@%p194 bra 	$L__BB5_52;
	setp.lt.s64 	%p195, %rd285, %rd43;
	min.s64 	%rd239, %rd285, %rd43;
	selp.b32 	%r620, %r677, %r70, %p195;
$L__BB5_52:
	ld.shared.u32 	%r73, [_ZN6thrust24THRUST_300001_SM_1000_NS8cuda_cub4core6detail5shmemE+40];
	ld.shared.u64 	%rd46, [_ZN6thrust24THRUST_300001_SM_1000_NS8cuda_cub4core6detail5shmemE+48];
	setp.lt.s32 	%p196, %r620, %r73;
	mov.u64 	%rd240, %rd46;
	mov.u32 	%r621, %r73;
	@%p196 bra 	$L__BB5_55;
	setp.lt.s32 	%p197, %r73, %r620;
	mov.u64 	%rd240, %rd239;
	mov.u32 	%r621, %r620;
	@%p197 bra 	$L__BB5_55;
	setp.lt.s64 	%p198, %rd239, %rd46;
	min.s64 	%rd240, %rd239, %rd46;
	selp.b32 	%r621, %r620, %r73, %p198;
$L__BB5_55:
	ld.shared.u32 	%r76, [_ZN6thrust24THRUST_300001_SM_1000_NS8cuda_cub4core6detail5shmemE+56];
	ld.shared.u64 	%rd49, [_ZN6thrust24THRUST_300001_SM_1000_NS8cuda_cub4core6detail5shmemE+64];
	setp.lt.s32 	%p199, %r621, %r76;
	mov.u64 	%rd241, %rd49;
	mov.u32 	%r622, %r76;
	@%p199 bra 	$L__BB5_58;
	setp.lt.s32 	%p200, %r76, %r621;
	mov.u64 	%rd241, %rd240;
	mov.u32 	%r622, %r621;
	@%p200 bra 	$L__BB5_58;
	setp.lt.s64 	%p201, %rd240, %rd49;
	min.s64 	%rd241, %rd240, %rd49;
	selp.b32 	%r622, %r621, %r76, %p201;
$L__BB5_58:
	ld.shared.u32 	%r79, [_ZN6thrust24THRUST_300001_SM_1000_NS8cuda_cub4core6detail5shmemE+72];
	ld.shared.u64 	%rd52, [_ZN6thrust24THRUST_300001_SM_1000_NS8cuda_cub4core6detail5shmemE+80];
	setp.lt.s32 	%p202, %r622, %r79;
	mov.u64 	%rd242, %rd52;
	mov.u32 	%r623, %r79;
	@%p202 bra 	$L__BB5_61;
	setp.lt.s32 	%p203, %r79, %r622;
	mov.u64 	%rd242, %rd241;
	mov.u32 	%r623, %r622;
	@%p203 bra 	$L__BB5_61;
	setp.lt.s64 	%p204, %rd241, %rd52;
	min.s64 	%rd242, %rd241, %rd52;
	selp.b32 	%r623, %r622, %r79, %p204;
$L__BB5_61:
	ld.shared.u32 	%r82, [_ZN6thrust24THRUST_300001_SM_1000_NS8cuda_cub4core6detail5shmemE+88];
	ld.shared.u64 	%rd55, [_ZN6thrust24THRUST_300001_SM_1000_NS8cuda_cub4core6detail5shmemE+96];
	setp.lt.s32 	%p205, %r623, %r82;
	mov.u32 	%r624, %r82;
	mov.u64 	%rd243, %rd55;
	@%p205 bra 	$L__BB5_64;
	setp.lt.s32 	%p206, %r82, %r623;
	mov.u32 	%r624, %r623;
	mov.u64 	%rd243, %rd242;
	@%p206 bra 	$L__BB5_64;
	setp.lt.s64 	%p207, %rd242, %rd55;
	selp.b32 	%r624, %r623, %r82, %p207;
	min.s64 	%rd243, %rd242, %rd55;
$L__BB5_64:
	ld.shared.u32 	%r85, [_ZN6thrust24THRUST_300001_SM_1000_NS8cuda_cub4core6detail5shmemE+104];
	ld.shared.u64 	%rd58, [_ZN6thrust24THRUST_300001_SM_1000_NS8cuda_cub4core6detail5shmemE+112];
	setp.lt.s32 	%p208, %r624, %r85;
	mov.u32 	%r625, %r85;
	mov.u64 	%rd244, %rd58;
	@%p208 bra 	$L__BB5_67;
	setp.lt.s32 	%p209, %r85, %r624;
	mov.u32 	%r625, %r624;
	mov.u64 	%rd244, %rd243;
	@%p209 bra 	$L__BB5_67;
	setp.lt.s64 	%p210, %rd243, %rd58;
	selp.b32 	%r625, %r624, %r85, %p210;
	min.s64 	%rd244, %rd243, %rd58;
$L__BB5_67:
	ld.shared.u32 	%r88, [_ZN6thrust24THRUST_300001_SM_1000_NS8cuda_cub4core6detail5shmemE+120];
	ld.shared.u64 	%rd61, [_ZN6thrust24THRUST_300001_SM_1000_NS8cuda_cub4core6detail5shmemE+128];
	setp.lt.s32 	%p211, %r625, %r88;
	mov.u32 	%r677, %r88;
	mov.u64 	%rd285, %rd61;
	@%p211 bra 	$L__BB5_208;
	setp.lt.s32 	%p212, %r88, %r625;
	mov.u32 	%r677, %r625;
	mov.u64 	%rd285, %rd244;
	@%p212 bra 	$L__BB5_208;
	setp.lt.s64 	%p213, %rd244, %rd61;
	selp.b32 	%r677, %r625, %r88, %p213;
	min.s64 	%rd285, %rd244, %rd61;
	bra.uni 	$L__BB5_208;
$L__BB5_70:
	// begin inline asm
	mov.u32 %r375, %laneid;
	// end inline asm
	and.b32  	%r396, %r5, 992;
	add.s32 	%r397, %r396, 32;
	setp.gt.s32 	%p120, %r397, %r4;
	not.b32 	%r398, %r396;
	add.s32 	%r399, %r4, %r398;
	selp.b32 	%r394, %r399, 31, %p120;
	mov.b32 	%r393, 1;
	mov.b32 	%r395, -1;
	// begin inline asm
	shfl.sync.down.b32 %r376, %r613, %r393, %r394, %r395;
	// end inline asm
	// begin inline asm
	shfl.sync.down.b32 %r381, %r382, %r393, %r394, %r395;
	// end inline asm
	mov.b64 	{%r387, %r392}, %rd232;
	// begin inline asm
	shfl.sync.down.b32 %r386, %r387, %r393, %r394, %r395;
	// end inline asm
	// begin inline asm
	shfl.sync.down.b32 %r391, %r392, %r393, %r394, %r395;
	// end inline asm
	mov.b64 	%rd63, {%r386, %r391};
	setp.ge.s32 	%p121, %r375, %r394;
	mov.u32 	%r626, %r613;
	mov.u64 	%rd245, %rd232;
	@%p121 bra 	$L__BB5_74;
	setp.lt.s32 	%p122, %r613, %r376;
	mov.u32 	%r626, %r376;
	mov.u64 	%rd245, %rd63;
	@%p122 bra 	$L__BB5_74;
	setp.lt.s32 	%p123, %r376, %r613;
	mov.u32 	%r626, %r613;
	mov.u64 	%rd245, %rd232;
	@%p123 bra 	$L__BB5_74;
	setp.lt.s64 	%p124, %rd232, %rd63;
	selp.b32 	%r626, %r613, %r376, %p124;
	min.s64 	%rd245, %rd232, %rd63;
$L__BB5_74:
	mov.b32 	%r417, 2;
	mov.b32 	%r419, -1;
	// begin inline asm
	shfl.sync.down.b32 %r400, %r626, %r417, %r394, %r419;
	// end inline asm
	// begin inline asm
	shfl.sync.down.b32 %r405, %r406, %r417, %r394, %r419;
	// end inline asm
	mov.b64 	{%r411, %r416}, %rd245;
	// begin inline asm
	shfl.sync.down.b32 %r410, %r411, %r417, %r394, %r419;
	// end inline asm
	// begin inline asm
	shfl.sync.down.b32 %r415, %r416, %r417, %r394, %r419;
	// end inline asm
	mov.b64 	%rd66, {%r410, %r415};
	add.s32 	%r420, %r375, 2;
	setp.gt.s32 	%p125, %r420, %r394;
	mov.u32 	%r627, %r626;
	mov.u64 	%rd246, %rd245;
	@%p125 bra 	$L__BB5_78;
	setp.lt.s32 	%p126, %r626, %r400;
	mov.u32 	%r627, %r400;
	mov.u64 	%rd246, %rd66;
	@%p126 bra 	$L__BB5_78;
	setp.lt.s32 	%p127, %r400, %r626;
	mov.u32 	%r627, %r626;
	mov.u64 	%rd246, %rd245;
	@%p127 bra 	$L__BB5_78;
	setp.lt.s64 	%p128, %rd245, %rd66;
	selp.b32 	%r627, %r626, %r400, %p128;
	min.s64 	%rd246, %rd245, %rd66;
$L__BB5_78:
	mov.b32 	%r438, 4;
	mov.b32 	%r440, -1;
	// begin inline asm
	shfl.sync.down.b32 %r421, %r627, %r438, %r394, %r440;
	// end inline asm
	// begin inline asm
	shfl.sync.down.b32 %r426, %r427, %r438, %r394, %r440;
	// end inline asm
	mov.b64 	{%r432, %r437}, %rd246;
	// begin inline asm
	shfl.sync.down.b32 %r431, %r432, %r438, %r394, %r440;
	// end inline asm
	// begin inline asm
	shfl.sync.down.b32 %r436, %r437, %r438, %r394, %r440;
	// end inline asm
	mov.b64 	%rd69, {%r431, %r436};
	add.s32 	%r441, %r375, 4;
	setp.gt.s32 	%p129, %r441, %r394;
	mov.u32 	%r628, %r627;
	mov.u64 	%rd247, %rd246;
	@%p129 bra 	$L__BB5_82;
	setp.lt.s32 	%p130, %r627, %r421;
	mov.u32 	%r628, %r421;
	mov.u64 	%rd247, %rd69;
	@%p130 bra 	$L__BB5_82;
	setp.lt.s32 	%p131, %r421, %r627;
	mov.u32 	%r628, %r627;
	mov.u64 	%rd247, %rd246;
	@%p131 bra 	$L__BB5_82;
	setp.lt.s64 	%p132, %rd246, %rd69;
	selp.b32 	%r628, %r627, %r421, %p132;
	min.s64 	%rd247, %rd246, %rd69;
$L__BB5_82:
	mov.b32 	%r459, 8;
	mov.b32 	%r461, -1;
	// begin inline asm
	shfl.sync.down.b32 %r442, %r628, %r459, %r394, %r461;
	// end inline asm
	// begin inline asm
	shfl.sync.down.b32 %r447, %r448, %r459, %r394, %r461;
	// end inline asm
	mov.b64 	{%r453, %r458}, %rd247;
	// begin inline asm
	shfl.sync.down.b32 %r452, %r453, %r459, %r394, %r461;
	// end inline asm
	// begin inline asm
	shfl.sync.down.b32 %r457, %r458, %r459, %r394, %r461;
	// end inline asm
	mov.b64 	%rd72, {%r452, %r457};
	add.s32 	%r462, %r375, 8;
	setp.gt.s32 	%p133, %r462, %r394;
	mov.u32 	%r629, %r628;
	mov.u64 	%rd248, %rd247;
	@%p133 bra 	$L__BB5_86;
	setp.lt.s32 	%p134, %r628, %r442;
	mov.u32 	%r629, %r442;
	mov.u64 	%rd248, %rd72;
	@%p134 bra 	$L__BB5_86;
	setp.lt.s32 	%p135, %r442, %r628;
	mov.u32 	%r629, %r628;
	mov.u64 	%rd248, %rd247;
	@%p135 bra 	$L__BB5_86;
	setp.lt.s64 	%p136, %rd247, %rd72;
	selp.b32 	%r629, %r628, %r442, %p136;
	min.s64 	%rd248, %rd247, %rd72;
$L__BB5_86:
	mov.b32 	%r480, 16;
	mov.b32 	%r482, -1;
	// begin inline asm
	shfl.sync.down.b32 %r463, %r629, %r480, %r394, %r482;
	// end inline asm
	// begin inline asm
	shfl.sync.down.b32 %r468, %r469, %r480, %r394, %r482;
	// end inline asm
	mov.b64 	{%r474, %r479}, %rd248;
	// begin inline asm
	shfl.sync.down.b32 %r473, %r474, %r480, %r394, %r482;
	// end inline asm
	// begin inline asm
	shfl.sync.down.b32 %r478, %r479, %r480, %r394, %r482;
	// end inline asm
	mov.b64 	%rd75, {%r473, %r478};
	add.s32 	%r483, %r375, 16;
	setp.gt.s32 	%p137, %r483, %r394;
	mov.u32 	%r677, %r629;
	mov.u64 	%rd285, %rd248;
	@%p137 bra 	$L__BB5_90;
	setp.lt.s32 	%p138, %r629, %r463;
	mov.u32 	%r677, %r463;
	mov.u64 	%rd285, %rd75;
	@%p138 bra 	$L__BB5_90;
	setp.lt.s32 	%p139, %r463, %r629;
	mov.u32 	%r677, %r629;
	mov.u64 	%rd285, %rd248;
	@%p139 bra 	$L__BB5_90;
	setp.lt.s64 	%p140, %rd248, %rd75;
	selp.b32 	%r677, %r629, %r463, %p140;
	min.s64 	%rd285, %rd248, %rd75;
$L__BB5_90:
	setp.ne.s32 	%p141, %r375, 0;
	@%p141 bra 	$L__BB5_92;
	shr.u32 	%r484, %r5, 1;
	and.b32  	%r485, %r484, 496;
	mov.u32 	%r486, _ZN6thrust24THRUST_300001_SM_1000_NS8cuda_cub4core6detail5shmemE;
	add.s32 	%r487, %r486, %r485;
	st.shared.u32 	[%r487+8], %r677;
	st.shared.u64 	[%r487+16], %rd285;
$L__BB5_92:
	bar.sync 	0;
	setp.ne.s32 	%p142, %r5, 0;
	@%p142 bra 	$L__BB5_208;
	setp.lt.s32 	%p143, %r4, 33;
	mov.u32 	%r631, %r677;
	mov.u64 	%rd250, %rd285;
	@%p143 bra 	$L__BB5_97;
	ld.shared.u32 	%r107, [_ZN6thrust24THRUST_300001_SM_1000_NS8cuda_cub4core6detail5shmemE+24];
	ld.shared.u64 	%rd78, [_ZN6thrust24THRUST_300001_SM_1000_NS8cuda_cub4core6detail5shmemE+32];
	setp.lt.s32 	%p144, %r677, %r107;
	mov.u32 	%r631, %r107;
	mov.u64 	%rd250, %rd78;
	@%p144 bra 	$L__BB5_97;
	setp.lt.s32 	%p145, %r107, %r677;
	mov.u32 	%r631, %r677;
	mov.u64 	%rd250, %rd285;
	@%p145 bra 	$L__BB5_97;
	setp.lt.s64 	%p146, %rd285, %rd78;
	selp.b32 	%r631, %r677, %r107, %p146;
	min.s64 	%rd250, %rd285, %rd78;
$L__BB5_97:
	setp.lt.s32 	%p147, %r4, 65;
	mov.u32 	%r632, %r631;
	mov.u64 	%rd251, %rd250;
	@%p147 bra 	$L__BB5_101;
	ld.shared.u32 	%r110, [_ZN6thrust24THRUST_300001_SM_1000_NS8cuda_cub4core6detail5shmemE+40];
	ld.shared.u64 	%rd81, [_ZN6thrust24THRUST_300001_SM_1000_NS8cuda_cub4core6detail5shmemE+48];
	setp.lt.s32 	%p148, %r631, %r110;
	mov.u32 	%r632, %r110;
	mov.u64 	%rd251, %rd81;
	@%p148 bra 	$L__BB5_101;
	setp.lt.s32 	%p149, %r110, %r631;
	mov.u32 	%r632, %r631;
	mov.u64 	%rd251, %rd250;
	@%p149 bra 	$L__BB5_101;
	setp.lt.s64 	%p150, %rd250, %rd81;
	selp.b32 	%r632, %r631, %r110, %p150;
	min.s64 	%rd251, %rd250, %rd81;
$L__BB5_101:
	setp.lt.s32 	%p151, %r4, 97;
	mov.u32 	%r633, %r632;
	mov.u64 	%rd252, %rd251;
	@%p151 bra 	$L__BB5_105;
	ld.shared.u32 	%r113, [_ZN6thrust24THRUST_300001_SM_1000_NS8cuda_cub4core6detail5shmemE+56];
	ld.shared.u64 	%rd84, [_ZN6thrust24THRUST_300001_SM_1000_NS8cuda_cub4core6detail5shmemE+64];
	setp.lt.s32 	%p152, %r632, %r113;
	mov.u32 	%r633, %r113;
	mov.u64 	%rd252, %rd84;
	@%p152 bra 	$L__BB5_105;
	setp.lt.s32 	%p153, %r113, %r632;
	mov.u32 	%r633, %r632;
	mov.u64 	%rd252, %rd251;
	@%p153 bra 	$L__BB5_105;
	setp.lt.s64 	%p154, %rd251, %rd84;
	selp.b32 	%r633, %r632, %r113, %p154;
	min.s64 	%rd252, %rd251, %rd84;
$L__BB5_105:
	setp.lt.s32 	%p155, %r4, 129;
	mov.u32 	%r634, %r633;
	mov.u64 	%rd253, %rd252;
	@%p155 bra 	$L__BB5_109;
	ld.shared.u32 	%r116, [_ZN6thrust24THRUST_300001_SM_1000_NS8cuda_cub4core6detail5shmemE+72];
	ld.shared.u64 	%rd87, [_ZN6thrust24THRUST_300001_SM_1000_NS8cuda_cub4core6detail5shmemE+80];
	setp.lt.s32 	%p156, %r633, %r116;
	mov.u32 	%r634, %r116;
	mov.u64 	%rd253, %rd87;
	@%p156 bra 	$L__BB5_109;
	setp.lt.s32 	%p157, %r116, %r633;
	mov.u32 	%r634, %r633;
	mov.u64 	%rd253, %rd252;
	@%p157 bra 	$L__BB5_109;
	setp.lt.s64 	%p158, %rd252, %rd87;
	selp.b32 	%r634, %r633, %r116, %p158;
	min.s64 	%rd253, %rd252, %rd87;
$L__BB5_109:
	setp.lt.s32 	%p159, %r4, 161;
	mov.u32 	%r635, %r634;
	mov.u64 	%rd254, %rd253;
	@%p159 bra 	$L__BB5_113;
	ld.shared.u32 	%r119, [_ZN6thrust24THRUST_300001_SM_1000_NS8cuda_cub4core6detail5shmemE+88];
	ld.shared.u64 	%rd90, [_ZN6thrust24THRUST_300001_SM_1000_NS8cuda_cub4core6detail5shmemE+96];
	setp.lt.s32 	%p160, %r634, %r119;
	mov.u32 	%r635, %r119;
	mov.u64 	%rd254, %rd90;
	@%p160 bra 	$L__BB5_113;
	setp.lt.s32 	%p161, %r119, %r634;
	mov.u32 	%r635, %r634;
	mov.u64 	%rd254, %rd253;
	@%p161 bra 	$L__BB5_113;
	setp.lt.s64 	%p162, %rd253, %rd90;
	selp.b32 	%r635, %r634, %r119, %p162;
	min.s64 	%rd254, %rd253, %rd90;
$L__BB5_113:
	setp.lt.s32 	%p163, %r4, 193;
	mov.u32 	%r636, %r635;
	mov.u64 	%rd255, %rd254;
	@%p163 bra 	$L__BB5_117;
	ld.shared.u32 	%r122, [_ZN6thrust24THRUST_300001_SM_1000_NS8cuda_cub4core6detail5shmemE+104];
	ld.shared.u64 	%rd93, [_ZN6thrust24THRUST_300001_SM_1000_NS8cuda_cub4core6detail5shmemE+112];
	setp.lt.s32 	%p164, %r635, %r122;
	mov.u32 	%r636, %r122;
	mov.u64 	%rd255, %rd93;
	@%p164 bra 	$L__BB5_117;
	setp.lt.s32 	%p165, %r122, %r635;
	mov.u32 	%r636, %r635;
	mov.u64 	%rd255, %rd254;
	@%p165 bra 	$L__BB5_117;
	setp.lt.s64 	%p166, %rd254, %rd93;
	selp.b32 	%r636, %r635, %r122, %p166;
	min.s64 	%rd255, %rd254, %rd93;
$L__BB5_117:
	setp.lt.s32 	%p167, %r4, 225;
	mov.u32 	%r677, %r636;
	mov.u64 	%rd285, %rd255;
	@%p167 bra 	$L__BB5_208;
	ld.shared.u32 	%r125, [_ZN6thrust24THRUST_300001_SM_1000_NS8cuda_cub4core6detail5shmemE+120];
	ld.shared.u64 	%rd96, [_ZN6thrust24THRUST_300001_SM_1000_NS8cuda_cub4core6detail5shmemE+128];
	setp.lt.s32 	%p168, %r636, %r125;
	mov.u32 	%r677, %r125;
	mov.u64 	%rd285, %rd96;
	@%p168 bra 	$L__BB5_208;
	setp.lt.s32 	%p169, %r125, %r636;
	mov.u32 	%r677, %r636;
	mov.u64 	%rd285, %rd255;
	@%p169 bra 	$L__BB5_208;
	setp.lt.s64 	%p170, %rd255, %rd96;
	selp.b32 	%r677, %r636, %r125, %p170;
	min.s64 	%rd285, %rd255, %rd96;
	bra.uni 	$L__BB5_208;
$L__BB5_121:
	mov.u32 	%r127, %tid.x;
	cvt.s64.s32 	%rd183, %r2;
	add.s64 	%rd98, %rd3, %rd183;
	cvt.u64.u32 	%rd99, %r127;
	add.s64 	%rd184, %rd99, %rd183;
	shl.b64 	%rd185, %rd184, 2;
	add.s64 	%rd186, %rd2, %rd185;
	ld.global.u32 	%r238, [%rd186];
	add.s32 	%r239, %r127, 256;
	cvt.u64.u32 	%rd187, %r239;
	ld.global.u32 	%r240, [%rd186+1024];
	add.s32 	%r241, %r127, 512;
	cvt.u64.u32 	%rd188, %r241;
	ld.global.u32 	%r242, [%rd186+2048];
	add.s32 	%r243, %r127, 768;
	cvt.u64.u32 	%rd189, %r243;
	ld.global.u32 	%r244, [%rd186+3072];
	or.b32  	%r245, %r127, 1024;
	cvt.u64.u32 	%rd100, %r245;
	add.s64 	%rd273, %rd98, %rd100;
	ld.global.u32 	%r665, [%rd186+4096];
	setp.lt.s32 	%p2, %r238, %r240;
	max.s32 	%r246, %r238, %r240;
	selp.b64 	%rd190, %rd187, %rd99, %p2;
	setp.lt.s32 	%p3, %r246, %r242;
	max.s32 	%r247, %r246, %r242;
	selp.b64 	%rd191, %rd188, %rd190, %p3;
	setp.lt.s32 	%p4, %r247, %r244;
	max.s32 	%r129, %r247, %r244;
	selp.b64 	%rd102, %rd189, %rd191, %p4;
	setp.lt.s32 	%p5, %r129, %r665;
	@%p5 bra 	$L__BB5_123;
	setp.lt.s32 	%p6, %r665, %r129;
	setp.lt.u64 	%p7, %rd102, %rd100;
	or.pred  	%p8, %p6, %p7;
	selp.b32 	%r665, %r129, %r665, %p8;
	add.s64 	%rd192, %rd98, %rd102;
	selp.b64 	%rd273, %rd192, %rd273, %p8;
$L__BB5_123:
	setp.le.s32 	%p9, %r235, %r3;
	@%p9 bra 	$L__BB5_164;
	setp.ne.s32 	%p10, %r127, 0;
	@%p10 bra 	$L__BB5_126;
	atom.global.add.u32 	%r248, [%rd1+4], 1280;
	add.s32 	%r249, %r248, %r3;
	st.shared.u32 	[_ZN6thrust24THRUST_300001_SM_1000_NS8cuda_cub4core6detail5shmemE+152], %r249;
$L__BB5_126:
	bar.sync 	0;
	ld.shared.u32 	%r646, [_ZN6thrust24THRUST_300001_SM_1000_NS8cuda_cub4core6detail5shmemE+152];
	add.s32 	%r250, %r646, 1280;
	setp.gt.s32 	%p11, %r250, %r235;
	@%p11 bra 	$L__BB5_141;
	mov.u32 	%r639, %r665;
	mov.u64 	%rd257, %rd273;
$L__BB5_128:
	cvt.s64.s32 	%rd193, %r646;
	add.s64 	%rd194, %rd99, %rd193;
	shl.b64 	%rd195, %rd194, 2;
	add.s64 	%rd196, %rd2, %rd195;
	add.s64 	%rd258, %rd194, %rd3;
	ld.global.u32 	%r640, [%rd196];
	add.s64 	%rd259, %rd258, 256;
	ld.global.u32 	%r641, [%rd196+1024];
	add.s64 	%rd260, %rd258, 512;
	ld.global.u32 	%r642, [%rd196+2048];
	add.s64 	%rd261, %rd258, 768;
	ld.global.u32 	%r643, [%rd196+3072];
	add.s64 	%rd273, %rd258, 1024;
	ld.global.u32 	%r665, [%rd196+4096];
	setp.lt.s32 	%p12, %r639, %r640;
	@%p12 bra 	$L__BB5_130;
	setp.lt.s32 	%p13, %r640, %r639;
	setp.lt.s64 	%p14, %rd257, %rd258;
	or.pred  	%p15, %p13, %p14;
	selp.b32 	%r640, %r639, %r640, %p15;
	selp.b64 	%rd258, %rd257, %rd258, %p15;
$L__BB5_130:
	setp.lt.s32 	%p16, %r640, %r641;
	@%p16 bra 	$L__BB5_132;
	setp.lt.s32 	%p17, %r641, %r640;
	setp.lt.s64 	%p18, %rd258, %rd259;
	or.pred  	%p19, %p17, %p18;
	selp.b32 	%r641, %r640, %r641, %p19;
	selp.b64 	%rd259, %rd258, %rd259, %p19;
$L__BB5_132:
	setp.lt.s32 	%p20, %r641, %r642;
	@%p20 bra 	$L__BB5_134;
	setp.lt.s32 	%p21, %r642, %r641;
	setp.lt.s64 	%p22, %rd259, %rd260;
	or.pred  	%p23, %p21, %p22;
	selp.b32 	%r642, %r641, %r642, %p23;
	selp.b64 	%rd260, %rd259, %rd260, %p23;
$L__BB5_134:
	setp.lt.s32 	%p24, %r642, %r643;
	@%p24 bra 	$L__BB5_136;
	setp.lt.s32 	%p25, %r643, %r642;
	setp.lt.s64 	%p26, %rd260, %rd261;
	or.pred  	%p27, %p25, %p26;
	selp.b32 	%r643, %r642, %r643, %p27;
	selp.b64 	%rd261, %rd260, %rd261, %p27;
$L__BB5_136:
	setp.lt.s32 	%p28, %r643, %r665;
	@%p28 bra 	$L__BB5_138;
	setp.lt.s32 	%p29, %r665, %r643;
	setp.lt.s64 	%p30, %rd261, %rd273;
	or.pred  	%p31, %p29, %p30;
	selp.b32 	%r665, %r643, %r665, %p31;
	selp.b64 	%rd273, %rd261, %rd273, %p31;
$L__BB5_138:
	setp.ne.s32 	%p32, %r127, 0;
	bar.sync 	0;
	@%p32 bra 	$L__BB5_140;
	atom.global.add.u32 	%r251, [%rd1+4], 1280;
	add.s32 	%r252, %r251, %r3;
	st.shared.u32 	[_ZN6thrust24THRUST_300001_SM_1000_NS8cuda_cub4core6detail5shmemE+152], %r252;
$L__BB5_140:
	bar.sync 	0;
	ld.shared.u32 	%r646, [_ZN6thrust24THRUST_300001_SM_1000_NS8cuda_cub4core6detail5shmemE+152];
	add.s32 	%r253, %r646, 1280;
	setp.le.s32 	%p33, %r253, %r235;
	mov.u32 	%r639, %r665;
	mov.u64 	%rd257, %rd273;
	@%p33 bra 	$L__BB5_128;
$L__BB5_141:
	setp.le.s32 	%p34, %r235, %r646;
	@%p34 bra 	$L__BB5_164;
	sub.s32 	%r153, %r235, %r646;
	setp.ge.s32 	%p35, %r127, %r153;
	@%p35 bra 	$L__BB5_164;
	not.b32 	%r255, %r127;
	add.s32 	%r256, %r235, %r255;
	sub.s32 	%r154, %r256, %r646;
	and.b32  	%r257, %r154, 768;
	setp.eq.s32 	%p36, %r257, 768;
	mov.u32 	%r652, %r127;
	@%p36 bra 	$L__BB5_149;
	add.s32 	%r648, %r127, %r646;
	shr.u32 	%r258, %r154, 8;
	add.s32 	%r259, %r258, 1;
	and.b32  	%r260, %r259, 3;
	neg.s32 	%r647, %r260;
	mov.u32 	%r652, %r127;
$L__BB5_145:
	.pragma "nounroll";
	mov.u64 	%rd122, %rd273;
	mov.u32 	%r160, %r665;
	cvt.s64.s32 	%rd198, %r648;
	add.s64 	%rd123, %rd3, %rd198;
	mul.wide.s32 	%rd199, %r648, 4;
	add.s64 	%rd200, %rd2, %rd199;
	ld.global.u32 	%r161, [%rd200];
	setp.lt.s32 	%p37, %r160, %r161;
	mov.u32 	%r665, %r161;
	mov.u64 	%rd273, %rd123;
	@%p37 bra 	$L__BB5_148;
	setp.lt.s32 	%p38, %r161, %r160;
	mov.u32 	%r665, %r160;
	mov.u64 	%rd273, %rd122;
	@%p38 bra 	$L__BB5_148;
	setp.lt.s64 	%p39, %rd122, %rd123;
	selp.b32 	%r665, %r160, %r161, %p39;
	min.s64 	%rd273, %rd122, %rd123;
$L__BB5_148:
	add.s32 	%r652, %r652, 256;
	add.s32 	%r648, %r648, 256;
	add.s32 	%r647, %r647, 1;
	setp.ne.s32 	%p40, %r647, 0;
	@%p40 bra 	$L__BB5_145;
$L__BB5_149:
	setp.lt.u32 	%p41, %r154, 768;
	@%p41 bra 	$L__BB5_164;
	add.s32 	%r655, %r652, %r646;
	add.s32 	%r658, %r655, 256;
	add.s32 	%r657, %r655, 512;
	add.s32 	%r656, %r655, 768;
	add.s64 	%rd128, %rd2, 2048;
$L__BB5_151:
	cvt.s64.s32 	%rd201, %r658;
	add.s64 	%rd130, %rd3, %rd201;
	cvt.s64.s32 	%rd202, %r657;
	add.s64 	%rd131, %rd3, %rd202;
	cvt.s64.s32 	%rd203, %r656;
	add.s64 	%rd132, %rd3, %rd203;
	cvt.s64.s32 	%rd204, %r655;
	mul.wide.s32 	%rd205, %r655, 4;
	add.s64 	%rd133, %rd128, %rd205;
	add.s64 	%rd134, %rd3, %rd204;
	ld.global.u32 	%r180, [%rd133+-2048];
	setp.lt.s32 	%p42, %r665, %r180;
	mov.u32 	%r661, %r180;
	mov.u64 	%rd269, %rd134;
	@%p42 bra 	$L__BB5_154;
	setp.lt.s32 	%p43, %r180, %r665;
	mov.u32 	%r661, %r665;
	mov.u64 	%rd269, %rd273;
	@%p43 bra 	$L__BB5_154;
	setp.lt.s64 	%p44, %rd273, %rd134;
	selp.b32 	%r661, %r665, %r180, %p44;
	min.s64 	%rd269, %rd273, %rd134;
$L__BB5_154:
	ld.global.u32 	%r183, [%rd133+-1024];
	setp.lt.s32 	%p45, %r661, %r183;
	mov.u32 	%r662, %r183;
	mov.u64 	%rd270, %rd130;
	@%p45 bra 	$L__BB5_157;
	setp.lt.s32 	%p46, %r183, %r661;
	mov.u32 	%r662, %r661;
	mov.u64 	%rd270, %rd269;
	@%p46 bra 	$L__BB5_157;
	setp.lt.s64 	%p47, %rd269, %rd130;
	selp.b32 	%r662, %r661, %r183, %p47;
	min.s64 	%rd270, %rd269, %rd130;
$L__BB5_157:
	ld.global.u32 	%r186, [%rd133];
	setp.lt.s32 	%p48, %r662, %r186;
	mov.u32 	%r663, %r186;
	mov.u64 	%rd271, %rd131;
	@%p48 bra 	$L__BB5_160;
	setp.lt.s32 	%p49, %r186, %r662;
	mov.u32 	%r663, %r662;
	mov.u64 	%rd271, %rd270;
	@%p49 bra 	$L__BB5_160;
	setp.lt.s64 	%p50, %rd270, %rd131;
	selp.b32 	%r663, %r662, %r186, %p50;
	min.s64 	%rd271, %rd270, %rd131;
$L__BB5_160:
	ld.global.u32 	%r189, [%rd133+1024];
	setp.lt.s32 	%p51, %r663, %r189;
	mov.u32 	%r665, %r189;
	mov.u64 	%rd273, %rd132;
	@%p51 bra 	$L__BB5_163;
	setp.lt.s32 	%p52, %r189, %r663;
	mov.u32 	%r665, %r663;
	mov.u64 	%rd273, %rd271;
	@%p52 bra 	$L__BB5_163;
	setp.lt.s64 	%p53, %rd271, %rd132;
	selp.b32 	%r665, %r663, %r189, %p53;
	min.s64 	%rd273, %rd271, %rd132;
$L__BB5_163:
	add.s32 	%r652, %r652, 1024;
	add.s32 	%r658, %r658, 1024;
	add.s32 	%r657, %r657, 1024;
	add.s32 	%r656, %r656, 1024;
	add.s32 	%r655, %r655, 1024;
	setp.lt.s32 	%p54, %r652, %r153;
	@%p54 bra 	$L__BB5_151;
$L__BB5_164:
	// begin inline asm
	mov.u32 %r261, %laneid;
	// end inline asm
	mov.b32 	%r279, 1;
	mov.b32 	%r280, 31;
	mov.b32 	%r281, -1;
	// begin inline asm
	shfl.sync.down.b32 %r262, %r665, %r279, %r280, %r281;
	// end inline asm
	// begin inline asm
	shfl.sync.down.b32 %r267, %r268, %r279, %r280, %r281;
	// end inline asm
	mov.b64 	{%r273, %r278}, %rd273;
	// begin inline asm
	shfl.sync.down.b32 %r272, %r273, %r279, %r280, %r281;
	// end inline asm
	// begin inline asm
	shfl.sync.down.b32 %r277, %r278, %r279, %r280, %r281;
	// end inline asm
	mov.b64 	%rd144, {%r272, %r277};
	setp.gt.s32 	%p55, %r261, 30;
	mov.u32 	%r666, %r665;
	mov.u64 	%rd274, %rd273;
	@%p55 bra 	$L__BB5_168;
	setp.lt.s32 	%p56, %r665, %r262;
	mov.u32 	%r666, %r262;
	mov.u64 	%rd274, %rd144;
	@%p56 bra 	$L__BB5_168;
	setp.lt.s32 	%p57, %r262, %r665;
	mov.u32 	%r666, %r665;
	mov.u64 	%rd274, %rd273;
	@%p57 bra 	$L__BB5_168;
	setp.lt.s64 	%p58, %rd273, %rd144;
	selp.b32 	%r666, %r665, %r262, %p58;
	min.s64 	%rd274, %rd273, %rd144;
$L__BB5_168:
	mov.b32 	%r299, 2;
	mov.b32 	%r300, 31;
	mov.b32 	%r301, -1;
	// begin inline asm
	shfl.sync.down.b32 %r282, %r666, %r299, %r300, %r301;
	// end inline asm
	// begin inline asm
	shfl.sync.down.b32 %r287, %r288, %r299, %r300, %r301;
	// end inline asm
	mov.b64 	{%r293, %r298}, %rd274;
	// begin inline asm
	shfl.sync.down.b32 %r292, %r293, %r299, %r300, %r301;
	// end inline asm
	// begin inline asm
	shfl.sync.down.b32 %r297, %r298, %r299, %r300, %r301;
	// end inline asm
	mov.b64 	%rd147, {%r292, %r297};
	setp.gt.s32 	%p59, %r261, 29;
	mov.u32 	%r667, %r666;
	mov.u64 	%rd275, %rd274;
	@%p59 bra 	$L__BB5_172;
	setp.lt.s32 	%p60, %r666, %r282;
	mov.u32 	%r667, %r282;
	mov.u64 	%rd275, %rd147;
	@%p60 bra 	$L__BB5_172;
	setp.lt.s32 	%p61, %r282, %r666;
	mov.u32 	%r667, %r666;
	mov.u64 	%rd275, %rd274;
	@%p61 bra 	$L__BB5_172;
	setp.lt.s64 	%p62, %rd274, %rd147;
	selp.b32 	%r667, %r666, %r282, %p62;
	min.s64 	%rd275, %rd274, %rd147;
$L__BB5_172:
	mov.b32 	%r319, 4;
	mov.b32 	%r320, 31;
	mov.b32 	%r321, -1;
	// begin inline asm
	shfl.sync.down.b32 %r302, %r667, %r319, %r320, %r321;
	// end inline asm
	// begin inline asm
	shfl.sync.down.b32 %r307, %r308, %r319, %r320, %r321;
	// end inline asm
	mov.b64 	{%r313, %r318}, %rd275;
	// begin inline asm
	shfl.sync.down.b32 %r312, %r313, %r319, %r320, %r321;
	// end inline asm
	// begin inline asm
	shfl.sync.down.b32 %r317, %r318, %r319, %r320, %r321;
	// end inline asm
	mov.b64 	%rd150, {%r312, %r317};
	setp.gt.s32 	%p63, %r261, 27;
	mov.u32 	%r668, %r667;
	mov.u64 	%rd276, %rd275;
	@%p63 bra 	$L__BB5_176;
	setp.lt.s32 	%p64, %r667, %r302;
	mov.u32 	%r668, %r302;
	mov.u64 	%rd276, %rd150;
	@%p64 bra 	$L__BB5_176;
	setp.lt.s32 	%p65, %r302, %r667;
	mov.u32 	%r668, %r667;
	mov.u64 	%rd276, %rd275;
	@%p65 bra 	$L__BB5_176;
	setp.lt.s64 	%p66, %rd275, %rd150;
	selp.b32 	%r668, %r667, %r302, %p66;
	min.s64 	%rd276, %rd275, %rd150;
$L__BB5_176:
	mov.b32 	%r339, 8;
	mov.b32 	%r340, 31;
	mov.b32 	%r341, -1;
	// begin inline asm
	shfl.sync.down.b32 %r322, %r668, %r339, %r340, %r341;
	// end inline asm
	// begin inline asm
	shfl.sync.down.b32 %r327, %r328, %r339, %r340, %r341;
	// end inline asm
	mov.b64 	{%r333, %r338}, %rd276;
	// begin inline asm
	shfl.sync.down.b32 %r332, %r333, %r339, %r340, %r341;
	// end inline asm
	// begin inline asm
	shfl.sync.down.b32 %r337, %r338, %r339, %r340, %r341;
	// end inline asm
	mov.b64 	%rd153, {%r332, %r337};
	setp.gt.s32 	%p67, %r261, 23;
	mov.u32 	%r669, %r668;
	mov.u64 	%rd277, %rd276;
	@%p67 bra 	$L__BB5_180;
	setp.lt.s32 	%p68, %r668, %r322;
	mov.u32 	%r669, %r322;
	mov.u64 	%rd277, %rd153;
	@%p68 bra 	$L__BB5_180;
	setp.lt.s32 	%p69, %r322, %r668;
	mov.u32 	%r669, %r668;
	mov.u64 	%rd277, %rd276;
	@%p69 bra 	$L__BB5_180;
	setp.lt.s64 	%p70, %rd276, %rd153;
	selp.b32 	%r669, %r668, %r322, %p70;
	min.s64 	%rd277, %rd276, %rd153;
$L__BB5_180:
	mov.b32 	%r359, 16;
	mov.b32 	%r360, 31;
	mov.b32 	%r361, -1;
	// begin inline asm
	shfl.sync.down.b32 %r342, %r669, %r359, %r360, %r361;
	// end inline asm
	// begin inline asm
	shfl.sync.down.b32 %r347, %r348, %r359, %r360, %r361;
	// end inline asm
	mov.b64 	{%r353, %r358}, %rd277;
	// begin inline asm
	shfl.sync.down.b32 %r352, %r353, %r359, %r360, %r361;
	// end inline asm
	// begin inline asm
	shfl.sync.down.b32 %r357, %r358, %r359, %r360, %r361;
	// end inline asm
	mov.b64 	%rd156, {%r352, %r357};
	setp.gt.s32 	%p71, %r261, 15;
	mov.u32 	%r677, %r669;
	mov.u64 	%rd285, %rd277;
	@%p71 bra 	$L__BB5_184;
	setp.lt.s32 	%p72, %r669, %r342;
	mov.u32 	%r677, %r342;
	mov.u64 	%rd285, %rd156;
	@%p72 bra 	$L__BB5_184;
	setp.lt.s32 	%p73, %r342, %r669;
	mov.u32 	%r677, %r669;
	mov.u64 	%rd285, %rd277;
	@%p73 bra 	$L__BB5_184;
	setp.lt.s64 	%p74, %rd277, %rd156;
	selp.b32 	%r677, %r669, %r342, %p74;
	min.s64 	%rd285, %rd277, %rd156;
$L__BB5_184:
	setp.ne.s32 	%p75, %r261, 0;
	@%p75 bra 	$L__BB5_186;
	shr.u32 	%r362, %r127, 1;
	and.b32  	%r363, %r362, 496;
	mov.u32 	%r364, _ZN6thrust24THRUST_300001_SM_1000_NS8cuda_cub4core6detail5shmemE;
	add.s32 	%r365, %r364, %r363;
	st.shared.u32 	[%r365+8], %r677;
	st.shared.u64 	[%r365+16], %rd285;
$L__BB5_186:
	bar.sync 	0;
	setp.ne.s32 	%p76, %r127, 0;
	@%p76 bra 	$L__BB5_208;
	ld.shared.u32 	%r214, [_ZN6thrust24THRUST_300001_SM_1000_NS8cuda_cub4core6detail5shmemE+24];
	ld.shared.u64 	%rd159, [_ZN6thrust24THRUST_300001_SM_1000_NS8cuda_cub4core6detail5shmemE+32];
	setp.lt.s32 	%p77, %r677, %r214;
	mov.u32 	%r671, %r214;
	mov.u64 	%rd279, %rd159;
	@%p77 bra 	$L__BB5_190;
	setp.lt.s32 	%p78, %r214, %r677;
	mov.u32 	%r671, %r677;
	mov.u64 	%rd279, %rd285;
	@%p78 bra 	$L__BB5_190;
	setp.lt.s64 	%p79, %rd285, %rd159;
	selp.b32 	%r671, %r677, %r214, %p79;
	min.s64 	%rd279, %rd285, %rd159;
$L__BB5_190:
	ld.shared.u32 	%r217, [_ZN6thrust24THRUST_300001_SM_1000_NS8cuda_cub4core6detail5shmemE+40];
	ld.shared.u64 	%rd162, [_ZN6thrust24THRUST_300001_SM_1000_NS8cuda_cub4core6detail5shmemE+48];
	setp.lt.s32 	%p80, %r671, %r217;
	mov.u32 	%r672, %r217;
	mov.u64 	%rd280, %rd162;
	@%p80 bra 	$L__BB5_193;
	setp.lt.s32 	%p81, %r217, %r671;
	mov.u32 	%r672, %r671;
	mov.u64 	%rd280, %rd279;
	@%p81 bra 	$L__BB5_193;
	setp.lt.s64 	%p82, %rd279, %rd162;
	selp.b32 	%r672, %r671, %r217, %p82;
	min.s64 	%rd280, %rd279, %rd162;
$L__BB5_193:
	ld.shared.u32 	%r220, [_ZN6thrust24THRUST_300001_SM_1000_NS8cuda_cub4core6detail5shmemE+56];
	ld.shared.u64 	%rd165, [_ZN6thrust24THRUST_300001_SM_1000_NS8cuda_cub4core6detail5shmemE+64];
	setp.lt.s32 	%p83, %r672, %r220;
	mov.u32 	%r673, %r220;
	mov.u64 	%rd281, %rd165;
	@%p83 bra 	$L__BB5_196;
	setp.lt.s32 	%p84, %r220, %r672;
	mov.u32 	%r673, %r672;
	mov.u64 	%rd281, %rd280;
	@%p84 bra 	$L__BB5_196;
	setp.lt.s64 	%p85, %rd280, %rd165;
	selp.b32 	%r673, %r672, %r220, %p85;
	min.s64 	%rd281, %rd280, %rd165;
$L__BB5_196:
	ld.shared.u32 	%r223, [_ZN6thrust24THRUST_300001_SM_1000_NS8cuda_cub4core6detail5shmemE+72];
	ld.shared.u64 	%rd168, [_ZN6thrust24THRUST_300001_SM_1000_NS8cuda_cub4core6detail5shmemE+80];
	setp.lt.s32 	%p86, %r673, %r223;
	mov.u32 	%r674, %r223;
	mov.u64 	%rd282, %rd168;
	@%p86 bra 	$L__BB5_199;
	setp.lt.s32 	%p87, %r223, %r673;
	mov.u32 	%r674, %r673;
	mov.u64 	%rd282, %rd281;
	@%p87 bra 	$L__BB5_199;
	setp.lt.s64 	%p88, %rd281, %rd168;
	selp.b32 	%r674, %r673, %r223, %p88;
	min.s64 	%rd282, %rd281, %rd168;
$L__BB5_199:
	ld.shared.u32 	%r226, [_ZN6thrust24THRUST_300001_SM_1000_NS8cuda_cub4core6detail5shmemE+88];
	ld.shared.u64 	%rd171, [_ZN6thrust24THRUST_300001_SM_1000_NS8cuda_cub4core6detail5shmemE+96];
	setp.lt.s32 	%p89, %r674, %r226;
	mov.u32 	%r675, %r226;
	mov.u64 	%rd283, %rd171;
	@%p89 bra 	$L__BB5_202;
	setp.lt.s32 	%p90, %r226, %r674;
	mov.u32 	%r675, %r674;
	mov.u64 	%rd283, %rd282;
	@%p90 bra 	$L__BB5_202;
	setp.lt.s64 	%p91, %rd282, %rd171;
	selp.b32 	%r675, %r674, %r226, %p91;
	min.s64 	%rd283, %rd282, %rd171;
$L__BB5_202:
	ld.shared.u32 	%r229, [_ZN6thrust24THRUST_300001_SM_1000_NS8cuda_cub4core6detail5shmemE+104];
	ld.shared.u64 	%rd174, [_ZN6thrust24THRUST_300001_SM_1000_NS8cuda_cub4core6detail5shmemE+112];
	setp.lt.s32 	%p92, %r675, %r229;
	mov.u32 	%r676, %r229;
	mov.u64 	%rd284, %rd174;
	@%p92 bra 	$L__BB5_205;
	setp.lt.s32 	%p93, %r229, %r675;
	mov.u32 	%r676, %r675;
	mov.u64 	%rd284, %rd283;
	@%p93 bra 	$L__BB5_205;
	setp.lt.s64 	%p94, %rd283, %rd174;
	selp.b32 	%r676, %r675, %r229, %p94;
	min.s64 	%rd284, %rd283, %rd174;
$L__BB5_205:
	ld.shared.u32 	%r232, [_ZN6thrust24THRUST_300001_SM_1000_NS8cuda_cub4core6detail5shmemE+120];
	ld.shared.u64 	%rd177, [_ZN6thrust24THRUST_300001_SM_1000_NS8cuda_cub4core6detail5shmemE+128];
	setp.lt.s32 	%p95, %r676, %r232;
	mov.u32 	%r677, %r232;
	mov.u64 	%rd285, %rd177;
	@%p95 bra 	$L__BB5_208;
	setp.lt.s32 	%p96, %r232, %r676;
	mov.u32 	%r677, %r676;
	mov.u64 	%rd285, %rd284;
	@%p96 bra 	$L__BB5_208;
	setp.lt.s64 	%p97, %rd284, %rd177;
	selp.b32 	%r677, %r676, %r232, %p97;
	min.s64 	%rd285, %rd284, %rd177;
$L__BB5_208:
	mov.u32 	%r593, %tid.x;
	setp.ne.s32 	%p214, %r593, 0;
	@%p214 bra 	$L__BB5_210;
	ld.param.u64 	%rd222, [_ZN6thrust24THRUST_300001_SM_1000_NS8cuda_cub4core6detail13_kernel_agentINS1_8__reduce11ReduceAgentINS0_12zip_iteratorIN4cuda3std3__45tupleIJNS0_10device_ptrIiEENS0_17counting_iteratorIlNS0_11use_defaultESF_SF_EEEEEEEPNSB_IJilEEESJ_iNS1_9__extrema9arg_max_fIilNSA_4lessIiEEEEEEJSI_SK_iN3cub18CUB_300001_SM_100013GridEvenShareIiEENSS_9GridQueueIjEESP_EEEvDpT0__param_1];
	cvta.to.global.u64 	%rd219, %rd222;
	mul.wide.u32 	%rd220, %r1, 16;
	add.s64 	%rd221, %rd219, %rd220;
	st.global.u32 	[%rd221], %r677;
	st.global.u64 	[%rd221+8], %rd285;
$L__BB5_210:
	ret;

}
	// .globl	_ZN6thrust24THRUST_300001_SM_1000_NS8cuda_cub4core6detail13_kernel_agentINS1_8__reduce10DrainAgentIiEEJN3cub18CUB_300001_SM_10009GridQueueIjEEiEEEvDpT0_
.visible .entry _ZN6thrust24THRUST_300001_SM_1000_NS8cuda_cub4core6detail13_kernel_agentINS1_8__reduce10DrainAgentIiEEJN3cub18CUB_300001_SM_10009GridQueueIjEEiEEEvDpT0_(
	.param .align 8 .b8 _ZN6thrust24THRUST_300001_SM_1000_NS8cuda_cub4core6detail13_kernel_agentINS1_8__reduce10DrainAgentIiEEJN3cub18CUB_300001_SM_10009GridQueueIjEEiEEEvDpT0__param_0[8],
	.param .u32 _ZN6thrust24THRUST_300001_SM_1000_NS8cuda_cub4core6detail13_kernel_agentINS1_8__reduce10DrainAgentIiEEJN3cub18CUB_300001_SM_10009GridQueueIjEEiEEEvDpT0__param_1
)
.maxntid 1
{
	.reg .b32 	%r<3>;
	.reg .b64 	%rd<3>;

	ld.param.u64 	%rd1, [_ZN6thrust24THRUST_300001_SM_1000_NS8cuda_cub4core6detail13_kernel_agentINS1_8__reduce10DrainAgentIiEEJN3cub18CUB_300001_SM_10009GridQueueIjEEiEEEvDpT0__param_0];
	ld.param.u32 	%r1, [_ZN6thrust24THRUST_300001_SM_1000_NS8cuda_cub4core6detail13_kernel_agentINS1_8__reduce10DrainAgentIiEEJN3cub18CUB_300001_SM_10009GridQueueIjEEiEEEvDpT0__param_1];
	cvta.to.global.u64 	%rd2, %rd1;
	st.global.u32 	[%rd2], %r1;
	mov.b32 	%r2, 0;
	st.global.u32 	[%rd2+4], %r2;
	ret;

}
	// .globl	_ZN6thrust24THRUST_300001_SM_1000_NS8cuda_cub4core6detail13_kernel_agentINS1_8__reduce11ReduceAgentIPN4cuda3std3__45tupleIJilEEESC_SB_iNS1_9__extrema9arg_max_fIilNS9_4lessIiEEEEEEJSC_SC_iSH_EEEvDpT0_
.visible .entry _ZN6thrust24THRUST_300001_SM_1000_NS8cuda_cub4core6detail13_kernel_agentINS1_8__reduce11ReduceAgentIPN4cuda3std3__45tupleIJilEEESC_SB_iNS1_9__extrema9arg_max_fIilNS9_4lessIiEEEEEEJSC_SC_iSH_EEEvDpT0_(
	.param .u64 .ptr .align 1 _ZN6thrust24THRUST_300001_SM_1000_NS8cuda_cub4core6detail13_kernel_agentINS1_8__reduce11ReduceAgentIPN4cuda3std3__45tupleIJilEEESC_SB_iNS1_9__extrema9arg_max_fIilNS9_4lessIiEEEEEEJSC_SC_iSH_EEEvDpT0__param_0,
	.param .u64 .ptr .align 1 _ZN6thrust24THRUST_300001_SM_1000_NS8cuda_cub4core6detail13_kernel_agentINS1_8__reduce11ReduceAgentIPN4cuda3std3__45tupleIJilEEESC_SB_iNS1_9__extrema9arg_max_fIilNS9_4lessIiEEEEEEJSC_SC_iSH_EEEvDpT0__param_1,
	.param .u32 _ZN6thrust24THRUST_300001_SM_1000_NS8cuda_cub4core6detail13_kernel_agentINS1_8__reduce11ReduceAgentIPN4cuda3std3__45tupleIJilEEESC_SB_iNS1_9__extrema9arg_max_fIilNS9_4lessIiEEEEEEJSC_SC_iSH_EEEvDpT0__param_2,
	.param .align 1 .b8 _ZN6thrust24THRUST_300001_SM_1000_NS8cuda_cub4core6detail13_kernel_agentINS1_8__reduce11ReduceAgentIPN4cuda3std3__45tupleIJilEEESC_SB_iNS1_9__extrema9arg_max_fIilNS9_4lessIiEEEEEEJSC_SC_iSH_EEEvDpT0__param_3[1]
)
.maxntid 256
{
	.reg .pred 	%p<222>;
	.reg .b32 	%r<637>;
	.reg .b64 	%rd<356>;

	ld.param.u64 	%rd186, [_ZN6thrust24THRUST_300001_SM_1000_NS8cuda_cub4core6detail13_kernel_agentINS1_8__reduce11ReduceAgentIPN4cuda3std3__45tupleIJilEEESC_SB_iNS1_9__extrema9arg_max_fIilNS9_4lessIiEEEEEEJSC_SC_iSH_EEEvDpT0__param_0];
	ld.param.u64 	%rd187, [_ZN6thrust24THRUST_300001_SM_1000_NS8cuda_cub4core6detail13_kernel_agentINS1_8__reduce11ReduceAgentIPN4cuda3std3__45tupleIJilEEESC_SB_iNS1_9__extrema9arg_max_fIilNS9_4lessIiEEEEEEJSC_SC_iSH_EEEvDpT0__param_1];
	ld.param.u32 	%r215, [_ZN6thrust24THRUST_300001_SM_1000_NS8cuda_cub4core6detail13_kernel_agentINS1_8__reduce11ReduceAgentIPN4cuda3std3__45tupleIJilEEESC_SB_iNS1_9__extrema9arg_max_fIilNS9_4lessIiEEEEEEJSC_SC_iSH_EEEvDpT0__param_2];
	setp.eq.s32 	%p1, %r215, 0;
	@%p1 bra 	$L__BB7_211;
	setp.gt.s32 	%p2, %r215, 1279;
	@%p2 bra 	$L__BB7_121;
	mov.u32 	%r1, %tid.x;
	setp.ge.s32 	%p105, %r1, %r215;
	mov.b32 	%r572, 0;
	mov.b64 	%rd298, 0;
	mov.u32 	%r564, %r1;
	@%p105 bra 	$L__BB7_4;
	mul.wide.u32 	%rd263, %r1, 16;
	add.s64 	%rd260, %rd186, %rd263;
	// begin inline asm
	ld.global.nc.u64 %rd259, [%rd260];
	// end inline asm
	add.s64 	%rd262, %rd260, 8;
	// begin inline asm
	ld.global.nc.u64 %rd298, [%rd262];
	// end inline asm
	cvt.u32.u64 	%r572, %rd259;
	add.s32 	%r564, %r1, 256;
$L__BB7_4:
	setp.ge.s32 	%p106, %r564, %r215;
	@%p106 bra 	$L__BB7_25;
	not.b32 	%r334, %r564;
	add.s32 	%r6, %r215, %r334;
	and.b32  	%r335, %r6, 768;
	setp.eq.s32 	%p107, %r335, 768;
	@%p107 bra 	$L__BB7_11;
	mul.wide.u32 	%rd265, %r564, 16;
	add.s64 	%rd289, %rd186, %rd265;
	shr.u32 	%r336, %r6, 8;
	add.s32 	%r337, %r336, 1;
	and.b32  	%r338, %r337, 3;
	neg.s32 	%r560, %r338;
$L__BB7_7:
	.pragma "nounroll";
	mov.u64 	%rd5, %rd298;
	mov.u32 	%r10, %r572;
	// begin inline asm
	ld.global.nc.u64 %rd266, [%rd289];
	// end inline asm
	add.s64 	%rd269, %rd289, 8;
	// begin inline asm
	ld.global.nc.u64 %rd268, [%rd269];
	// end inline asm
	cvt.u32.u64 	%r11, %rd266;
	setp.lt.s32 	%p108, %r10, %r11;
	mov.u64 	%rd298, %rd268;
	mov.u32 	%r572, %r11;
	@%p108 bra 	$L__BB7_10;
	setp.lt.s32 	%p109, %r11, %r10;
	mov.u64 	%rd298, %rd5;
	mov.u32 	%r572, %r10;
	@%p109 bra 	$L__BB7_10;
	setp.lt.s64 	%p110, %rd5, %rd268;
	min.s64 	%rd298, %rd5, %rd268;
	selp.b32 	%r572, %r10, %r11, %p110;
$L__BB7_10:
	add.s32 	%r564, %r564, 256;
	add.s64 	%rd289, %rd289, 4096;
	add.s32 	%r560, %r560, 1;
	setp.ne.s32 	%p111, %r560, 0;
	@%p111 bra 	$L__BB7_7;
$L__BB7_11:
	setp.lt.u32 	%p112, %r6, 768;
	@%p112 bra 	$L__BB7_25;
$L__BB7_12:
	mul.wide.s32 	%rd274, %r564, 16;
	add.s64 	%rd271, %rd186, %rd274;
	// begin inline asm
	ld.global.nc.u64 %rd270, [%rd271];
	// end inline asm
	add.s64 	%rd273, %rd271, 8;
	// begin inline asm
	ld.global.nc.u64 %rd272, [%rd273];
	// end inline asm
	cvt.u32.u64 	%r21, %rd270;
	setp.lt.s32 	%p113, %r572, %r21;
	mov.u64 	%rd295, %rd272;
	mov.u32 	%r569, %r21;
	@%p113 bra 	$L__BB7_15;
	setp.lt.s32 	%p114, %r21, %r572;
	mov.u64 	%rd295, %rd298;
	mov.u32 	%r569, %r572;
	@%p114 bra 	$L__BB7_15;
	setp.lt.s64 	%p115, %rd298, %rd272;
	min.s64 	%rd295, %rd298, %rd272;
	selp.b32 	%r569, %r572, %r21, %p115;
$L__BB7_15:
	add.s64 	%rd276, %rd271, 4096;
	// begin inline asm
	ld.global.nc.u64 %rd275, [%rd276];
	// end inline asm
	add.s64 	%rd278, %rd271, 4104;
	// begin inline asm
	ld.global.nc.u64 %rd277, [%rd278];
	// end inline asm
	cvt.u32.u64 	%r24, %rd275;
	setp.lt.s32 	%p116, %r569, %r24;
	mov.u64 	%rd296, %rd277;
	mov.u32 	%r570, %r24;
	@%p116 bra 	$L__BB7_18;
	setp.lt.s32 	%p117, %r24, %r569;
	mov.u64 	%rd296, %rd295;
	mov.u32 	%r570, %r569;
	@%p117 bra 	$L__BB7_18;
	setp.lt.s64 	%p118, %rd295, %rd277;
	min.s64 	%rd296, %rd295, %rd277;
	selp.b32 	%r570, %r569, %r24, %p118;
$L__BB7_18:
	add.s64 	%rd280, %rd271, 8192;
	// begin inline asm
	ld.global.nc.u64 %rd279, [%rd280];
	// end inline asm
	add.s64 	%rd282, %rd271, 8200;
	// begin inline asm
	ld.global.nc.u64 %rd281, [%rd282];
	// end inline asm
	cvt.u32.u64 	%r27, %rd279;
	setp.lt.s32 	%p119, %r570, %r27;
	mov.u64 	%rd297, %rd281;
	mov.u32 	%r571, %r27;
	@%p119 bra 	$L__BB7_21;
	setp.lt.s32 	%p120, %r27, %r570;
	mov.u64 	%rd297, %rd296;
	mov.u32 	%r571, %r570;
	@%p120 bra 	$L__BB7_21;
	setp.lt.s64 	%p121, %rd296, %rd281;
	min.s64 	%rd297, %rd296, %rd281;
	selp.b32 	%r571, %r570, %r27, %p121;
$L__BB7_21:
	add.s64 	%rd284, %rd271, 12288;
	// begin inline asm
	ld.global.nc.u64 %rd283, [%rd284];
	// end inline asm
	add.s64 	%rd286, %rd271, 12296;
	// begin inline asm
	ld.global.nc.u64 %rd285, [%rd286];
	// end inline asm
	cvt.u32.u64 	%r30, %rd283;
	setp.lt.s32 	%p122, %r571, %r30;
	mov.u64 	%rd298, %rd285;
	mov.u32 	%r572, %r30;
	@%p122 bra 	$L__BB7_24;
	setp.lt.s32 	%p123, %r30, %r571;
	mov.u64 	%rd298, %rd297;
	mov.u32 	%r572, %r571;
	@%p123 bra 	$L__BB7_24;
	setp.lt.s64 	%p124, %rd297, %rd285;
	min.s64 	%rd298, %rd297, %rd285;
	selp.b32 	%r572, %r571, %r30, %p124;
$L__BB7_24:
	add.s32 	%r564, %r564, 1024;
	setp.lt.s32 	%p125, %r564, %r215;
	@%p125 bra 	$L__BB7_12;
$L__BB7_25:
	setp.lt.s32 	%p126, %r215, 256;
	@%p126 bra 	$L__BB7_70;
	// begin inline asm
	mov.u32 %r452, %laneid;
	// end inline asm
	mov.b32 	%r470, 1;
	mov.b32 	%r471, 31;
	mov.b32 	%r472, -1;
	// begin inline asm
	shfl.sync.down.b32 %r453, %r572, %r470, %r471, %r472;
	// end inline asm
	// begin inline asm
	shfl.sync.down.b32 %r458, %r459, %r470, %r471, %r472;
	// end inline asm
	mov.b64 	{%r464, %r469}, %rd298;
	// begin inline asm
	shfl.sync.down.b32 %r463, %r464, %r470, %r471, %r472;
	// end inline asm
	// begin inline asm
	shfl.sync.down.b32 %r468, %r469, %r470, %r471, %r472;
	// end inline asm
	mov.b64 	%rd27, {%r463, %r468};
	setp.gt.s32 	%p178, %r452, 30;
	mov.u64 	%rd300, %rd298;
	mov.u32 	%r574, %r572;
	@%p178 bra 	$L__BB7_30;
	setp.lt.s32 	%p179, %r572, %r453;
	mov.u64 	%rd300, %rd27;
	mov.u32 	%r574, %r453;
	@%p179 bra 	$L__BB7_30;
	setp.lt.s32 	%p180, %r453, %r572;
	mov.u64 	%rd300, %rd298;
	mov.u32 	%r574, %r572;
	@%p180 bra 	$L__BB7_30;
	setp.lt.s64 	%p181, %rd298, %rd27;
	min.s64 	%rd300, %rd298, %rd27;
	selp.b32 	%r574, %r572, %r453, %p181;
$L__BB7_30:
	mov.b32 	%r490, 2;
	mov.b32 	%r491, 31;
	mov.b32 	%r492, -1;
	// begin inline asm
	shfl.sync.down.b32 %r473, %r574, %r490, %r491, %r492;
	// end inline asm
	// begin inline asm
	shfl.sync.down.b32 %r478, %r479, %r490, %r491, %r492;
	// end inline asm
	mov.b64 	{%r484, %r489}, %rd300;
	// begin inline asm
	shfl.sync.down.b32 %r483, %r484, %r490, %r491, %r492;
	// end inline asm
	// begin inline asm
	shfl.sync.down.b32 %r488, %r489, %r490, %r491, %r492;
	// end inline asm
	mov.b64 	%rd30, {%r483, %r488};
	setp.gt.s32 	%p182, %r452, 29;
	mov.u64 	%rd301, %rd300;
	mov.u32 	%r575, %r574;
	@%p182 bra 	$L__BB7_34;
	setp.lt.s32 	%p183, %r574, %r473;
	mov.u64 	%rd301, %rd30;
	mov.u32 	%r575, %r473;
	@%p183 bra 	$L__BB7_34;
	setp.lt.s32 	%p184, %r473, %r574;
	mov.u64 	%rd301, %rd300;
	mov.u32 	%r575, %r574;
	@%p184 bra 	$L__BB7_34;
	setp.lt.s64 	%p185, %rd300, %rd30;
	min.s64 	%rd301, %rd300, %rd30;
	selp.b32 	%r575, %r574, %r473, %p185;
$L__BB7_34:
	mov.b32 	%r510, 4;
	mov.b32 	%r511, 31;
	mov.b32 	%r512, -1;
	// begin inline asm
	shfl.sync.down.b32 %r493, %r575, %r510, %r511, %r512;
	// end inline asm
	// begin inline asm
	shfl.sync.down.b32 %r498, %r499, %r510, %r511, %r512;
	// end inline asm
	mov.b64 	{%r504, %r509}, %rd301;
	// begin inline asm
	shfl.sync.down.b32 %r503, %r504, %r510, %r511, %r512;
	// end inline asm
	// begin inline asm
	shfl.sync.down.b32 %r508, %r509, %r510, %r511, %r512;
	// end inline asm
	mov.b64 	%rd33, {%r503, %r508};
	setp.gt.s32 	%p186, %r452, 27;
	mov.u64 	%rd302, %rd301;
	mov.u32 	%r576, %r575;
	@%p186 bra 	$L__BB7_38;
	setp.lt.s32 	%p187, %r575, %r493;
	mov.u64 	%rd302, %rd33;
	mov.u32 	%r576, %r493;
	@%p187 bra 	$L__BB7_38;
	setp.lt.s32 	%p188, %r493, %r575;
	mov.u64 	%rd302, %rd301;
	mov.u32 	%r576, %r575;
	@%p188 bra 	$L__BB7_38;
	setp.lt.s64 	%p189, %rd301, %rd33;
	min.s64 	%rd302, %rd301, %rd33;
	selp.b32 	%r576, %r575, %r493, %p189;
$L__BB7_38:
	mov.b32 	%r530, 8;
	mov.b32 	%r531, 31;
	mov.b32 	%r532, -1;
	// begin inline asm
	shfl.sync.down.b32 %r513, %r576, %r530, %r531, %r532;
	// end inline asm
	// begin inline asm
	shfl.sync.down.b32 %r518, %r519, %r530, %r531, %r532;
	// end inline asm
	mov.b64 	{%r524, %r529}, %rd302;
	// begin inline asm
	shfl.sync.down.b32 %r523, %r524, %r530, %r531, %r532;
	// end inline asm
	// begin inline asm
	shfl.sync.down.b32 %r528, %r529, %r530, %r531, %r532;
	// end inline asm
	mov.b64 	%rd36, {%r523, %r528};
	setp.gt.s32 	%p190, %r452, 23;
	mov.u64 	%rd303, %rd302;
	mov.u32 	%r577, %r576;
	@%p190 bra 	$L__BB7_42;
	setp.lt.s32 	%p191, %r576, %r513;
	mov.u64 	%rd303, %rd36;
	mov.u32 	%r577, %r513;
	@%p191 bra 	$L__BB7_42;
	setp.lt.s32 	%p192, %r513, %r576;
	mov.u64 	%rd303, %rd302;
	mov.u32 	%r577, %r576;
	@%p192 bra 	$L__BB7_42;
	setp.lt.s64 	%p193, %rd302, %rd36;
	min.s64 	%rd303, %rd302, %rd36;
	selp.b32 	%r577, %r576, %r513, %p193;
$L__BB7_42:
	mov.b32 	%r550, 16;
	mov.b32 	%r551, 31;
	mov.b32 	%r552, -1;
	// begin inline asm
	shfl.sync.down.b32 %r533, %r577, %r550, %r551, %r552;
	// end inline asm
	// begin inline asm
	shfl.sync.down.b32 %r538, %r539, %r550, %r551, %r552;
	// end inline asm
	mov.b64 	{%r544, %r549}, %rd303;
	// begin inline asm
	shfl.sync.down.b32 %r543, %r544, %r550, %r551, %r552;
	// end inline asm
	// begin inline asm
	shfl.sync.down.b32 %r548, %r549, %r550, %r551, %r552;
	// end inline asm
	mov.b64 	%rd39, {%r543, %r548};
	setp.gt.s32 	%p194, %r452, 15;
	mov.u64 	%rd355, %rd303;
	mov.u32 	%r636, %r577;
	@%p194 bra 	$L__BB7_46;
	setp.lt.s32 	%p195, %r577, %r533;
	mov.u64 	%rd355, %rd39;
	mov.u32 	%r636, %r533;
	@%p195 bra 	$L__BB7_46;
	setp.lt.s32 	%p196, %r533, %r577;
	mov.u64 	%rd355, %rd303;
	mov.u32 	%r636, %r577;
	@%p196 bra 	$L__BB7_46;
	setp.lt.s64 	%p197, %rd303, %rd39;
	min.s64 	%rd355, %rd303, %rd39;
	selp.b32 	%r636, %r577, %r533, %p197;
$L__BB7_46:
	setp.ne.s32 	%p198, %r452, 0;
	@%p198 bra 	$L__BB7_48;
	shr.u32 	%r553, %r1, 1;
	and.b32  	%r554, %r553, 496;
	mov.u32 	%r555, _ZN6thrust24THRUST_300001_SM_1000_NS8cuda_cub4core6detail5shmemE;
	add.s32 	%r556, %r555, %r554;
	st.shared.u32 	[%r556+8], %r636;
	st.shared.u64 	[%r556+16], %rd355;
$L__BB7_48:
	bar.sync 	0;
	setp.ne.s32 	%p199, %r1, 0;
	@%p199 bra 	$L__BB7_209;
	ld.shared.u32 	%r51, [_ZN6thrust24THRUST_300001_SM_1000_NS8cuda_cub4core6detail5shmemE+24];
	ld.shared.u64 	%rd42, [_ZN6thrust24THRUST_300001_SM_1000_NS8cuda_cub4core6detail5shmemE+32];
	setp.lt.s32 	%p200, %r636, %r51;
	mov.u64 	%rd305, %rd42;
	mov.u32 	%r579, %r51;
	@%p200 bra 	$L__BB7_52;
	setp.lt.s32 	%p201, %r51, %r636;
	mov.u64 	%rd305, %rd355;
	mov.u32 	%r579, %r636;
	@%p201 bra 	$L__BB7_52;
	setp.lt.s64 	%p202, %rd355, %rd42;
	min.s64 	%rd305, %rd355, %rd42;
	selp.b32 	%r579, %r636, %r51, %p202;
$L__BB7_52:
	ld.shared.u32 	%r54, [_ZN6thrust24THRUST_300001_SM_1000_NS8cuda_cub4core6detail5shmemE+40];
	ld.shared.u64 	%rd45, [_ZN6thrust24THRUST_300001_SM_1000_NS8cuda_cub4core6detail5shmemE+48];
	setp.lt.s32 	%p203, %r579, %r54;
	mov.u64 	%rd306, %rd45;
	mov.u32 	%r580, %r54;
	@%p203 bra 	$L__BB7_55;
	setp.lt.s32 	%p204, %r54, %r579;
	mov.u64 	%rd306, %rd305;
	mov.u32 	%r580, %r579;
	@%p204 bra 	$L__BB7_55;
	setp.lt.s64 	%p205, %rd305, %rd45;
	min.s64 	%rd306, %rd305, %rd45;
	selp.b32 	%r580, %r579, %r54, %p205;
$L__BB7_55:
	ld.shared.u32 	%r57, [_ZN6thrust24THRUST_300001_SM_1000_NS8cuda_cub4core6detail5shmemE+56];
	ld.shared.u64 	%rd48, [_ZN6thrust24THRUST_300001_SM_1000_NS8cuda_cub4core6detail5shmemE+64];
	setp.lt.s32 	%p206, %r580, %r57;
	mov.u64 	%rd307, %rd48;
	mov.u32 	%r581, %r57;
	@%p206 bra 	$L__BB7_58;
	setp.lt.s32 	%p207, %r57, %r580;
	mov.u64 	%rd307, %rd306;
	mov.u32 	%r581, %r580;
	@%p207 bra 	$L__BB7_58;
	setp.lt.s64 	%p208, %rd306, %rd48;
	min.s64 	%rd307, %rd306, %rd48;
	selp.b32 	%r581, %r580, %r57, %p208;
$L__BB7_58:
	ld.shared.u32 	%r60, [_ZN6thrust24THRUST_300001_SM_1000_NS8cuda_cub4core6detail5shmemE+72];
	ld.shared.u64 	%rd51, [_ZN6thrust24THRUST_300001_SM_1000_NS8cuda_cub4core6detail5shmemE+80];
	setp.lt.s32 	%p209, %r581, %r60;
	mov.u64 	%rd308, %rd51;
	mov.u32 	%r582, %r60;
	@%p209 bra 	$L__BB7_61;
	setp.lt.s32 	%p210, %r60, %r581;
	mov.u64 	%rd308, %rd307;
	mov.u32 	%r582, %r581;
	@%p210 bra 	$L__BB7_61;
	setp.lt.s64 	%p211, %rd307, %rd51;
	min.s64 	%rd308, %rd307, %rd51;
	selp.b32 	%r582, %r581, %r60, %p211;
$L__BB7_61:
	ld.shared.u32 	%r63, [_ZN6thrust24THRUST_300001_SM_1000_NS8cuda_cub4core6detail5shmemE+88];
	ld.shared.u64 	%rd54, [_ZN6thrust24THRUST_300001_SM_1000_NS8cuda_cub4core6detail5shmemE+96];
	setp.lt.s32 	%p212, %r582, %r63;
	mov.u64 	%rd309, %rd54;
	mov.u32 	%r583, %r63;
	@%p212 bra 	$L__BB7_64;
	setp.lt.s32 	%p213, %r63, %r582;
	mov.u64 	%rd309, %rd308;
	mov.u32 	%r583, %r582;
	@%p213 bra 	$L__BB7_64;
	setp.lt.s64 	%p214, %rd308, %rd54;
	min.s64 	%rd309, %rd308, %rd54;
	selp.b32 	%r583, %r582, %r63, %p214;
$L__BB7_64:
	ld.shared.u32 	%r66, [_ZN6thrust24THRUST_300001_SM_1000_NS8cuda_cub4core6detail5shmemE+104];
	ld.shared.u64 	%rd57, [_ZN6thrust24THRUST_300001_SM_1000_NS8cuda_cub4core6detail5shmemE+112];
	setp.lt.s32 	%p215, %r583, %r66;
	mov.u64 	%rd310, %rd57;
	mov.u32 	%r584, %r66;
	@%p215 bra 	$L__BB7_67;
	setp.lt.s32 	%p216, %r66, %r583;
	mov.u64 	%rd310, %rd309;
	mov.u32 	%r584, %r583;
	@%p216 bra 	$L__BB7_67;
	setp.lt.s64 	%p217, %rd309, %rd57;
	min.s64 	%rd310, %rd309, %rd57;
	selp.b32 	%r584, %r583, %r66, %p217;
$L__BB7_67:
	ld.shared.u32 	%r69, [_ZN6thrust24THRUST_300001_SM_1000_NS8cuda_cub4core6detail5shmemE+120];
	ld.shared.u64 	%rd60, [_ZN6thrust24THRUST_300001_SM_1000_NS8cuda_cub4core6detail5shmemE+128];
	setp.lt.s32 	%p218, %r584, %r69;
	mov.u32 	%r636, %r69;
	mov.u64 	%rd355, %rd60;
	@%p218 bra 	$L__BB7_209;
	setp.lt.s32 	%p219, %r69, %r584;
	mov.u32 	%r636, %r584;
	mov.u64 	%rd355, %rd310;
	@%p219 bra 	$L__BB7_209;
	setp.lt.s64 	%p220, %rd310, %rd60;
	min.s64 	%rd355, %rd310, %rd60;
	selp.b32 	%r636, %r584, %r69, %p220;
	bra.uni 	$L__BB7_209;
$L__BB7_70:
	// begin inline asm
	mov.u32 %r339, %laneid;
	// end inline asm
	and.b32  	%r360, %r1, 992;
	add.s32 	%r361, %r360, 32;
	setp.gt.s32 	%p127, %r361, %r215;
	not.b32 	%r362, %r360;
	add.s32 	%r363, %r215, %r362;
	selp.b32 	%r358, %r363, 31, %p127;
	mov.b32 	%r357, 1;
	mov.b32 	%r359, -1;
	// begin inline asm
	shfl.sync.down.b32 %r340, %r572, %r357, %r358, %r359;
	// end inline asm
	// begin inline asm
	shfl.sync.down.b32 %r345, %r346, %r357, %r358, %r359;
	// end inline asm
	mov.b64 	{%r351, %r356}, %rd298;
	// begin inline asm
	shfl.sync.down.b32 %r350, %r351, %r357, %r358, %r359;
	// end inline asm
	// begin inline asm
	shfl.sync.down.b32 %r355, %r356, %r357, %r358, %r359;
	// end inline asm
	mov.b64 	%rd62, {%r350, %r355};
	setp.ge.s32 	%p128, %r339, %r358;
	mov.u64 	%rd311, %rd298;
	mov.u32 	%r585, %r572;
	@%p128 bra 	$L__BB7_74;
	setp.lt.s32 	%p129, %r572, %r340;
	mov.u64 	%rd311, %rd62;
	mov.u32 	%r585, %r340;
	@%p129 bra 	$L__BB7_74;
	setp.lt.s32 	%p130, %r340, %r572;
	mov.u64 	%rd311, %rd298;
	mov.u32 	%r585, %r572;
	@%p130 bra 	$L__BB7_74;
	setp.lt.s64 	%p131, %rd298, %rd62;
	min.s64 	%rd311, %rd298, %rd62;
	selp.b32 	%r585, %r572, %r340, %p131;
$L__BB7_74:
	mov.b32 	%r381, 2;
	mov.b32 	%r383, -1;
	// begin inline asm
	shfl.sync.down.b32 %r364, %r585, %r381, %r358, %r383;
	// end inline asm
	// begin inline asm
	shfl.sync.down.b32 %r369, %r370, %r381, %r358, %r383;
	// end inline asm
	mov.b64 	{%r375, %r380}, %rd311;
	// begin inline asm
	shfl.sync.down.b32 %r374, %r375, %r381, %r358, %r383;
	// end inline asm
	// begin inline asm
	shfl.sync.down.b32 %r379, %r380, %r381, %r358, %r383;
	// end inline asm
	mov.b64 	%rd65, {%r374, %r379};
	add.s32 	%r384, %r339, 2;
	setp.gt.s32 	%p132, %r384, %r358;
	mov.u64 	%rd312, %rd311;
	mov.u32 	%r586, %r585;
	@%p132 bra 	$L__BB7_78;
	setp.lt.s32 	%p133, %r585, %r364;
	mov.u64 	%rd312, %rd65;
	mov.u32 	%r586, %r364;
	@%p133 bra 	$L__BB7_78;
	setp.lt.s32 	%p134, %r364, %r585;
	mov.u64 	%rd312, %rd311;
	mov.u32 	%r586, %r585;
	@%p134 bra 	$L__BB7_78;
	setp.lt.s64 	%p135, %rd311, %rd65;
	min.s64 	%rd312, %rd311, %rd65;
	selp.b32 	%r586, %r585, %r364, %p135;
$L__BB7_78:
	mov.b32 	%r402, 4;
	mov.b32 	%r404, -1;
	// begin inline asm
	shfl.sync.down.b32 %r385, %r586, %r402, %r358, %r404;
	// end inline asm
	// begin inline asm
	shfl.sync.down.b32 %r390, %r391, %r402, %r358, %r404;
	// end inline asm
	mov.b64 	{%r396, %r401}, %rd312;
	// begin inline asm
	shfl.sync.down.b32 %r395, %r396, %r402, %r358, %r404;
	// end inline asm
	// begin inline asm
	shfl.sync.down.b32 %r400, %r401, %r402, %r358, %r404;
	// end inline asm
	mov.b64 	%rd68, {%r395, %r400};
	add.s32 	%r405, %r339, 4;
	setp.gt.s32 	%p136, %r405, %r358;
	mov.u32 	%r587, %r586;
	mov.u64 	%rd313, %rd312;
	@%p136 bra 	$L__BB7_82;
	setp.lt.s32 	%p137, %r586, %r385;
	mov.u32 	%r587, %r385;
	mov.u64 	%rd313, %rd68;
	@%p137 bra 	$L__BB7_82;
	setp.lt.s32 	%p138, %r385, %r586;
	mov.u32 	%r587, %r586;
	mov.u64 	%rd313, %rd312;
	@%p138 bra 	$L__BB7_82;
	setp.lt.s64 	%p139, %rd312, %rd68;
	selp.b32 	%r587, %r586, %r385, %p139;
	min.s64 	%rd313, %rd312, %rd68;
$L__BB7_82:
	mov.b32 	%r423, 8;
	mov.b32 	%r425, -1;
	// begin inline asm
	shfl.sync.down.b32 %r406, %r587, %r423, %r358, %r425;
	// end inline asm
	// begin inline asm
	shfl.sync.down.b32 %r411, %r412, %r423, %r358, %r425;
	// end inline asm
	mov.b64 	{%r417, %r422}, %rd313;
	// begin inline asm
	shfl.sync.down.b32 %r416, %r417, %r423, %r358, %r425;
	// end inline asm
	// begin inline asm
	shfl.sync.down.b32 %r421, %r422, %r423, %r358, %r425;
	// end inline asm
	mov.b64 	%rd71, {%r416, %r421};
	add.s32 	%r426, %r339, 8;
	setp.gt.s32 	%p140, %r426, %r358;
	mov.u32 	%r588, %r587;
	mov.u64 	%rd314, %rd313;
	@%p140 bra 	$L__BB7_86;
	setp.lt.s32 	%p141, %r587, %r406;
	mov.u32 	%r588, %r406;
	mov.u64 	%rd314, %rd71;
	@%p141 bra 	$L__BB7_86;
	setp.lt.s32 	%p142, %r406, %r587;
	mov.u32 	%r588, %r587;
	mov.u64 	%rd314, %rd313;
	@%p142 bra 	$L__BB7_86;
	setp.lt.s64 	%p143, %rd313, %rd71;
	selp.b32 	%r588, %r587, %r406, %p143;
	min.s64 	%rd314, %rd313, %rd71;
$L__BB7_86:
	mov.b32 	%r444, 16;
	mov.b32 	%r446, -1;
	// begin inline asm
	shfl.sync.down.b32 %r427, %r588, %r444, %r358, %r446;
	// end inline asm
	// begin inline asm
	shfl.sync.down.b32 %r432, %r433, %r444, %r358, %r446;
	// end inline asm
	mov.b64 	{%r438, %r443}, %rd314;
	// begin inline asm
	shfl.sync.down.b32 %r437, %r438, %r444, %r358, %r446;
	// end inline asm
	// begin inline asm
	shfl.sync.down.b32 %r442, %r443, %r444, %r358, %r446;
	// end inline asm
	mov.b64 	%rd74, {%r437, %r442};
	add.s32 	%r447, %r339, 16;
	setp.gt.s32 	%p144, %r447, %r358;
	mov.u32 	%r636, %r588;
	mov.u64 	%rd355, %rd314;
	@%p144 bra 	$L__BB7_90;
	setp.lt.s32 	%p145, %r588, %r427;
	mov.u32 	%r636, %r427;
	mov.u64 	%rd355, %rd74;
	@%p145 bra 	$L__BB7_90;
	setp.lt.s32 	%p146, %r427, %r588;
	mov.u32 	%r636, %r588;
	mov.u64 	%rd355, %rd314;
	@%p146 bra 	$L__BB7_90;
	setp.lt.s64 	%p147, %rd314, %rd74;
	selp.b32 	%r636, %r588, %r427, %p147;
	min.s64 	%rd355, %rd314, %rd74;
$L__BB7_90:
	setp.ne.s32 	%p148, %r339, 0;
	@%p148 bra 	$L__BB7_92;
	shr.u32 	%r448, %r1, 1;
	and.b32  	%r449, %r448, 496;
	mov.u32 	%r450, _ZN6thrust24THRUST_300001_SM_1000_NS8cuda_cub4core6detail5shmemE;
	add.s32 	%r451, %r450, %r449;
	st.shared.u32 	[%r451+8], %r636;
	st.shared.u64 	[%r451+16], %rd355;
$L__BB7_92:
	bar.sync 	0;
	setp.ne.s32 	%p149, %r1, 0;
	@%p149 bra 	$L__BB7_209;
	setp.lt.s32 	%p150, %r215, 33;
	mov.u32 	%r590, %r636;
	mov.u64 	%rd316, %rd355;
	@%p150 bra 	$L__BB7_97;
	ld.shared.u32 	%r88, [_ZN6thrust24THRUST_300001_SM_1000_NS8cuda_cub4core6detail5shmemE+24];
	ld.shared.u64 	%rd77, [_ZN6thrust24THRUST_300001_SM_1000_NS8cuda_cub4core6detail5shmemE+32];
	setp.lt.s32 	%p151, %r636, %r88;
	mov.u32 	%r590, %r88;
	mov.u64 	%rd316, %rd77;
	@%p151 bra 	$L__BB7_97;
	setp.lt.s32 	%p152, %r88, %r636;
	mov.u32 	%r590, %r636;
	mov.u64 	%rd316, %rd355;
	@%p152 bra 	$L__BB7_97;
	setp.lt.s64 	%p153, %rd355, %rd77;
	selp.b32 	%r590, %r636, %r88, %p153;
	min.s64 	%rd316, %rd355, %rd77;
$L__BB7_97:
	setp.lt.s32 	%p154, %r215, 65;
	mov.u32 	%r591, %r590;
	mov.u64 	%rd317, %rd316;
	@%p154 bra 	$L__BB7_101;
	ld.shared.u32 	%r91, [_ZN6thrust24THRUST_300001_SM_1000_NS8cuda_cub4core6detail5shmemE+40];
	ld.shared.u64 	%rd80, [_ZN6thrust24THRUST_300001_SM_1000_NS8cuda_cub4core6detail5shmemE+48];
	setp.lt.s32 	%p155, %r590, %r91;
	mov.u32 	%r591, %r91;
	mov.u64 	%rd317, %rd80;
	@%p155 bra 	$L__BB7_101;
	setp.lt.s32 	%p156, %r91, %r590;
	mov.u32 	%r591, %r590;
	mov.u64 	%rd317, %rd316;
	@%p156 bra 	$L__BB7_101;
	setp.lt.s64 	%p157, %rd316, %rd80;
	selp.b32 	%r591, %r590, %r91, %p157;
	min.s64 	%rd317, %rd316, %rd80;
$L__BB7_101:
	setp.lt.s32 	%p158, %r215, 97;
	mov.u32 	%r592, %r591;
	mov.u64 	%rd318, %rd317;
	@%p158 bra 	$L__BB7_105;
	ld.shared.u32 	%r94, [_ZN6thrust24THRUST_300001_SM_1000_NS8cuda_cub4core6detail5shmemE+56];
	ld.shared.u64 	%rd83, [_ZN6thrust24THRUST_300001_SM_1000_NS8cuda_cub4core6detail5shmemE+64];
	setp.lt.s32 	%p159, %r591, %r94;
	mov.u32 	%r592, %r94;
	mov.u64 	%rd318, %rd83;
	@%p159 bra 	$L__BB7_105;
	setp.lt.s32 	%p160, %r94, %r591;
	mov.u32 	%r592, %r591;
	mov.u64 	%rd318, %rd317;
	@%p160 bra 	$L__BB7_105;
	setp.lt.s64 	%p161, %rd317, %rd83;
	selp.b32 	%r592, %r591, %r94, %p161;
	min.s64 	%rd318, %rd317, %rd83;
$L__BB7_105:
	setp.lt.s32 	%p162, %r215, 129;
	mov.u32 	%r593, %r592;
	mov.u64 	%rd319, %rd318;
	@%p162 bra 	$L__BB7_109;
	ld.shared.u32 	%r97, [_ZN6thrust24THRUST_300001_SM_1000_NS8cuda_cub4core6detail5shmemE+72];
	ld.shared.u64 	%rd86, [_ZN6thrust24THRUST_300001_SM_1000_NS8cuda_cub4core6detail5shmemE+80];
	setp.lt.s32 	%p163, %r592, %r97;
	mov.u32 	%r593, %r97;
	mov.u64 	%rd319, %rd86;
	@%p163 bra 	$L__BB7_109;
	setp.lt.s32 	%p164, %r97, %r592;
	mov.u32 	%r593, %r592;
	mov.u64 	%rd319, %rd318;
	@%p164 bra 	$L__BB7_109;
	setp.lt.s64 	%p165, %rd318, %rd86;
	selp.b32 	%r593, %r592, %r97, %p165;
	min.s64 	%rd319, %rd318, %rd86;
$L__BB7_109:
	setp.lt.s32 	%p166, %r215, 161;
	mov.u32 	%r594, %r593;
	mov.u64 	%rd320, %rd319;
	@%p166 bra 	$L__BB7_113;
	ld.shared.u32 	%r100, [_ZN6thrust24THRUST_300001_SM_1000_NS8cuda_cub4core6detail5shmemE+88];
	ld.shared.u64 	%rd89, [_ZN6thrust24THRUST_300001_SM_1000_NS8cuda_cub4core6detail5shmemE+96];
	setp.lt.s32 	%p167, %r593, %r100;
	mov.u32 	%r594, %r100;
	mov.u64 	%rd320, %rd89;
	@%p167 bra 	$L__BB7_113;
	setp.lt.s32 	%p168, %r100, %r593;
	mov.u32 	%r594, %r593;
	mov.u64 	%rd320, %rd319;
	@%p168 bra 	$L__BB7_113;
	setp.lt.s64 	%p169, %rd319, %rd89;
	selp.b32 	%r594, %r593, %r100, %p169;
	min.s64 	%rd320, %rd319, %rd89;
$L__BB7_113:
	setp.lt.s32 	%p170, %r215, 193;
	mov.u32 	%r595, %r594;
	mov.u64 	%rd321, %rd320;
	@%p170 bra 	$L__BB7_117;
	ld.shared.u32 	%r103, [_ZN6thrust24THRUST_300001_SM_1000_NS8cuda_cub4core6detail5shmemE+104];
	ld.shared.u64 	%rd92, [_ZN6thrust24THRUST_300001_SM_1000_NS8cuda_cub4core6detail5shmemE+112];
	setp.lt.s32 	%p171, %r594, %r103;
	mov.u32 	%r595, %r103;
	mov.u64 	%rd321, %rd92;
	@%p171 bra 	$L__BB7_117;
	setp.lt.s32 	%p172, %r103, %r594;
	mov.u32 	%r595, %r594;
	mov.u64 	%rd321, %rd320;
	@%p172 bra 	$L__BB7_117;
	setp.lt.s64 	%p173, %rd320, %rd92;
	selp.b32 	%r595, %r594, %r103, %p173;
	min.s64 	%rd321, %rd320, %rd92;
$L__BB7_117:
	setp.lt.s32 	%p174, %r215, 225;
	mov.u32 	%r636, %r595;
	mov.u64 	%rd355, %rd321;
	@%p174 bra 	$L__BB7_209;
	ld.shared.u32 	%r106, [_ZN6thrust24THRUST_300001_SM_1000_NS8cuda_cub4core6detail5shmemE+120];
	ld.shared.u64 	%rd95, [_ZN6thrust24THRUST_300001_SM_1000_NS8cuda_cub4core6detail5shmemE+128];
	setp.lt.s32 	%p175, %r595, %r106;
	mov.u32 	%r636, %r106;
	mov.u64 	%rd355, %rd95;
	@%p175 bra 	$L__BB7_209;
	setp.lt.s32 	%p176, %r106, %r595;
	mov.u32 	%r636, %r595;
	mov.u64 	%rd355, %rd321;
	@%p176 bra 	$L__BB7_209;
	setp.lt.s64 	%p177, %rd321, %rd95;
	selp.b32 	%r636, %r595, %r106, %p177;
	min.s64 	%rd355, %rd321, %rd95;
	bra.uni 	$L__BB7_209;
$L__BB7_121:
	mov.u32 	%r108, %tid.x;
	mul.wide.u32 	%rd208, %r108, 16;
	add.s64 	%rd189, %rd186, %rd208;
	// begin inline asm
	ld.global.nc.u64 %rd188, [%rd189];
	// end inline asm
	add.s64 	%rd191, %rd189, 8;
	// begin inline asm
	ld.global.nc.u64 %rd190, [%rd191];
	// end inline asm
	cvt.u32.u64 	%r109, %rd188;
	add.s64 	%rd193, %rd189, 4096;
	// begin inline asm
	ld.global.nc.u64 %rd192, [%rd193];
	// end inline asm
	add.s64 	%rd195, %rd189, 4104;
	// begin inline asm
	ld.global.nc.u64 %rd322, [%rd195];
	// end inline asm
	cvt.u32.u64 	%r596, %rd192;
	add.s64 	%rd197, %rd189, 8192;
	// begin inline asm
	ld.global.nc.u64 %rd196, [%rd197];
	// end inline asm
	add.s64 	%rd199, %rd189, 8200;
	// begin inline asm
	ld.global.nc.u64 %rd323, [%rd199];
	// end inline asm
	cvt.u32.u64 	%r597, %rd196;
	add.s64 	%rd201, %rd189, 12288;
	// begin inline asm
	ld.global.nc.u64 %rd200, [%rd201];
	// end inline asm
	add.s64 	%rd203, %rd189, 12296;
	// begin inline asm
	ld.global.nc.u64 %rd324, [%rd203];
	// end inline asm
	cvt.u32.u64 	%r598, %rd200;
	add.s64 	%rd205, %rd189, 16384;
	// begin inline asm
	ld.global.nc.u64 %rd204, [%rd205];
	// end inline asm
	add.s64 	%rd207, %rd189, 16392;
	// begin inline asm
	ld.global.nc.u64 %rd342, [%rd207];
	// end inline asm
	cvt.u32.u64 	%r623, %rd204;
	setp.lt.s32 	%p3, %r109, %r596;
	@%p3 bra 	$L__BB7_123;
	setp.lt.s32 	%p4, %r596, %r109;
	setp.lt.s64 	%p5, %rd190, %rd322;
	or.pred  	%p6, %p4, %p5;
	selp.b32 	%r596, %r109, %r596, %p6;
	selp.b64 	%rd322, %rd190, %rd322, %p6;
$L__BB7_123:
	setp.lt.s32 	%p7, %r596, %r597;
	@%p7 bra 	$L__BB7_125;
	setp.lt.s32 	%p8, %r597, %r596;
	setp.lt.s64 	%p9, %rd322, %rd323;
	or.pred  	%p10, %p8, %p9;
	selp.b32 	%r597, %r596, %r597, %p10;
	selp.b64 	%rd323, %rd322, %rd323, %p10;
$L__BB7_125:
	setp.lt.s32 	%p11, %r597, %r598;
	@%p11 bra 	$L__BB7_127;
	setp.lt.s32 	%p12, %r598, %r597;
	setp.lt.s64 	%p13, %rd323, %rd324;
	or.pred  	%p14, %p12, %p13;
	selp.b32 	%r598, %r597, %r598, %p14;
	selp.b64 	%rd324, %rd323, %rd324, %p14;
$L__BB7_127:
	setp.lt.s32 	%p15, %r598, %r623;
	@%p15 bra 	$L__BB7_129;
	setp.lt.s32 	%p16, %r623, %r598;
	setp.lt.s64 	%p17, %rd324, %rd342;
	or.pred  	%p18, %p16, %p17;
	selp.b32 	%r623, %r598, %r623, %p18;
	selp.b64 	%rd342, %rd324, %rd342, %p18;
$L__BB7_129:
	setp.lt.u32 	%p19, %r215, 2560;
	mov.b32 	%r608, 1280;
	@%p19 bra 	$L__BB7_142;
	mov.b32 	%r600, 1280;
	mov.u32 	%r601, %r623;
	mov.u64 	%rd326, %rd342;
$L__BB7_131:
	add.s32 	%r218, %r600, %r108;
	mul.wide.u32 	%rd229, %r218, 16;
	add.s64 	%rd210, %rd186, %rd229;
	// begin inline asm
	ld.global.nc.u64 %rd209, [%rd210];
	// end inline asm
	add.s64 	%rd212, %rd210, 8;
	// begin inline asm
	ld.global.nc.u64 %rd327, [%rd212];
	// end inline asm
	cvt.u32.u64 	%r602, %rd209;
	add.s64 	%rd214, %rd210, 4096;
	// begin inline asm
	ld.global.nc.u64 %rd213, [%rd214];
	// end inline asm
	add.s64 	%rd216, %rd210, 4104;
	// begin inline asm
	ld.global.nc.u64 %rd328, [%rd216];
	// end inline asm
	cvt.u32.u64 	%r603, %rd213;
	add.s64 	%rd218, %rd210, 8192;
	// begin inline asm
	ld.global.nc.u64 %rd217, [%rd218];
	// end inline asm
	add.s64 	%rd220, %rd210, 8200;
	// begin inline asm
	ld.global.nc.u64 %rd329, [%rd220];
	// end inline asm
	cvt.u32.u64 	%r604, %rd217;
	add.s64 	%rd222, %rd210, 12288;
	// begin inline asm
	ld.global.nc.u64 %rd221, [%rd222];
	// end inline asm
	add.s64 	%rd224, %rd210, 12296;
	// begin inline asm
	ld.global.nc.u64 %rd330, [%rd224];
	// end inline asm
	cvt.u32.u64 	%r605, %rd221;
	add.s64 	%rd226, %rd210, 16384;
	// begin inline asm
	ld.global.nc.u64 %rd225, [%rd226];
	// end inline asm
	add.s64 	%rd228, %rd210, 16392;
	// begin inline asm
	ld.global.nc.u64 %rd342, [%rd228];
	// end inline asm
	cvt.u32.u64 	%r623, %rd225;
	setp.lt.s32 	%p20, %r601, %r602;
	@%p20 bra 	$L__BB7_133;
	setp.lt.s32 	%p21, %r602, %r601;
	setp.lt.s64 	%p22, %rd326, %rd327;
	or.pred  	%p23, %p21, %p22;
	selp.b32 	%r602, %r601, %r602, %p23;
	selp.b64 	%rd327, %rd326, %rd327, %p23;
$L__BB7_133:
	setp.lt.s32 	%p24, %r602, %r603;
	@%p24 bra 	$L__BB7_135;
	setp.lt.s32 	%p25, %r603, %r602;
	setp.lt.s64 	%p26, %rd327, %rd328;
	or.pred  	%p27, %p25, %p26;
	selp.b32 	%r603, %r602, %r603, %p27;
	selp.b64 	%rd328, %rd327, %rd328, %p27;
$L__BB7_135:
	setp.lt.s32 	%p28, %r603, %r604;
	@%p28 bra 	$L__BB7_137;
	setp.lt.s32 	%p29, %r604, %r603;
	setp.lt.s64 	%p30, %rd328, %rd329;
	or.pred  	%p31, %p29, %p30;
	selp.b32 	%r604, %r603, %r604, %p31;
	selp.b64 	%rd329, %rd328, %rd329, %p31;
$L__BB7_137:
	setp.lt.s32 	%p32, %r604, %r605;
	@%p32 bra 	$L__BB7_139;
	setp.lt.s32 	%p33, %r605, %r604;
	setp.lt.s64 	%p34, %rd329, %rd330;
	or.pred  	%p35, %p33, %p34;
	selp.b32 	%r605, %r604, %r605, %p35;
	selp.b64 	%rd330, %rd329, %rd330, %p35;
$L__BB7_139:
	setp.lt.s32 	%p36, %r605, %r623;
	@%p36 bra 	$L__BB7_141;
	setp.lt.s32 	%p37, %r623, %r605;
	setp.lt.s64 	%p38, %rd330, %rd342;
	or.pred  	%p39, %p37, %p38;
	selp.b32 	%r623, %r605, %r623, %p39;
	selp.b64 	%rd342, %rd330, %rd342, %p39;
$L__BB7_141:
	add.s32 	%r608, %r600, 1280;
	add.s32 	%r219, %r600, 2560;
	setp.le.s32 	%p40, %r219, %r215;
	mov.u32 	%r600, %r608;
	mov.u32 	%r601, %r623;
	mov.u64 	%rd326, %rd342;
	@%p40 bra 	$L__BB7_131;
$L__BB7_142:
	setp.le.s32 	%p41, %r215, %r608;
	@%p41 bra 	$L__BB7_165;
	sub.s32 	%r142, %r215, %r608;
	setp.ge.s32 	%p42, %r108, %r142;
	@%p42 bra 	$L__BB7_165;
	not.b32 	%r221, %r108;
	add.s32 	%r222, %r215, %r221;
	sub.s32 	%r143, %r222, %r608;
	and.b32  	%r223, %r143, 768;
	setp.eq.s32 	%p43, %r223, 768;
	mov.u32 	%r614, %r108;
	@%p43 bra 	$L__BB7_150;
	add.s32 	%r610, %r108, %r608;
	shr.u32 	%r224, %r143, 8;
	add.s32 	%r225, %r224, 1;
	and.b32  	%r226, %r225, 3;
	neg.s32 	%r609, %r226;
	mov.u32 	%r614, %r108;
$L__BB7_146:
	.pragma "nounroll";
	mov.u64 	%rd127, %rd342;
	mov.u32 	%r149, %r623;
	mul.wide.u32 	%rd235, %r610, 16;
	add.s64 	%rd232, %rd186, %rd235;
	// begin inline asm
	ld.global.nc.u64 %rd231, [%rd232];
	// end inline asm
	add.s64 	%rd234, %rd232, 8;
	// begin inline asm
	ld.global.nc.u64 %rd233, [%rd234];
	// end inline asm
	cvt.u32.u64 	%r150, %rd231;
	setp.lt.s32 	%p44, %r149, %r150;
	mov.u32 	%r623, %r150;
	mov.u64 	%rd342, %rd233;
	@%p44 bra 	$L__BB7_149;
	setp.lt.s32 	%p45, %r150, %r149;
	mov.u32 	%r623, %r149;
	mov.u64 	%rd342, %rd127;
	@%p45 bra 	$L__BB7_149;
	setp.lt.s64 	%p46, %rd127, %rd233;
	selp.b32 	%r623, %r149, %r150, %p46;
	min.s64 	%rd342, %rd127, %rd233;
$L__BB7_149:
	add.s32 	%r614, %r614, 256;
	add.s32 	%r610, %r610, 256;
	add.s32 	%r609, %r609, 1;
	setp.ne.s32 	%p47, %r609, 0;
	@%p47 bra 	$L__BB7_146;
$L__BB7_150:
	setp.lt.u32 	%p48, %r143, 768;
	@%p48 bra 	$L__BB7_165;
	cvt.u64.u32 	%rd236, %r614;
	cvt.u64.u32 	%rd237, %r608;
	add.s64 	%rd238, %rd236, %rd237;
	shl.b64 	%rd239, %rd238, 4;
	add.s64 	%rd240, %rd239, %rd186;
	add.s64 	%rd337, %rd240, 12296;
	add.s32 	%r617, %r614, %r608;
$L__BB7_152:
	mul.wide.u32 	%rd245, %r617, 16;
	add.s64 	%rd242, %rd186, %rd245;
	// begin inline asm
	ld.global.nc.u64 %rd241, [%rd242];
	// end inline asm
	add.s64 	%rd244, %rd242, 8;
	// begin inline asm
	ld.global.nc.u64 %rd243, [%rd244];
	// end inline asm
	cvt.u32.u64 	%r163, %rd241;
	setp.lt.s32 	%p49, %r623, %r163;
	mov.u32 	%r620, %r163;
	mov.u64 	%rd339, %rd243;
	@%p49 bra 	$L__BB7_155;
	setp.lt.s32 	%p50, %r163, %r623;
	mov.u32 	%r620, %r623;
	mov.u64 	%rd339, %rd342;
	@%p50 bra 	$L__BB7_155;
	setp.lt.s64 	%p51, %rd342, %rd243;
	selp.b32 	%r620, %r623, %r163, %p51;
	min.s64 	%rd339, %rd342, %rd243;
$L__BB7_155:
	add.s64 	%rd247, %rd337, -8200;
	// begin inline asm
	ld.global.nc.u64 %rd246, [%rd247];
	// end inline asm
	add.s64 	%rd249, %rd337, -8192;
	// begin inline asm
	ld.global.nc.u64 %rd248, [%rd249];
	// end inline asm
	cvt.u32.u64 	%r166, %rd246;
	setp.lt.s32 	%p52, %r620, %r166;
	mov.u32 	%r621, %r166;
	mov.u64 	%rd340, %rd248;
	@%p52 bra 	$L__BB7_158;
	setp.lt.s32 	%p53, %r166, %r620;
	mov.u32 	%r621, %r620;
	mov.u64 	%rd340, %rd339;
	@%p53 bra 	$L__BB7_158;
	setp.lt.s64 	%p54, %rd339, %rd248;
	selp.b32 	%r621, %r620, %r166, %p54;
	min.s64 	%rd340, %rd339, %rd248;
$L__BB7_158:
	add.s64 	%rd251, %rd337, -4104;
	// begin inline asm
	ld.global.nc.u64 %rd250, [%rd251];
	// end inline asm
	add.s64 	%rd253, %rd337, -4096;
	// begin inline asm
	ld.global.nc.u64 %rd252, [%rd253];
	// end inline asm
	cvt.u32.u64 	%r169, %rd250;
	setp.lt.s32 	%p55, %r621, %r169;
	mov.u32 	%r622, %r169;
	mov.u64 	%rd341, %rd252;
	@%p55 bra 	$L__BB7_161;
	setp.lt.s32 	%p56, %r169, %r621;
	mov.u32 	%r622, %r621;
	mov.u64 	%rd341, %rd340;
	@%p56 bra 	$L__BB7_161;
	setp.lt.s64 	%p57, %rd340, %rd252;
	selp.b32 	%r622, %r621, %r169, %p57;
	min.s64 	%rd341, %rd340, %rd252;
$L__BB7_161:
	add.s64 	%rd255, %rd337, -8;
	// begin inline asm
	ld.global.nc.u64 %rd254, [%rd255];
	// end inline asm
	// begin inline asm
	ld.global.nc.u64 %rd256, [%rd337];
	// end inline asm
	cvt.u32.u64 	%r172, %rd254;
	setp.lt.s32 	%p58, %r622, %r172;
	mov.u32 	%r623, %r172;
	mov.u64 	%rd342, %rd256;
	@%p58 bra 	$L__BB7_164;
	setp.lt.s32 	%p59, %r172, %r622;
	mov.u32 	%r623, %r622;
	mov.u64 	%rd342, %rd341;
	@%p59 bra 	$L__BB7_164;
	setp.lt.s64 	%p60, %rd341, %rd256;
	selp.b32 	%r623, %r622, %r172, %p60;
	min.s64 	%rd342, %rd341, %rd256;
$L__BB7_164:
	add.s32 	%r614, %r614, 1024;
	add.s64 	%rd337, %rd337, 16384;
	add.s32 	%r617, %r617, 1024;
	setp.lt.s32 	%p61, %r614, %r142;
	@%p61 bra 	$L__BB7_152;
$L__BB7_165:
	// begin inline asm
	mov.u32 %r227, %laneid;
	// end inline asm
	mov.b32 	%r245, 1;
	mov.b32 	%r246, 31;
	mov.b32 	%r247, -1;
	// begin inline asm
	shfl.sync.down.b32 %r228, %r623, %r245, %r246, %r247;
	// end inline asm
	// begin inline asm
	shfl.sync.down.b32 %r233, %r234, %r245, %r246, %r247;
	// end inline asm
	mov.b64 	{%r239, %r244}, %rd342;
	// begin inline asm
	shfl.sync.down.b32 %r238, %r239, %r245, %r246, %r247;
	// end inline asm
	// begin inline asm
	shfl.sync.down.b32 %r243, %r244, %r245, %r246, %r247;
	// end inline asm
	mov.b64 	%rd150, {%r238, %r243};
	setp.gt.s32 	%p62, %r227, 30;
	mov.u32 	%r625, %r623;
	mov.u64 	%rd344, %rd342;
	@%p62 bra 	$L__BB7_169;
	setp.lt.s32 	%p63, %r623, %r228;
	mov.u32 	%r625, %r228;
	mov.u64 	%rd344, %rd150;
	@%p63 bra 	$L__BB7_169;
	setp.lt.s32 	%p64, %r228, %r623;
	mov.u32 	%r625, %r623;
	mov.u64 	%rd344, %rd342;
	@%p64 bra 	$L__BB7_169;
	setp.lt.s64 	%p65, %rd342, %rd150;
	selp.b32 	%r625, %r623, %r228, %p65;
	min.s64 	%rd344, %rd342, %rd150;
$L__BB7_169:
	mov.b32 	%r265, 2;
	mov.b32 	%r266, 31;
	mov.b32 	%r267, -1;
	// begin inline asm
	shfl.sync.down.b32 %r248, %r625, %r265, %r266, %r267;
	// end inline asm
	// begin inline asm
	shfl.sync.down.b32 %r253, %r254, %r265, %r266, %r267;
	// end inline asm
	mov.b64 	{%r259, %r264}, %rd344;
	// begin inline asm
	shfl.sync.down.b32 %r258, %r259, %r265, %r266, %r267;
	// end inline asm
	// begin inline asm
	shfl.sync.down.b32 %r263, %r264, %r265, %r266, %r267;
	// end inline asm
	mov.b64 	%rd153, {%r258, %r263};
	setp.gt.s32 	%p66, %r227, 29;
	mov.u32 	%r626, %r625;
	mov.u64 	%rd345, %rd344;
	@%p66 bra 	$L__BB7_173;
	setp.lt.s32 	%p67, %r625, %r248;
	mov.u32 	%r626, %r248;
	mov.u64 	%rd345, %rd153;
	@%p67 bra 	$L__BB7_173;
	setp.lt.s32 	%p68, %r248, %r625;
	mov.u32 	%r626, %r625;
	mov.u64 	%rd345, %rd344;
	@%p68 bra 	$L__BB7_173;
	setp.lt.s64 	%p69, %rd344, %rd153;
	selp.b32 	%r626, %r625, %r248, %p69;
	min.s64 	%rd345, %rd344, %rd153;
$L__BB7_173:
	mov.b32 	%r285, 4;
	mov.b32 	%r286, 31;
	mov.b32 	%r287, -1;
	// begin inline asm
	shfl.sync.down.b32 %r268, %r626, %r285, %r286, %r287;
	// end inline asm
	// begin inline asm
	shfl.sync.down.b32 %r273, %r274, %r285, %r286, %r287;
	// end inline asm
	mov.b64 	{%r279, %r284}, %rd345;
	// begin inline asm
	shfl.sync.down.b32 %r278, %r279, %r285, %r286, %r287;
	// end inline asm
	// begin inline asm
	shfl.sync.down.b32 %r283, %r284, %r285, %r286, %r287;
	// end inline asm
	mov.b64 	%rd156, {%r278, %r283};
	setp.gt.s32 	%p70, %r227, 27;
	mov.u32 	%r627, %r626;
	mov.u64 	%rd346, %rd345;
	@%p70 bra 	$L__BB7_177;
	setp.lt.s32 	%p71, %r626, %r268;
	mov.u32 	%r627, %r268;
	mov.u64 	%rd346, %rd156;
	@%p71 bra 	$L__BB7_177;
	setp.lt.s32 	%p72, %r268, %r626;
	mov.u32 	%r627, %r626;
	mov.u64 	%rd346, %rd345;
	@%p72 bra 	$L__BB7_177;
	setp.lt.s64 	%p73, %rd345, %rd156;
	selp.b32 	%r627, %r626, %r268, %p73;
	min.s64 	%rd346, %rd345, %rd156;
$L__BB7_177:
	mov.b32 	%r305, 8;
	mov.b32 	%r306, 31;
	mov.b32 	%r307, -1;
	// begin inline asm
	shfl.sync.down.b32 %r288, %r627, %r305, %r306, %r307;
	// end inline asm
	// begin inline asm
	shfl.sync.down.b32 %r293, %r294, %r305, %r306, %r307;
	// end inline asm
	mov.b64 	{%r299, %r304}, %rd346;
	// begin inline asm
	shfl.sync.down.b32 %r298, %r299, %r305, %r306, %r307;
	// end inline asm
	// begin inline asm
	shfl.sync.down.b32 %r303, %r304, %r305, %r306, %r307;
	// end inline asm
	mov.b64 	%rd159, {%r298, %r303};
	setp.gt.s32 	%p74, %r227, 23;
	mov.u32 	%r628, %r627;
	mov.u64 	%rd347, %rd346;
	@%p74 bra 	$L__BB7_181;
	setp.lt.s32 	%p75, %r627, %r288;
	mov.u32 	%r628, %r288;
	mov.u64 	%rd347, %rd159;
	@%p75 bra 	$L__BB7_181;
	setp.lt.s32 	%p76, %r288, %r627;
	mov.u32 	%r628, %r627;
	mov.u64 	%rd347, %rd346;
	@%p76 bra 	$L__BB7_181;
	setp.lt.s64 	%p77, %rd346, %rd159;
	selp.b32 	%r628, %r627, %r288, %p77;
	min.s64 	%rd347, %rd346, %rd159;
$L__BB7_181:
	mov.b32 	%r325, 16;
	mov.b32 	%r326, 31;
	mov.b32 	%r327, -1;
	// begin inline asm
	shfl.sync.down.b32 %r308, %r628, %r325, %r326, %r327;
	// end inline asm
	// begin inline asm
	shfl.sync.down.b32 %r313, %r314, %r325, %r326, %r327;
	// end inline asm
	mov.b64 	{%r319, %r324}, %rd347;
	// begin inline asm
	shfl.sync.down.b32 %r318, %r319, %r325, %r326, %r327;
	// end inline asm
	// begin inline asm
	shfl.sync.down.b32 %r323, %r324, %r325, %r326, %r327;
	// end inline asm
	mov.b64 	%rd162, {%r318, %r323};
	setp.gt.s32 	%p78, %r227, 15;
	mov.u32 	%r636, %r628;
	mov.u64 	%rd355, %rd347;
	@%p78 bra 	$L__BB7_185;
	setp.lt.s32 	%p79, %r628, %r308;
	mov.u32 	%r636, %r308;
	mov.u64 	%rd355, %rd162;
	@%p79 bra 	$L__BB7_185;
	setp.lt.s32 	%p80, %r308, %r628;
	mov.u32 	%r636, %r628;
	mov.u64 	%rd355, %rd347;
	@%p80 bra 	$L__BB7_185;
	setp.lt.s64 	%p81, %rd347, %rd162;
	selp.b32 	%r636, %r628, %r308, %p81;
	min.s64 	%rd355, %rd347, %rd162;
$L__BB7_185:
	setp.ne.s32 	%p82, %r227, 0;
	@%p82 bra 	$L__BB7_187;
	shr.u32 	%r328, %r108, 1;
	and.b32  	%r329, %r328, 496;
	mov.u32 	%r330, _ZN6thrust24THRUST_300001_SM_1000_NS8cuda_cub4core6detail5shmemE;
	add.s32 	%r331, %r330, %r329;
	st.shared.u32 	[%r331+8], %r636;
	st.shared.u64 	[%r331+16], %rd355;
$L__BB7_187:
	bar.sync 	0;
	setp.ne.s32 	%p83, %r108, 0;
	@%p83 bra 	$L__BB7_209;
	ld.shared.u32 	%r194, [_ZN6thrust24THRUST_300001_SM_1000_NS8cuda_cub4core6detail5shmemE+24];
	ld.shared.u64 	%rd165, [_ZN6thrust24THRUST_300001_SM_1000_NS8cuda_cub4core6detail5shmemE+32];
	setp.lt.s32 	%p84, %r636, %r194;
	mov.u32 	%r630, %r194;
	mov.u64 	%rd349, %rd165;
	@%p84 bra 	$L__BB7_191;
	setp.lt.s32 	%p85, %r194, %r636;
	mov.u32 	%r630, %r636;
	mov.u64 	%rd349, %rd355;
	@%p85 bra 	$L__BB7_191;
	setp.lt.s64 	%p86, %rd355, %rd165;
	selp.b32 	%r630, %r636, %r194, %p86;
	min.s64 	%rd349, %rd355, %rd165;
$L__BB7_191:
	ld.shared.u32 	%r197, [_ZN6thrust24THRUST_300001_SM_1000_NS8cuda_cub4core6detail5shmemE+40];
	ld.shared.u64 	%rd168, [_ZN6thrust24THRUST_300001_SM_1000_NS8cuda_cub4core6detail5shmemE+48];
	setp.lt.s32 	%p87, %r630, %r197;
	mov.u32 	%r631, %r197;
	mov.u64 	%rd350, %rd168;
	@%p87 bra 	$L__BB7_194;
	setp.lt.s32 	%p88, %r197, %r630;
	mov.u32 	%r631, %r630;
	mov.u64 	%rd350, %rd349;
	@%p88 bra 	$L__BB7_194;
	setp.lt.s64 	%p89, %rd349, %rd168;
	selp.b32 	%r631, %r630, %r197, %p89;
	min.s64 	%rd350, %rd349, %rd168;
$L__BB7_194:
	ld.shared.u32 	%r200, [_ZN6thrust24THRUST_300001_SM_1000_NS8cuda_cub4core6detail5shmemE+56];
	ld.shared.u64 	%rd171, [_ZN6thrust24THRUST_300001_SM_1000_NS8cuda_cub4core6detail5shmemE+64];
	setp.lt.s32 	%p90, %r631, %r200;
	mov.u32 	%r632, %r200;
	mov.u64 	%rd351, %rd171;
	@%p90 bra 	$L__BB7_197;
	setp.lt.s32 	%p91, %r200, %r631;
	mov.u32 	%r632, %r631;
	mov.u64 	%rd351, %rd350;
	@%p91 bra 	$L__BB7_197;
	setp.lt.s64 	%p92, %rd350, %rd171;
	selp.b32 	%r632, %r631, %r200, %p92;
	min.s64 	%rd351, %rd350, %rd171;
$L__BB7_197:
	ld.shared.u32 	%r203, [_ZN6thrust24THRUST_300001_SM_1000_NS8cuda_cub4core6detail5shmemE+72];
	ld.shared.u64 	%rd174, [_ZN6thrust24THRUST_300001_SM_1000_NS8cuda_cub4core6detail5shmemE+80];
	setp.lt.s32 	%p93, %r632, %r203;
	mov.u32 	%r633, %r203;
	mov.u64 	%rd352, %rd174;
	@%p93 bra 	$L__BB7_200;
	setp.lt.s32 	%p94, %r203, %r632;
	mov.u32 	%r633, %r632;
	mov.u64 	%rd352, %rd351;
	@%p94 bra 	$L__BB7_200;
	setp.lt.s64 	%p95, %rd351, %rd174;
	selp.b32 	%r633, %r632, %r203, %p95;
	min.s64 	%rd352, %rd351, %rd174;
$L__BB7_200:
	ld.shared.u32 	%r206, [_ZN6thrust24THRUST_300001_SM_1000_NS8cuda_cub4core6detail5shmemE+88];
	ld.shared.u64 	%rd177, [_ZN6thrust24THRUST_300001_SM_1000_NS8cuda_cub4core6detail5shmemE+96];
	setp.lt.s32 	%p96, %r633, %r206;
	mov.u32 	%r634, %r206;
	mov.u64 	%rd353, %rd177;
	@%p96 bra 	$L__BB7_203;
	setp.lt.s32 	%p97, %r206, %r633;
	mov.u32 	%r634, %r633;
	mov.u64 	%rd353, %rd352;
	@%p97 bra 	$L__BB7_203;
	setp.lt.s64 	%p98, %rd352, %rd177;
	selp.b32 	%r634, %r633, %r206, %p98;
	min.s64 	%rd353, %rd352, %rd177;
$L__BB7_203:
	ld.shared.u32 	%r209, [_ZN6thrust24THRUST_300001_SM_1000_NS8cuda_cub4core6detail5shmemE+104];
	ld.shared.u64 	%rd180, [_ZN6thrust24THRUST_300001_SM_1000_NS8cuda_cub4core6detail5shmemE+112];
	setp.lt.s32 	%p99, %r634, %r209;
	mov.u32 	%r635, %r209;
	mov.u64 	%rd354, %rd180;
	@%p99 bra 	$L__BB7_206;
	setp.lt.s32 	%p100, %r209, %r634;
	mov.u32 	%r635, %r634;
	mov.u64 	%rd354, %rd353;
	@%p100 bra 	$L__BB7_206;
	setp.lt.s64 	%p101, %rd353, %rd180;
	selp.b32 	%r635, %r634, %r209, %p101;
	min.s64 	%rd354, %rd353, %rd180;
$L__BB7_206:
	ld.shared.u32 	%r212, [_ZN6thrust24THRUST_300001_SM_1000_NS8cuda_cub4core6detail5shmemE+120];
	ld.shared.u64 	%rd183, [_ZN6thrust24THRUST_300001_SM_1000_NS8cuda_cub4core6detail5shmemE+128];
	setp.lt.s32 	%p102, %r635, %r212;
	mov.u32 	%r636, %r212;
	mov.u64 	%rd355, %rd183;
	@%p102 bra 	$L__BB7_209;
	setp.lt.s32 	%p103, %r212, %r635;
	mov.u32 	%r636, %r635;
	mov.u64 	%rd355, %rd354;
	@%p103 bra 	$L__BB7_209;
	setp.lt.s64 	%p104, %rd354, %rd183;
	selp.b32 	%r636, %r635, %r212, %p104;
	min.s64 	%rd355, %rd354, %rd183;
$L__BB7_209:
	mov.u32 	%r557, %tid.x;
	setp.ne.s32 	%p221, %r557, 0;
	@%p221 bra 	$L__BB7_211;
	cvta.to.global.u64 	%rd287, %rd187;
	st.global.u32 	[%rd287], %r636;
	st.global.u64 	[%rd287+8], %rd355;
$L__BB7_211:
	ret;

}
	// .globl	_ZN6thrust24THRUST_300001_SM_1000_NS8cuda_cub4core6detail13_kernel_agentINS1_8__reduce11ReduceAgentINS0_12zip_iteratorIN4cuda3std3__45tupleIJNS0_10device_ptrIiEENS0_17counting_iteratorIlNS0_11use_defaultESF_SF_EEEEEEEPNSB_IJilEEESJ_lNS1_9__extrema9arg_max_fIilNSA_4lessIiEEEEEEJSI_SK_lSP_EEEvDpT0_
.visible .entry _ZN6thrust24THRUST_300001_SM_1000_NS8cuda_cub4core6detail13_kernel_agentINS1_8__reduce11ReduceAgentINS0_12zip_iteratorIN4cuda3std3__45tupleIJNS0_10device_ptrIiEENS0_17counting_iteratorIlNS0_11use_defaultESF_SF_EEEEEEEPNSB_IJilEEESJ_lNS1_9__extrema9arg_max_fIilNSA_4lessIiEEEEEEJSI_SK_lSP_EEEvDpT0_(
	.param .align 8 .b8 _ZN6thrust24THRUST_300001_SM_1000_NS8cuda_cub4core6detail13_kernel_agentINS1_8__reduce11ReduceAgentINS0_12zip_iteratorIN4cuda3std3__45tupleIJNS0_10device_ptrIiEENS0_17counting_iteratorIlNS0_11use_defaultESF_SF_EEEEEEEPNSB_IJilEEESJ_lNS1_9__extrema9arg_max_fIilNSA_4lessIiEEEEEEJSI_SK_lSP_EEEvDpT0__param_0[16],
	.param .u64 .ptr .align 1 _ZN6thrust24THRUST_300001_SM_1000_NS8cuda_cub4core6detail13_kernel_agentINS1_8__reduce11ReduceAgentINS0_12zip_iteratorIN4cuda3std3__45tupleIJNS0_10device_ptrIiEENS0_17counting_iteratorIlNS0_11use_defaultESF_SF_EEEEEEEPNSB_IJilEEESJ_lNS1_9__extrema9arg_max_fIilNSA_4lessIiEEEEEEJSI_SK_lSP_EEEvDpT0__param_1,
	.param .u64 _ZN6thrust24THRUST_300001_SM_1000_NS8cuda_cub4core6detail13_kernel_agentINS1_8__reduce11ReduceAgentINS0_12zip_iteratorIN4cuda3std3__45tupleIJNS0_10device_ptrIiEENS0_17counting_iteratorIlNS0_11use_defaultESF_SF_EEEEEEEPNSB_IJilEEESJ_lNS1_9__extrema9arg_max_fIilNSA_4lessIiEEEEEEJSI_SK_lSP_EEEvDpT0__param_2,
	.param .align 1 .b8 _ZN6thrust24THRUST_300001_SM_1000_NS8cuda_cub4core6detail13_kernel_agentINS1_8__reduce11ReduceAgentINS0_12zip_iteratorIN4cuda3std3__45tupleIJNS0_10device_ptrIiEENS0_17counting_iteratorIlNS0_11use_defaultESF_SF_EEEEEEEPNSB_IJilEEESJ_lNS1_9__extrema9arg_max_fIilNSA_4lessIiEEEEEEJSI_SK_lSP_EEEvDpT0__param_3[1]
)
.maxntid 256
{
	.reg .pred 	%p<213>;
	.reg .b32 	%r<632>;
	.reg .b64 	%rd<307>;

	ld.param.u64 	%rd192, [_ZN6thrust24THRUST_300001_SM_1000_NS8cuda_cub4core6detail13_kernel_agentINS1_8__reduce11ReduceAgentINS0_12zip_iteratorIN4cuda3std3__45tupleIJNS0_10device_ptrIiEENS0_17counting_iteratorIlNS0_11use_defaultESF_SF_EEEEEEEPNSB_IJilEEESJ_lNS1_9__extrema9arg_max_fIilNSA_4lessIiEEEEEEJSI_SK_lSP_EEEvDpT0__param_0+8];
	ld.param.u64 	%rd191, [_ZN6thrust24THRUST_300001_SM_1000_NS8cuda_cub4core6detail13_kernel_agentINS1_8__reduce11ReduceAgentINS0_12zip_iteratorIN4cuda3std3__45tupleIJNS0_10device_ptrIiEENS0_17counting_iteratorIlNS0_11use_defaultESF_SF_EEEEEEEPNSB_IJilEEESJ_lNS1_9__extrema9arg_max_fIilNSA_4lessIiEEEEEEJSI_SK_lSP_EEEvDpT0__param_0];
	ld.param.u64 	%rd194, [_ZN6thrust24THRUST_300001_SM_1000_NS8cuda_cub4core6detail13_kernel_agentINS1_8__reduce11ReduceAgentINS0_12zip_iteratorIN4cuda3std3__45tupleIJNS0_10device_ptrIiEENS0_17counting_iteratorIlNS0_11use_defaultESF_SF_EEEEEEEPNSB_IJilEEESJ_lNS1_9__extrema9arg_max_fIilNSA_4lessIiEEEEEEJSI_SK_lSP_EEEvDpT0__param_2];
	setp.eq.s64 	%p1, %rd194, 0;
	@%p1 bra 	$L__BB8_206;
	cvta.to.global.u64 	%rd1, %rd191;
	setp.gt.s64 	%p2, %rd194, 1279;
	@%p2 bra 	$L__BB8_122;
	cvt.u32.u64 	%r1, %rd194;
	mov.u32 	%r2, %tid.x;
	setp.ge.s32 	%p96, %r2, %r1;
	mov.b32 	%r574, 0;
	mov.b64 	%rd249, 0;
	mov.u32 	%r566, %r2;
	@%p96 bra 	$L__BB8_4;
	cvt.u64.u32 	%rd225, %r2;
	mul.wide.u32 	%rd226, %r2, 4;
	add.s64 	%rd227, %rd1, %rd226;
	add.s64 	%rd249, %rd192, %rd225;
	ld.global.u32 	%r574, [%rd227];
	add.s32 	%r566, %r2, 256;
$L__BB8_4:
	setp.ge.s32 	%p97, %r566, %r1;
	@%p97 bra 	$L__BB8_26;
	not.b32 	%r332, %r566;
	add.s32 	%r7, %r332, %r1;
	and.b32  	%r333, %r7, 768;
	setp.eq.s32 	%p98, %r333, 768;
	@%p98 bra 	$L__BB8_11;
	cvt.u64.u32 	%rd229, %r566;
	add.s64 	%rd240, %rd192, %rd229;
	mul.wide.u32 	%rd230, %r566, 4;
	add.s64 	%rd239, %rd1, %rd230;
	shr.u32 	%r334, %r7, 8;
	add.s32 	%r335, %r334, 1;
	and.b32  	%r336, %r335, 3;
	neg.s32 	%r562, %r336;
$L__BB8_7:
	.pragma "nounroll";
	mov.u64 	%rd9, %rd249;
	mov.u32 	%r11, %r574;
	ld.global.u32 	%r12, [%rd239];
	setp.lt.s32 	%p99, %r11, %r12;
	mov.u64 	%rd249, %rd240;
	mov.u32 	%r574, %r12;
	@%p99 bra 	$L__BB8_10;
	setp.lt.s32 	%p100, %r12, %r11;
	mov.u64 	%rd249, %rd9;
	mov.u32 	%r574, %r11;
	@%p100 bra 	$L__BB8_10;
	setp.lt.s64 	%p101, %rd9, %rd240;
	min.s64 	%rd249, %rd9, %rd240;
	selp.b32 	%r574, %r11, %r12, %p101;
$L__BB8_10:
	add.s32 	%r566, %r566, 256;
	add.s64 	%rd240, %rd240, 256;
	add.s64 	%rd239, %rd239, 1024;
	add.s32 	%r562, %r562, 1;
	setp.ne.s32 	%p102, %r562, 0;
	@%p102 bra 	$L__BB8_7;
$L__BB8_11:
	setp.lt.u32 	%p103, %r7, 768;
	@%p103 bra 	$L__BB8_26;
	add.s32 	%r569, %r566, 512;
$L__BB8_13:
	mov.u32 	%r21, %r569;
	add.s32 	%r337, %r21, -512;
	cvt.s64.s32 	%rd231, %r337;
	mul.wide.s32 	%rd232, %r337, 4;
	add.s64 	%rd17, %rd1, %rd232;
	add.s64 	%rd18, %rd192, %rd231;
	ld.global.u32 	%r23, [%rd17];
	setp.lt.s32 	%p104, %r574, %r23;
	mov.u64 	%rd246, %rd18;
	mov.u32 	%r571, %r23;
	@%p104 bra 	$L__BB8_16;
	setp.lt.s32 	%p105, %r23, %r574;
	mov.u64 	%rd246, %rd249;
	mov.u32 	%r571, %r574;
	@%p105 bra 	$L__BB8_16;
	setp.lt.s64 	%p106, %rd249, %rd18;
	min.s64 	%rd246, %rd249, %rd18;
	selp.b32 	%r571, %r574, %r23, %p106;
$L__BB8_16:
	add.s32 	%r338, %r21, -256;
	cvt.s64.s32 	%rd233, %r338;
	add.s64 	%rd21, %rd192, %rd233;
	ld.global.u32 	%r26, [%rd17+1024];
	setp.lt.s32 	%p107, %r571, %r26;
	mov.u64 	%rd247, %rd21;
	mov.u32 	%r572, %r26;
	@%p107 bra 	$L__BB8_19;
	setp.lt.s32 	%p108, %r26, %r571;
	mov.u64 	%rd247, %rd246;
	mov.u32 	%r572, %r571;
	@%p108 bra 	$L__BB8_19;
	setp.lt.s64 	%p109, %rd246, %rd21;
	min.s64 	%rd247, %rd246, %rd21;
	selp.b32 	%r572, %r571, %r26, %p109;
$L__BB8_19:
	cvt.s64.s32 	%rd234, %r21;
	add.s64 	%rd24, %rd192, %rd234;
	ld.global.u32 	%r29, [%rd17+2048];
	setp.lt.s32 	%p110, %r572, %r29;
	mov.u64 	%rd248, %rd24;
	mov.u32 	%r573, %r29;
	@%p110 bra 	$L__BB8_22;
	setp.lt.s32 	%p111, %r29, %r572;
	mov.u64 	%rd248, %rd247;
	mov.u32 	%r573, %r572;
	@%p111 bra 	$L__BB8_22;
	setp.lt.s64 	%p112, %rd247, %rd24;
	min.s64 	%rd248, %rd247, %rd24;
	selp.b32 	%r573, %r572, %r29, %p112;
$L__BB8_22:
	add.s32 	%r339, %r21, 256;
	cvt.s64.s32 	%rd235, %r339;
	add.s64 	%rd27, %rd192, %rd235;
	ld.global.u32 	%r32, [%rd17+3072];
	setp.lt.s32 	%p113, %r573, %r32;
	mov.u64 	%rd249, %rd27;
	mov.u32 	%r574, %r32;
	@%p113 bra 	$L__BB8_25;
	setp.lt.s32 	%p114, %r32, %r573;
	mov.u64 	%rd249, %rd248;
	mov.u32 	%r574, %r573;
	@%p114 bra 	$L__BB8_25;
	setp.lt.s64 	%p115, %rd248, %rd27;
	min.s64 	%rd249, %rd248, %rd27;
	selp.b32 	%r574, %r573, %r32, %p115;
$L__BB8_25:
	add.s32 	%r569, %r21, 1024;
	add.s32 	%r340, %r21, 512;
	setp.lt.s32 	%p116, %r340, %r1;
	@%p116 bra 	$L__BB8_13;
$L__BB8_26:
	setp.lt.s32 	%p117, %r1, 256;
	@%p117 bra 	$L__BB8_71;
	// begin inline asm
	mov.u32 %r454, %laneid;
	// end inline asm
	mov.b32 	%r472, 1;
	mov.b32 	%r473, 31;
	mov.b32 	%r474, -1;
	// begin inline asm
	shfl.sync.down.b32 %r455, %r574, %r472, %r473, %r474;
	// end inline asm
	// begin inline asm
	shfl.sync.down.b32 %r460, %r461, %r472, %r473, %r474;
	// end inline asm
	mov.b64 	{%r466, %r471}, %rd249;
	// begin inline asm
	shfl.sync.down.b32 %r465, %r466, %r472, %r473, %r474;
	// end inline asm
	// begin inline asm
	shfl.sync.down.b32 %r470, %r471, %r472, %r473, %r474;
	// end inline asm
	mov.b64 	%rd31, {%r465, %r470};
	setp.gt.s32 	%p169, %r454, 30;
	mov.u64 	%rd251, %rd249;
	mov.u32 	%r576, %r574;
	@%p169 bra 	$L__BB8_31;
	setp.lt.s32 	%p170, %r574, %r455;
	mov.u64 	%rd251, %rd31;
	mov.u32 	%r576, %r455;
	@%p170 bra 	$L__BB8_31;
	setp.lt.s32 	%p171, %r455, %r574;
	mov.u64 	%rd251, %rd249;
	mov.u32 	%r576, %r574;
	@%p171 bra 	$L__BB8_31;
	setp.lt.s64 	%p172, %rd249, %rd31;
	min.s64 	%rd251, %rd249, %rd31;
	selp.b32 	%r576, %r574, %r455, %p172;
$L__BB8_31:
	mov.b32 	%r492, 2;
	mov.b32 	%r493, 31;
	mov.b32 	%r494, -1;
	// begin inline asm
	shfl.sync.down.b32 %r475, %r576, %r492, %r493, %r494;
	// end inline asm
	// begin inline asm
	shfl.sync.down.b32 %r480, %r481, %r492, %r493, %r494;
	// end inline asm
	mov.b64 	{%r486, %r491}, %rd251;
	// begin inline asm
	shfl.sync.down.b32 %r485, %r486, %r492, %r493, %r494;
	// end inline asm
	// begin inline asm
	shfl.sync.down.b32 %r490, %r491, %r492, %r493, %r494;
	// end inline asm
	mov.b64 	%rd34, {%r485, %r490};
	setp.gt.s32 	%p173, %r454, 29;
	mov.u64 	%rd252, %rd251;
	mov.u32 	%r577, %r576;
	@%p173 bra 	$L__BB8_35;
	setp.lt.s32 	%p174, %r576, %r475;
	mov.u64 	%rd252, %rd34;
	mov.u32 	%r577, %r475;
	@%p174 bra 	$L__BB8_35;
	setp.lt.s32 	%p175, %r475, %r576;
	mov.u64 	%rd252, %rd251;
	mov.u32 	%r577, %r576;
	@%p175 bra 	$L__BB8_35;
	setp.lt.s64 	%p176, %rd251, %rd34;
	min.s64 	%rd252, %rd251, %rd34;
	selp.b32 	%r577, %r576, %r475, %p176;
$L__BB8_35:
	mov.b32 	%r512, 4;
	mov.b32 	%r513, 31;
	mov.b32 	%r514, -1;
	// begin inline asm
	shfl.sync.down.b32 %r495, %r577, %r512, %r513, %r514;
	// end inline asm
	// begin inline asm
	shfl.sync.down.b32 %r500, %r501, %r512, %r513, %r514;
	// end inline asm
	mov.b64 	{%r506, %r511}, %rd252;
	// begin inline asm
	shfl.sync.down.b32 %r505, %r506, %r512, %r513, %r514;
	// end inline asm
	// begin inline asm
	shfl.sync.down.b32 %r510, %r511, %r512, %r513, %r514;
	// end inline asm
	mov.b64 	%rd37, {%r505, %r510};
	setp.gt.s32 	%p177, %r454, 27;
	mov.u64 	%rd253, %rd252;
	mov.u32 	%r578, %r577;
	@%p177 bra 	$L__BB8_39;
	setp.lt.s32 	%p178, %r577, %r495;
	mov.u64 	%rd253, %rd37;
	mov.u32 	%r578, %r495;
	@%p178 bra 	$L__BB8_39;
	setp.lt.s32 	%p179, %r495, %r577;
	mov.u64 	%rd253, %rd252;
	mov.u32 	%r578, %r577;
	@%p179 bra 	$L__BB8_39;
	setp.lt.s64 	%p180, %rd252, %rd37;
	min.s64 	%rd253, %rd252, %rd37;
	selp.b32 	%r578, %r577, %r495, %p180;
$L__BB8_39:
	mov.b32 	%r532, 8;
	mov.b32 	%r533, 31;
	mov.b32 	%r534, -1;
	// begin inline asm
	shfl.sync.down.b32 %r515, %r578, %r532, %r533, %r534;
	// end inline asm
	// begin inline asm
	shfl.sync.down.b32 %r520, %r521, %r532, %r533, %r534;
	// end inline asm
	mov.b64 	{%r526, %r531}, %rd253;
	// begin inline asm
	shfl.sync.down.b32 %r525, %r526, %r532, %r533, %r534;
	// end inline asm
	// begin inline asm
	shfl.sync.down.b32 %r530, %r531, %r532, %r533, %r534;
	// end inline asm
	mov.b64 	%rd40, {%r525, %r530};
	setp.gt.s32 	%p181, %r454, 23;
	mov.u64 	%rd254, %rd253;
	mov.u32 	%r579, %r578;
	@%p181 bra 	$L__BB8_43;
	setp.lt.s32 	%p182, %r578, %r515;
	mov.u64 	%rd254, %rd40;
	mov.u32 	%r579, %r515;
	@%p182 bra 	$L__BB8_43;
	setp.lt.s32 	%p183, %r515, %r578;
	mov.u64 	%rd254, %rd253;
	mov.u32 	%r579, %r578;
	@%p183 bra 	$L__BB8_43;
	setp.lt.s64 	%p184, %rd253, %rd40;
	min.s64 	%rd254, %rd253, %rd40;
	selp.b32 	%r579, %r578, %r515, %p184;
$L__BB8_43:
	mov.b32 	%r552, 16;
	mov.b32 	%r553, 31;
	mov.b32 	%r554, -1;
	// begin inline asm
	shfl.sync.down.b32 %r535, %r579, %r552, %r553, %r554;
	// end inline asm
	// begin inline asm
	shfl.sync.down.b32 %r540, %r541, %r552, %r553, %r554;
	// end inline asm
	mov.b64 	{%r546, %r551}, %rd254;
	// begin inline asm
	shfl.sync.down.b32 %r545, %r546, %r552, %r553, %r554;
	// end inline asm
	// begin inline asm
	shfl.sync.down.b32 %r550, %r551, %r552, %r553, %r554;
	// end inline asm
	mov.b64 	%rd43, {%r545, %r550};
	setp.gt.s32 	%p185, %r454, 15;
	mov.u64 	%rd306, %rd254;
	mov.u32 	%r631, %r579;
	@%p185 bra 	$L__BB8_47;
	setp.lt.s32 	%p186, %r579, %r535;
	mov.u64 	%rd306, %rd43;
	mov.u32 	%r631, %r535;
	@%p186 bra 	$L__BB8_47;
	setp.lt.s32 	%p187, %r535, %r579;
	mov.u64 	%rd306, %rd254;
	mov.u32 	%r631, %r579;
	@%p187 bra 	$L__BB8_47;
	setp.lt.s64 	%p188, %rd254, %rd43;
	min.s64 	%rd306, %rd254, %rd43;
	selp.b32 	%r631, %r579, %r535, %p188;
$L__BB8_47:
	setp.ne.s32 	%p189, %r454, 0;
	@%p189 bra 	$L__BB8_49;
	shr.u32 	%r555, %r2, 1;
	and.b32  	%r556, %r555, 496;
	mov.u32 	%r557, _ZN6thrust24THRUST_300001_SM_1000_NS8cuda_cub4core6detail5shmemE;
	add.s32 	%r558, %r557, %r556;
	st.shared.u32 	[%r558+8], %r631;
	st.shared.u64 	[%r558+16], %rd306;
$L__BB8_49:
	bar.sync 	0;
	setp.ne.s32 	%p190, %r2, 0;
	@%p190 bra 	$L__BB8_204;
	ld.shared.u32 	%r53, [_ZN6thrust24THRUST_300001_SM_1000_NS8cuda_cub4core6detail5shmemE+24];
	ld.shared.u64 	%rd46, [_ZN6thrust24THRUST_300001_SM_1000_NS8cuda_cub4core6detail5shmemE+32];
	setp.lt.s32 	%p191, %r631, %r53;
	mov.u64 	%rd256, %rd46;
	mov.u32 	%r581, %r53;
	@%p191 bra 	$L__BB8_53;
	setp.lt.s32 	%p192, %r53, %r631;
	mov.u64 	%rd256, %rd306;
	mov.u32 	%r581, %r631;
	@%p192 bra 	$L__BB8_53;
	setp.lt.s64 	%p193, %rd306, %rd46;
	min.s64 	%rd256, %rd306, %rd46;
	selp.b32 	%r581, %r631, %r53, %p193;
$L__BB8_53:
	ld.shared.u32 	%r56, [_ZN6thrust24THRUST_300001_SM_1000_NS8cuda_cub4core6detail5shmemE+40];
	ld.shared.u64 	%rd49, [_ZN6thrust24THRUST_300001_SM_1000_NS8cuda_cub4core6detail5shmemE+48];
	setp.lt.s32 	%p194, %r581, %r56;
	mov.u64 	%rd257, %rd49;
	mov.u32 	%r582, %r56;
	@%p194 bra 	$L__BB8_56;
	setp.lt.s32 	%p195, %r56, %r581;
	mov.u64 	%rd257, %rd256;
	mov.u32 	%r582, %r581;
	@%p195 bra 	$L__BB8_56;
	setp.lt.s64 	%p196, %rd256, %rd49;
	min.s64 	%rd257, %rd256, %rd49;
	selp.b32 	%r582, %r581, %r56, %p196;
$L__BB8_56:
	ld.shared.u32 	%r59, [_ZN6thrust24THRUST_300001_SM_1000_NS8cuda_cub4core6detail5shmemE+56];
	ld.shared.u64 	%rd52, [_ZN6thrust24THRUST_300001_SM_1000_NS8cuda_cub4core6detail5shmemE+64];
	setp.lt.s32 	%p197, %r582, %r59;
	mov.u64 	%rd258, %rd52;
	mov.u32 	%r583, %r59;
	@%p197 bra 	$L__BB8_59;
	setp.lt.s32 	%p198, %r59, %r582;
	mov.u64 	%rd258, %rd257;
	mov.u32 	%r583, %r582;
	@%p198 bra 	$L__BB8_59;
	setp.lt.s64 	%p199, %rd257, %rd52;
	min.s64 	%rd258, %rd257, %rd52;
	selp.b32 	%r583, %r582, %r59, %p199;
$L__BB8_59:
	ld.shared.u32 	%r62, [_ZN6thrust24THRUST_300001_SM_1000_NS8cuda_cub4core6detail5shmemE+72];
	ld.shared.u64 	%rd55, [_ZN6thrust24THRUST_300001_SM_1000_NS8cuda_cub4core6detail5shmemE+80];
	setp.lt.s32 	%p200, %r583, %r62;
	mov.u64 	%rd259, %rd55;
	mov.u32 	%r584, %r62;
	@%p200 bra 	$L__BB8_62;
	setp.lt.s32 	%p201, %r62, %r583;
	mov.u64 	%rd259, %rd258;
	mov.u32 	%r584, %r583;
	@%p201 bra 	$L__BB8_62;
	setp.lt.s64 	%p202, %rd258, %rd55;
	min.s64 	%rd259, %rd258, %rd55;
	selp.b32 	%r584, %r583, %r62, %p202;
$L__BB8_62:
	ld.shared.u32 	%r65, [_ZN6thrust24THRUST_300001_SM_1000_NS8cuda_cub4core6detail5shmemE+88];
	ld.shared.u64 	%rd58, [_ZN6thrust24THRUST_300001_SM_1000_NS8cuda_cub4core6detail5shmemE+96];
	setp.lt.s32 	%p203, %r584, %r65;
	mov.u64 	%rd260, %rd58;
	mov.u32 	%r585, %r65;
	@%p203 bra 	$L__BB8_65;
	setp.lt.s32 	%p204, %r65, %r584;
	mov.u64 	%rd260, %rd259;
	mov.u32 	%r585, %r584;
	@%p204 bra 	$L__BB8_65;
	setp.lt.s64 	%p205, %rd259, %rd58;
	min.s64 	%rd260, %rd259, %rd58;
	selp.b32 	%r585, %r584, %r65, %p205;
$L__BB8_65:
	ld.shared.u32 	%r68, [_ZN6thrust24THRUST_300001_SM_1000_NS8cuda_cub4core6detail5shmemE+104];
	ld.shared.u64 	%rd61, [_ZN6thrust24THRUST_300001_SM_1000_NS8cuda_cub4core6detail5shmemE+112];
	setp.lt.s32 	%p206, %r585, %r68;
	mov.u64 	%rd261, %rd61;
	mov.u32 	%r586, %r68;
	@%p206 bra 	$L__BB8_68;
	setp.lt.s32 	%p207, %r68, %r585;
	mov.u64 	%rd261, %rd260;
	mov.u32 	%r586, %r585;
	@%p207 bra 	$L__BB8_68;
	setp.lt.s64 	%p208, %rd260, %rd61;
	min.s64 	%rd261, %rd260, %rd61;
	selp.b32 	%r586, %r585, %r68, %p208;
$L__BB8_68:
	ld.shared.u32 	%r71, [_ZN6thrust24THRUST_300001_SM_1000_NS8cuda_cub4core6detail5shmemE+120];
	ld.shared.u64 	%rd64, [_ZN6thrust24THRUST_300001_SM_1000_NS8cuda_cub4core6detail5shmemE+128];
	setp.lt.s32 	%p209, %r586, %r71;
	mov.u32 	%r631, %r71;
	mov.u64 	%rd306, %rd64;
	@%p209 bra 	$L__BB8_204;
	setp.lt.s32 	%p210, %r71, %r586;
	mov.u32 	%r631, %r586;
	mov.u64 	%rd306, %rd261;
	@%p210 bra 	$L__BB8_204;
	setp.lt.s64 	%p211, %rd261, %rd64;
	min.s64 	%rd306, %rd261, %rd64;
	selp.b32 	%r631, %r586, %r71, %p211;
	bra.uni 	$L__BB8_204;
$L__BB8_71:
	// begin inline asm
	mov.u32 %r341, %laneid;
	// end inline asm
	and.b32  	%r362, %r2, 992;
	add.s32 	%r363, %r362, 32;
	setp.gt.s32 	%p118, %r363, %r1;
	not.b32 	%r364, %r362;
	add.s32 	%r365, %r1, %r364;
	selp.b32 	%r360, %r365, 31, %p118;
	mov.b32 	%r359, 1;
	mov.b32 	%r361, -1;
	// begin inline asm
	shfl.sync.down.b32 %r342, %r574, %r359, %r360, %r361;
	// end inline asm
	// begin inline asm
	shfl.sync.down.b32 %r347, %r348, %r359, %r360, %r361;
	// end inline asm
	mov.b64 	{%r353, %r358}, %rd249;
	// begin inline asm
	shfl.sync.down.b32 %r352, %r353, %r359, %r360, %r361;
	// end inline asm
	// begin inline asm
	shfl.sync.down.b32 %r357, %r358, %r359, %r360, %r361;
	// end inline asm
	mov.b64 	%rd66, {%r352, %r357};
	setp.ge.s32 	%p119, %r341, %r360;
	mov.u32 	%r587, %r574;
	mov.u64 	%rd262, %rd249;
	@%p119 bra 	$L__BB8_75;
	setp.lt.s32 	%p120, %r574, %r342;
	mov.u32 	%r587, %r342;
	mov.u64 	%rd262, %rd66;
	@%p120 bra 	$L__BB8_75;
	setp.lt.s32 	%p121, %r342, %r574;
	mov.u32 	%r587, %r574;
	mov.u64 	%rd262, %rd249;
	@%p121 bra 	$L__BB8_75;
	setp.lt.s64 	%p122, %rd249, %rd66;
	selp.b32 	%r587, %r574, %r342, %p122;
	min.s64 	%rd262, %rd249, %rd66;
$L__BB8_75:
	mov.b32 	%r383, 2;
	mov.b32 	%r385, -1;
	// begin inline asm
	shfl.sync.down.b32 %r366, %r587, %r383, %r360, %r385;
	// end inline asm
	// begin inline asm
	shfl.sync.down.b32 %r371, %r372, %r383, %r360, %r385;
	// end inline asm
	mov.b64 	{%r377, %r382}, %rd262;
	// begin inline asm
	shfl.sync.down.b32 %r376, %r377, %r383, %r360, %r385;
	// end inline asm
	// begin inline asm
	shfl.sync.down.b32 %r381, %r382, %r383, %r360, %r385;
	// end inline asm
	mov.b64 	%rd69, {%r376, %r381};
	add.s32 	%r386, %r341, 2;
	setp.gt.s32 	%p123, %r386, %r360;
	mov.u32 	%r588, %r587;
	mov.u64 	%rd263, %rd262;
	@%p123 bra 	$L__BB8_79;
	setp.lt.s32 	%p124, %r587, %r366;
	mov.u32 	%r588, %r366;
	mov.u64 	%rd263, %rd69;
	@%p124 bra 	$L__BB8_79;
	setp.lt.s32 	%p125, %r366, %r587;
	mov.u32 	%r588, %r587;
	mov.u64 	%rd263, %rd262;
	@%p125 bra 	$L__BB8_79;
	setp.lt.s64 	%p126, %rd262, %rd69;
	selp.b32 	%r588, %r587, %r366, %p126;
	min.s64 	%rd263, %rd262, %rd69;
$L__BB8_79:
	mov.b32 	%r404, 4;
	mov.b32 	%r406, -1;
	// begin inline asm
	shfl.sync.down.b32 %r387, %r588, %r404, %r360, %r406;
	// end inline asm
	// begin inline asm
	shfl.sync.down.b32 %r392, %r393, %r404, %r360, %r406;
	// end inline asm
	mov.b64 	{%r398, %r403}, %rd263;
	// begin inline asm
	shfl.sync.down.b32 %r397, %r398, %r404, %r360, %r406;
	// end inline asm
	// begin inline asm
	shfl.sync.down.b32 %r402, %r403, %r404, %r360, %r406;
	// end inline asm
	mov.b64 	%rd72, {%r397, %r402};
	add.s32 	%r407, %r341, 4;
	setp.gt.s32 	%p127, %r407, %r360;
	mov.u32 	%r589, %r588;
	mov.u64 	%rd264, %rd263;
	@%p127 bra 	$L__BB8_83;
	setp.lt.s32 	%p128, %r588, %r387;
	mov.u32 	%r589, %r387;
	mov.u64 	%rd264, %rd72;
	@%p128 bra 	$L__BB8_83;
	setp.lt.s32 	%p129, %r387, %r588;
	mov.u32 	%r589, %r588;
	mov.u64 	%rd264, %rd263;
	@%p129 bra 	$L__BB8_83;
	setp.lt.s64 	%p130, %rd263, %rd72;
	selp.b32 	%r589, %r588, %r387, %p130;
	min.s64 	%rd264, %rd263, %rd72;
$L__BB8_83:
	mov.b32 	%r425, 8;
	mov.b32 	%r427, -1;
	// begin inline asm
	shfl.sync.down.b32 %r408, %r589, %r425, %r360, %r427;
	// end inline asm
	// begin inline asm
	shfl.sync.down.b32 %r413, %r414, %r425, %r360, %r427;
	// end inline asm
	mov.b64 	{%r419, %r424}, %rd264;
	// begin inline asm
	shfl.sync.down.b32 %r418, %r419, %r425, %r360, %r427;
	// end inline asm
	// begin inline asm
	shfl.sync.down.b32 %r423, %r424, %r425, %r360, %r427;
	// end inline asm
	mov.b64 	%rd75, {%r418, %r423};
	add.s32 	%r428, %r341, 8;
	setp.gt.s32 	%p131, %r428, %r360;
	mov.u32 	%r590, %r589;
	mov.u64 	%rd265, %rd264;
	@%p131 bra 	$L__BB8_87;
	setp.lt.s32 	%p132, %r589, %r408;
	mov.u32 	%r590, %r408;
	mov.u64 	%rd265, %rd75;
	@%p132 bra 	$L__BB8_87;
	setp.lt.s32 	%p133, %r408, %r589;
	mov.u32 	%r590, %r589;
	mov.u64 	%rd265, %rd264;
	@%p133 bra 	$L__BB8_87;
	setp.lt.s64 	%p134, %rd264, %rd75;
	selp.b32 	%r590, %r589, %r408, %p134;
	min.s64 	%rd265, %rd264, %rd75;
$L__BB8_87:
	mov.b32 	%r446, 16;
	mov.b32 	%r448, -1;
	// begin inline asm
	shfl.sync.down.b32 %r429, %r590, %r446, %r360, %r448;
	// end inline asm
	// begin inline asm
	shfl.sync.down.b32 %r434, %r435, %r446, %r360, %r448;
	// end inline asm
	mov.b64 	{%r440, %r445}, %rd265;
	// begin inline asm
	shfl.sync.down.b32 %r439, %r440, %r446, %r360, %r448;
	// end inline asm
	// begin inline asm
	shfl.sync.down.b32 %r444, %r445, %r446, %r360, %r448;
	// end inline asm
	mov.b64 	%rd78, {%r439, %r444};
	add.s32 	%r449, %r341, 16;
	setp.gt.s32 	%p135, %r449, %r360;
	mov.u32 	%r631, %r590;
	mov.u64 	%rd306, %rd265;
	@%p135 bra 	$L__BB8_91;
	setp.lt.s32 	%p136, %r590, %r429;
	mov.u32 	%r631, %r429;
	mov.u64 	%rd306, %rd78;
	@%p136 bra 	$L__BB8_91;
	setp.lt.s32 	%p137, %r429, %r590;
	mov.u32 	%r631, %r590;
	mov.u64 	%rd306, %rd265;
	@%p137 bra 	$L__BB8_91;
	setp.lt.s64 	%p138, %rd265, %rd78;
	selp.b32 	%r631, %r590, %r429, %p138;
	min.s64 	%rd306, %rd265, %rd78;
$L__BB8_91:
	setp.ne.s32 	%p139, %r341, 0;
	@%p139 bra 	$L__BB8_93;
	shr.u32 	%r450, %r2, 1;
	and.b32  	%r451, %r450, 496;
	mov.u32 	%r452, _ZN6thrust24THRUST_300001_SM_1000_NS8cuda_cub4core6detail5shmemE;
	add.s32 	%r453, %r452, %r451;
	st.shared.u32 	[%r453+8], %r631;
	st.shared.u64 	[%r453+16], %rd306;
$L__BB8_93:
	bar.sync 	0;
	setp.ne.s32 	%p140, %r2, 0;
	@%p140 bra 	$L__BB8_204;
	setp.lt.s32 	%p141, %r1, 33;
	mov.u32 	%r592, %r631;
	mov.u64 	%rd267, %rd306;
	@%p141 bra 	$L__BB8_98;
	ld.shared.u32 	%r90, [_ZN6thrust24THRUST_300001_SM_1000_NS8cuda_cub4core6detail5shmemE+24];
	ld.shared.u64 	%rd81, [_ZN6thrust24THRUST_300001_SM_1000_NS8cuda_cub4core6detail5shmemE+32];
	setp.lt.s32 	%p142, %r631, %r90;
	mov.u32 	%r592, %r90;
	mov.u64 	%rd267, %rd81;
	@%p142 bra 	$L__BB8_98;
	setp.lt.s32 	%p143, %r90, %r631;
	mov.u32 	%r592, %r631;
	mov.u64 	%rd267, %rd306;
	@%p143 bra 	$L__BB8_98;
	setp.lt.s64 	%p144, %rd306, %rd81;
	selp.b32 	%r592, %r631, %r90, %p144;
	min.s64 	%rd267, %rd306, %rd81;
$L__BB8_98:
	setp.lt.s32 	%p145, %r1, 65;
	mov.u32 	%r593, %r592;
	mov.u64 	%rd268, %rd267;
	@%p145 bra 	$L__BB8_102;
	ld.shared.u32 	%r93, [_ZN6thrust24THRUST_300001_SM_1000_NS8cuda_cub4core6detail5shmemE+40];
	ld.shared.u64 	%rd84, [_ZN6thrust24THRUST_300001_SM_1000_NS8cuda_cub4core6detail5shmemE+48];
	setp.lt.s32 	%p146, %r592, %r93;
	mov.u32 	%r593, %r93;
	mov.u64 	%rd268, %rd84;
	@%p146 bra 	$L__BB8_102;
	setp.lt.s32 	%p147, %r93, %r592;
	mov.u32 	%r593, %r592;
	mov.u64 	%rd268, %rd267;
	@%p147 bra 	$L__BB8_102;
	setp.lt.s64 	%p148, %rd267, %rd84;
	selp.b32 	%r593, %r592, %r93, %p148;
	min.s64 	%rd268, %rd267, %rd84;
$L__BB8_102:
	setp.lt.s32 	%p149, %r1, 97;
	mov.u32 	%r594, %r593;
	mov.u64 	%rd269, %rd268;
	@%p149 bra 	$L__BB8_106;
	ld.shared.u32 	%r96, [_ZN6thrust24THRUST_300001_SM_1000_NS8cuda_cub4core6detail5shmemE+56];
	ld.shared.u64 	%rd87, [_ZN6thrust24THRUST_300001_SM_1000_NS8cuda_cub4core6detail5shmemE+64];
	setp.lt.s32 	%p150, %r593, %r96;
	mov.u32 	%r594, %r96;
	mov.u64 	%rd269, %rd87;
	@%p150 bra 	$L__BB8_106;
	setp.lt.s32 	%p151, %r96, %r593;
	mov.u32 	%r594, %r593;
	mov.u64 	%rd269, %rd268;
	@%p151 bra 	$L__BB8_106;
	setp.lt.s64 	%p152, %rd268, %rd87;
	selp.b32 	%r594, %r593, %r96, %p152;
	min.s64 	%rd269, %rd268, %rd87;
$L__BB8_106:
	setp.lt.s32 	%p153, %r1, 129;
	mov.u32 	%r595, %r594;
	mov.u64 	%rd270, %rd269;
	@%p153 bra 	$L__BB8_110;
	ld.shared.u32 	%r99, [_ZN6thrust24THRUST_300001_SM_1000_NS8cuda_cub4core6detail5shmemE+72];
	ld.shared.u64 	%rd90, [_ZN6thrust24THRUST_300001_SM_1000_NS8cuda_cub4core6detail5shmemE+80];
	setp.lt.s32 	%p154, %r594, %r99;
	mov.u32 	%r595, %r99;
	mov.u64 	%rd270, %rd90;
	@%p154 bra 	$L__BB8_110;
	setp.lt.s32 	%p155, %r99, %r594;
	mov.u32 	%r595, %r594;
	mov.u64 	%rd270, %rd269;
	@%p155 bra 	$L__BB8_110;
	setp.lt.s64 	%p156, %rd269, %rd90;
	selp.b32 	%r595, %r594, %r99, %p156;
	min.s64 	%rd270, %rd269, %rd90;
$L__BB8_110:
	setp.lt.s32 	%p157, %r1, 161;
	mov.u32 	%r596, %r595;
	mov.u64 	%rd271, %rd270;
	@%p157 bra 	$L__BB8_114;
	ld.shared.u32 	%r102, [_ZN6thrust24THRUST_300001_SM_1000_NS8cuda_cub4core6detail5shmemE+88];
	ld.shared.u64 	%rd93, [_ZN6thrust24THRUST_300001_SM_1000_NS8cuda_cub4core6detail5shmemE+96];
	setp.lt.s32 	%p158, %r595, %r102;
	mov.u32 	%r596, %r102;
	mov.u64 	%rd271, %rd93;
	@%p158 bra 	$L__BB8_114;
	setp.lt.s32 	%p159, %r102, %r595;
	mov.u32 	%r596, %r595;
	mov.u64 	%rd271, %rd270;
	@%p159 bra 	$L__BB8_114;
	setp.lt.s64 	%p160, %rd270, %rd93;
	selp.b32 	%r596, %r595, %r102, %p160;
	min.s64 	%rd271, %rd270, %rd93;
$L__BB8_114:
	setp.lt.s32 	%p161, %r1, 193;
	mov.u32 	%r597, %r596;
	mov.u64 	%rd272, %rd271;
	@%p161 bra 	$L__BB8_118;
	ld.shared.u32 	%r105, [_ZN6thrust24THRUST_300001_SM_1000_NS8cuda_cub4core6detail5shmemE+104];
	ld.shared.u64 	%rd96, [_ZN6thrust24THRUST_300001_SM_1000_NS8cuda_cub4core6detail5shmemE+112];
	setp.lt.s32 	%p162, %r596, %r105;
	mov.u32 	%r597, %r105;
	mov.u64 	%rd272, %rd96;
	@%p162 bra 	$L__BB8_118;
	setp.lt.s32 	%p163, %r105, %r596;
	mov.u32 	%r597, %r596;
	mov.u64 	%rd272, %rd271;
	@%p163 bra 	$L__BB8_118;
	setp.lt.s64 	%p164, %rd271, %rd96;
	selp.b32 	%r597, %r596, %r105, %p164;
	min.s64 	%rd272, %rd271, %rd96;
$L__BB8_118:
	setp.lt.s32 	%p165, %r1, 225;
	mov.u32 	%r631, %r597;
	mov.u64 	%rd306, %rd272;
	@%p165 bra 	$L__BB8_204;
	ld.shared.u32 	%r108, [_ZN6thrust24THRUST_300001_SM_1000_NS8cuda_cub4core6detail5shmemE+120];
	ld.shared.u64 	%rd99, [_ZN6thrust24THRUST_300001_SM_1000_NS8cuda_cub4core6detail5shmemE+128];
	setp.lt.s32 	%p166, %r597, %r108;
	mov.u32 	%r631, %r108;
	mov.u64 	%rd306, %rd99;
	@%p166 bra 	$L__BB8_204;
	setp.lt.s32 	%p167, %r108, %r597;
	mov.u32 	%r631, %r597;
	mov.u64 	%rd306, %rd272;
	@%p167 bra 	$L__BB8_204;
	setp.lt.s64 	%p168, %rd272, %rd99;
	selp.b32 	%r631, %r597, %r108, %p168;
	min.s64 	%rd306, %rd272, %rd99;
	bra.uni 	$L__BB8_204;
$L__BB8_122:
	mov.u32 	%r110, %tid.x;
	cvt.u64.u32 	%rd101, %r110;
	mul.wide.u32 	%rd195, %r110, 4;
	add.s64 	%rd102, %rd1, %rd195;
	ld.global.u32 	%r200, [%rd102];
	add.s32 	%r201, %r110, 256;
	cvt.u64.u32 	%rd196, %r201;
	ld.global.u32 	%r202, [%rd102+1024];
	add.s32 	%r203, %r110, 512;
	cvt.u64.u32 	%rd197, %r203;
	ld.global.u32 	%r204, [%rd102+2048];
	add.s32 	%r205, %r110, 768;
	cvt.u64.u32 	%rd198, %r205;
	ld.global.u32 	%r206, [%rd102+3072];
	or.b32  	%r207, %r110, 1024;
	cvt.u64.u32 	%rd103, %r207;
	add.s64 	%rd293, %rd192, %rd103;
	ld.global.u32 	%r618, [%rd102+4096];
	setp.lt.s32 	%p3, %r200, %r202;
	max.s32 	%r208, %r200, %r202;
	selp.b64 	%rd199, %rd196, %rd101, %p3;
	setp.lt.s32 	%p4, %r208, %r204;
	max.s32 	%r209, %r208, %r204;
	selp.b64 	%rd200, %rd197, %rd199, %p4;
	setp.lt.s32 	%p5, %r209, %r206;
	max.s32 	%r112, %r209, %r206;
	selp.b64 	%rd105, %rd198, %rd200, %p5;
	setp.lt.s32 	%p6, %r112, %r618;
	@%p6 bra 	$L__BB8_124;
	setp.lt.s32 	%p7, %r618, %r112;
	setp.lt.u64 	%p8, %rd105, %rd103;
	or.pred  	%p9, %p7, %p8;
	selp.b32 	%r618, %r112, %r618, %p9;
	add.s64 	%rd201, %rd192, %rd105;
	selp.b64 	%rd293, %rd201, %rd293, %p9;
$L__BB8_124:
	setp.lt.u64 	%p10, %rd194, 2560;
	mov.b64 	%rd282, 1280;
	@%p10 bra 	$L__BB8_137;
	mov.b64 	%rd274, 1280;
	mov.u32 	%r599, %r618;
$L__BB8_126:
	add.s64 	%rd204, %rd274, %rd101;
	shl.b64 	%rd205, %rd274, 2;
	add.s64 	%rd206, %rd102, %rd205;
	add.s64 	%rd110, %rd204, %rd192;
	ld.global.u32 	%r600, [%rd206];
	ld.global.u32 	%r601, [%rd206+1024];
	add.s64 	%rd278, %rd110, 512;
	ld.global.u32 	%r602, [%rd206+2048];
	add.s64 	%rd279, %rd110, 768;
	ld.global.u32 	%r603, [%rd206+3072];
	ld.global.u32 	%r618, [%rd206+4096];
	setp.lt.s32 	%p11, %r599, %r600;
	mov.u64 	%rd276, %rd110;
	@%p11 bra 	$L__BB8_128;
	setp.lt.s32 	%p12, %r600, %r599;
	setp.lt.s64 	%p13, %rd293, %rd110;
	or.pred  	%p14, %p12, %p13;
	selp.b32 	%r600, %r599, %r600, %p14;
	selp.b64 	%rd276, %rd293, %rd110, %p14;
$L__BB8_128:
	add.s64 	%rd277, %rd110, 256;
	setp.lt.s32 	%p15, %r600, %r601;
	@%p15 bra 	$L__BB8_130;
	setp.lt.s32 	%p16, %r601, %r600;
	setp.lt.s64 	%p17, %rd276, %rd277;
	or.pred  	%p18, %p16, %p17;
	selp.b32 	%r601, %r600, %r601, %p18;
	selp.b64 	%rd277, %rd276, %rd277, %p18;
$L__BB8_130:
	setp.lt.s32 	%p19, %r601, %r602;
	@%p19 bra 	$L__BB8_132;
	setp.lt.s32 	%p20, %r602, %r601;
	setp.lt.s64 	%p21, %rd277, %rd278;
	or.pred  	%p22, %p20, %p21;
	selp.b32 	%r602, %r601, %r602, %p22;
	selp.b64 	%rd278, %rd277, %rd278, %p22;
$L__BB8_132:
	setp.lt.s32 	%p23, %r602, %r603;
	@%p23 bra 	$L__BB8_134;
	setp.lt.s32 	%p24, %r603, %r602;
	setp.lt.s64 	%p25, %rd278, %rd279;
	or.pred  	%p26, %p24, %p25;
	selp.b32 	%r603, %r602, %r603, %p26;
	selp.b64 	%rd279, %rd278, %rd279, %p26;
$L__BB8_134:
	add.s64 	%rd210, %rd204, %rd192;
	add.s64 	%rd293, %rd210, 1024;
	setp.lt.s32 	%p27, %r603, %r618;
	@%p27 bra 	$L__BB8_136;
	setp.lt.s32 	%p28, %r618, %r603;
	setp.lt.s64 	%p29, %rd279, %rd293;
	or.pred  	%p30, %p28, %p29;
	selp.b32 	%r618, %r603, %r618, %p30;
	selp.b64 	%rd293, %rd279, %rd293, %p30;
$L__BB8_136:
	add.s64 	%rd282, %rd274, 1280;
	add.s64 	%rd211, %rd274, 2560;
	setp.le.s64 	%p31, %rd211, %rd194;
	mov.u64 	%rd274, %rd282;
	mov.u32 	%r599, %r618;
	@%p31 bra 	$L__BB8_126;
$L__BB8_137:
	setp.le.s64 	%p32, %rd194, %rd282;
	@%p32 bra 	$L__BB8_160;
	cvt.u32.u64 	%r210, %rd282;
	cvt.u32.u64 	%r211, %rd194;
	sub.s32 	%r132, %r211, %r210;
	setp.ge.s32 	%p33, %r110, %r132;
	@%p33 bra 	$L__BB8_160;
	cvta.to.global.u64 	%rd128, %rd191;
	not.b32 	%r214, %r110;
	add.s32 	%r215, %r214, %r211;
	sub.s32 	%r133, %r215, %r210;
	and.b32  	%r217, %r133, 768;
	setp.eq.s32 	%p34, %r217, 768;
	mov.u32 	%r610, %r110;
	@%p34 bra 	$L__BB8_145;
	add.s64 	%rd213, %rd282, %rd101;
	add.s64 	%rd284, %rd213, %rd192;
	shl.b64 	%rd214, %rd213, 2;
	add.s64 	%rd283, %rd128, %rd214;
	shr.u32 	%r218, %r133, 8;
	add.s32 	%r219, %r218, 1;
	and.b32  	%r220, %r219, 3;
	neg.s32 	%r606, %r220;
	mov.u32 	%r610, %r110;
$L__BB8_141:
	.pragma "nounroll";
	mov.u64 	%rd133, %rd293;
	mov.u32 	%r137, %r618;
	ld.global.u32 	%r138, [%rd283];
	setp.lt.s32 	%p35, %r137, %r138;
	mov.u32 	%r618, %r138;
	mov.u64 	%rd293, %rd284;
	@%p35 bra 	$L__BB8_144;
	setp.lt.s32 	%p36, %r138, %r137;
	mov.u32 	%r618, %r137;
	mov.u64 	%rd293, %rd133;
	@%p36 bra 	$L__BB8_144;
	setp.lt.s64 	%p37, %rd133, %rd284;
	selp.b32 	%r618, %r137, %r138, %p37;
	min.s64 	%rd293, %rd133, %rd284;
$L__BB8_144:
	add.s32 	%r610, %r610, 256;
	add.s64 	%rd284, %rd284, 256;
	add.s64 	%rd283, %rd283, 1024;
	add.s32 	%r606, %r606, 1;
	setp.ne.s32 	%p38, %r606, 0;
	@%p38 bra 	$L__BB8_141;
$L__BB8_145:
	setp.lt.u32 	%p39, %r133, 768;
	@%p39 bra 	$L__BB8_160;
	add.s32 	%r613, %r610, 512;
$L__BB8_147:
	mov.u32 	%r147, %r613;
	add.s32 	%r221, %r147, -512;
	cvt.u64.u32 	%rd215, %r221;
	add.s64 	%rd216, %rd282, %rd215;
	shl.b64 	%rd217, %rd216, 2;
	add.s64 	%rd141, %rd128, %rd217;
	add.s64 	%rd142, %rd216, %rd192;
	ld.global.u32 	%r149, [%rd141];
	setp.lt.s32 	%p40, %r618, %r149;
	mov.u32 	%r615, %r149;
	mov.u64 	%rd290, %rd142;
	@%p40 bra 	$L__BB8_150;
	setp.lt.s32 	%p41, %r149, %r618;
	mov.u32 	%r615, %r618;
	mov.u64 	%rd290, %rd293;
	@%p41 bra 	$L__BB8_150;
	setp.lt.s64 	%p42, %rd293, %rd142;
	selp.b32 	%r615, %r618, %r149, %p42;
	min.s64 	%rd290, %rd293, %rd142;
$L__BB8_150:
	add.s32 	%r222, %r147, -256;
	cvt.u64.u32 	%rd218, %r222;
	add.s64 	%rd219, %rd282, %rd218;
	add.s64 	%rd145, %rd219, %rd192;
	ld.global.u32 	%r152, [%rd141+1024];
	setp.lt.s32 	%p43, %r615, %r152;
	mov.u32 	%r616, %r152;
	mov.u64 	%rd291, %rd145;
	@%p43 bra 	$L__BB8_153;
	setp.lt.s32 	%p44, %r152, %r615;
	mov.u32 	%r616, %r615;
	mov.u64 	%rd291, %rd290;
	@%p44 bra 	$L__BB8_153;
	setp.lt.s64 	%p45, %rd290, %rd145;
	selp.b32 	%r616, %r615, %r152, %p45;
	min.s64 	%rd291, %rd290, %rd145;
$L__BB8_153:
	cvt.u64.u32 	%rd220, %r147;
	add.s64 	%rd221, %rd282, %rd220;
	add.s64 	%rd148, %rd221, %rd192;
	ld.global.u32 	%r155, [%rd141+2048];
	setp.lt.s32 	%p46, %r616, %r155;
	mov.u32 	%r617, %r155;
	mov.u64 	%rd292, %rd148;
	@%p46 bra 	$L__BB8_156;
	setp.lt.s32 	%p47, %r155, %r616;
	mov.u32 	%r617, %r616;
	mov.u64 	%rd292, %rd291;
	@%p47 bra 	$L__BB8_156;
	setp.lt.s64 	%p48, %rd291, %rd148;
	selp.b32 	%r617, %r616, %r155, %p48;
	min.s64 	%rd292, %rd291, %rd148;
$L__BB8_156:
	add.s32 	%r223, %r147, 256;
	cvt.u64.u32 	%rd222, %r223;
	add.s64 	%rd223, %rd282, %rd222;
	add.s64 	%rd151, %rd223, %rd192;
	ld.global.u32 	%r158, [%rd141+3072];
	setp.lt.s32 	%p49, %r617, %r158;
	mov.u32 	%r618, %r158;
	mov.u64 	%rd293, %rd151;
	@%p49 bra 	$L__BB8_159;
	setp.lt.s32 	%p50, %r158, %r617;
	mov.u32 	%r618, %r617;
	mov.u64 	%rd293, %rd292;
	@%p50 bra 	$L__BB8_159;
	setp.lt.s64 	%p51, %rd292, %rd151;
	selp.b32 	%r618, %r617, %r158, %p51;
	min.s64 	%rd293, %rd292, %rd151;
$L__BB8_159:
	add.s32 	%r613, %r147, 1024;
	add.s32 	%r224, %r147, 512;
	setp.lt.s32 	%p52, %r224, %r132;
	@%p52 bra 	$L__BB8_147;
$L__BB8_160:
	// begin inline asm
	mov.u32 %r225, %laneid;
	// end inline asm
	mov.b32 	%r243, 1;
	mov.b32 	%r244, 31;
	mov.b32 	%r245, -1;
	// begin inline asm
	shfl.sync.down.b32 %r226, %r618, %r243, %r244, %r245;
	// end inline asm
	// begin inline asm
	shfl.sync.down.b32 %r231, %r232, %r243, %r244, %r245;
	// end inline asm
	mov.b64 	{%r237, %r242}, %rd293;
	// begin inline asm
	shfl.sync.down.b32 %r236, %r237, %r243, %r244, %r245;
	// end inline asm
	// begin inline asm
	shfl.sync.down.b32 %r241, %r242, %r243, %r244, %r245;
	// end inline asm
	mov.b64 	%rd155, {%r236, %r241};
	setp.gt.s32 	%p53, %r225, 30;
	mov.u32 	%r620, %r618;
	mov.u64 	%rd295, %rd293;
	@%p53 bra 	$L__BB8_164;
	setp.lt.s32 	%p54, %r618, %r226;
	mov.u32 	%r620, %r226;
	mov.u64 	%rd295, %rd155;
	@%p54 bra 	$L__BB8_164;
	setp.lt.s32 	%p55, %r226, %r618;
	mov.u32 	%r620, %r618;
	mov.u64 	%rd295, %rd293;
	@%p55 bra 	$L__BB8_164;
	setp.lt.s64 	%p56, %rd293, %rd155;
	selp.b32 	%r620, %r618, %r226, %p56;
	min.s64 	%rd295, %rd293, %rd155;
$L__BB8_164:
	mov.b32 	%r263, 2;
	mov.b32 	%r264, 31;
	mov.b32 	%r265, -1;
	// begin inline asm
	shfl.sync.down.b32 %r246, %r620, %r263, %r264, %r265;
	// end inline asm
	// begin inline asm
	shfl.sync.down.b32 %r251, %r252, %r263, %r264, %r265;
	// end inline asm
	mov.b64 	{%r257, %r262}, %rd295;
	// begin inline asm
	shfl.sync.down.b32 %r256, %r257, %r263, %r264, %r265;
	// end inline asm
	// begin inline asm
	shfl.sync.down.b32 %r261, %r262, %r263, %r264, %r265;
	// end inline asm
	mov.b64 	%rd158, {%r256, %r261};
	setp.gt.s32 	%p57, %r225, 29;
	mov.u32 	%r621, %r620;
	mov.u64 	%rd296, %rd295;
	@%p57 bra 	$L__BB8_168;
	setp.lt.s32 	%p58, %r620, %r246;
	mov.u32 	%r621, %r246;
	mov.u64 	%rd296, %rd158;
	@%p58 bra 	$L__BB8_168;
	setp.lt.s32 	%p59, %r246, %r620;
	mov.u32 	%r621, %r620;
	mov.u64 	%rd296, %rd295;
	@%p59 bra 	$L__BB8_168;
	setp.lt.s64 	%p60, %rd295, %rd158;
	selp.b32 	%r621, %r620, %r246, %p60;
	min.s64 	%rd296, %rd295, %rd158;
$L__BB8_168:
	mov.b32 	%r283, 4;
	mov.b32 	%r284, 31;
	mov.b32 	%r285, -1;
	// begin inline asm
	shfl.sync.down.b32 %r266, %r621, %r283, %r284, %r285;
	// end inline asm
	// begin inline asm
	shfl.sync.down.b32 %r271, %r272, %r283, %r284, %r285;
	// end inline asm
	mov.b64 	{%r277, %r282}, %rd296;
	// begin inline asm
	shfl.sync.down.b32 %r276, %r277, %r283, %r284, %r285;
	// end inline asm
	// begin inline asm
	shfl.sync.down.b32 %r281, %r282, %r283, %r284, %r285;
	// end inline asm
	mov.b64 	%rd161, {%r276, %r281};
	setp.gt.s32 	%p61, %r225, 27;
	mov.u32 	%r622, %r621;
	mov.u64 	%rd297, %rd296;
	@%p61 bra 	$L__BB8_172;
	setp.lt.s32 	%p62, %r621, %r266;
	mov.u32 	%r622, %r266;
	mov.u64 	%rd297, %rd161;
	@%p62 bra 	$L__BB8_172;
	setp.lt.s32 	%p63, %r266, %r621;
	mov.u32 	%r622, %r621;
	mov.u64 	%rd297, %rd296;
	@%p63 bra 	$L__BB8_172;
	setp.lt.s64 	%p64, %rd296, %rd161;
	selp.b32 	%r622, %r621, %r266, %p64;
	min.s64 	%rd297, %rd296, %rd161;
$L__BB8_172:
	mov.b32 	%r303, 8;
	mov.b32 	%r304, 31;
	mov.b32 	%r305, -1;
	// begin inline asm
	shfl.sync.down.b32 %r286, %r622, %r303, %r304, %r305;
	// end inline asm
	// begin inline asm
	shfl.sync.down.b32 %r291, %r292, %r303, %r304, %r305;
	// end inline asm
	mov.b64 	{%r297, %r302}, %rd297;
	// begin inline asm
	shfl.sync.down.b32 %r296, %r297, %r303, %r304, %r305;
	// end inline asm
	// begin inline asm
	shfl.sync.down.b32 %r301, %r302, %r303, %r304, %r305;
	// end inline asm
	mov.b64 	%rd164, {%r296, %r301};
	setp.gt.s32 	%p65, %r225, 23;
	mov.u32 	%r623, %r622;
	mov.u64 	%rd298, %rd297;
	@%p65 bra 	$L__BB8_176;
	setp.lt.s32 	%p66, %r622, %r286;
	mov.u32 	%r623, %r286;
	mov.u64 	%rd298, %rd164;
	@%p66 bra 	$L__BB8_176;
	setp.lt.s32 	%p67, %r286, %r622;
	mov.u32 	%r623, %r622;
	mov.u64 	%rd298, %rd297;
	@%p67 bra 	$L__BB8_176;
	setp.lt.s64 	%p68, %rd297, %rd164;
	selp.b32 	%r623, %r622, %r286, %p68;
	min.s64 	%rd298, %rd297, %rd164;
$L__BB8_176:
	mov.b32 	%r323, 16;
	mov.b32 	%r324, 31;
	mov.b32 	%r325, -1;
	// begin inline asm
	shfl.sync.down.b32 %r306, %r623, %r323, %r324, %r325;
	// end inline asm
	// begin inline asm
	shfl.sync.down.b32 %r311, %r312, %r323, %r324, %r325;
	// end inline asm
	mov.b64 	{%r317, %r322}, %rd298;
	// begin inline asm
	shfl.sync.down.b32 %r316, %r317, %r323, %r324, %r325;
	// end inline asm
	// begin inline asm
	shfl.sync.down.b32 %r321, %r322, %r323, %r324, %r325;
	// end inline asm
	mov.b64 	%rd167, {%r316, %r321};
	setp.gt.s32 	%p69, %r225, 15;
	mov.u32 	%r631, %r623;
	mov.u64 	%rd306, %rd298;
	@%p69 bra 	$L__BB8_180;
	setp.lt.s32 	%p70, %r623, %r306;
	mov.u32 	%r631, %r306;
	mov.u64 	%rd306, %rd167;
	@%p70 bra 	$L__BB8_180;
	setp.lt.s32 	%p71, %r306, %r623;
	mov.u32 	%r631, %r623;
	mov.u64 	%rd306, %rd298;
	@%p71 bra 	$L__BB8_180;
	setp.lt.s64 	%p72, %rd298, %rd167;
	selp.b32 	%r631, %r623, %r306, %p72;
	min.s64 	%rd306, %rd298, %rd167;
$L__BB8_180:
	setp.ne.s32 	%p73, %r225, 0;
	@%p73 bra 	$L__BB8_182;
	shr.u32 	%r326, %r110, 1;
	and.b32  	%r327, %r326, 496;
	mov.u32 	%r328, _ZN6thrust24THRUST_300001_SM_1000_NS8cuda_cub4core6detail5shmemE;
	add.s32 	%r329, %r328, %r327;
	st.shared.u32 	[%r329+8], %r631;
	st.shared.u64 	[%r329+16], %rd306;
$L__BB8_182:
	bar.sync 	0;
	setp.ne.s32 	%p74, %r110, 0;
	@%p74 bra 	$L__BB8_204;
	ld.shared.u32 	%r179, [_ZN6thrust24THRUST_300001_SM_1000_NS8cuda_cub4core6detail5shmemE+24];
	ld.shared.u64 	%rd170, [_ZN6thrust24THRUST_300001_SM_1000_NS8cuda_cub4core6detail5shmemE+32];
	setp.lt.s32 	%p75, %r631, %r179;
	mov.u32 	%r625, %r179;
	mov.u64 	%rd300, %rd170;
	@%p75 bra 	$L__BB8_186;
	setp.lt.s32 	%p76, %r179, %r631;
	mov.u32 	%r625, %r631;
	mov.u64 	%rd300, %rd306;
	@%p76 bra 	$L__BB8_186;
	setp.lt.s64 	%p77, %rd306, %rd170;
	selp.b32 	%r625, %r631, %r179, %p77;
	min.s64 	%rd300, %rd306, %rd170;
$L__BB8_186:
	ld.shared.u32 	%r182, [_ZN6thrust24THRUST_300001_SM_1000_NS8cuda_cub4core6detail5shmemE+40];
	ld.shared.u64 	%rd173, [_ZN6thrust24THRUST_300001_SM_1000_NS8cuda_cub4core6detail5shmemE+48];
	setp.lt.s32 	%p78, %r625, %r182;
	mov.u32 	%r626, %r182;
	mov.u64 	%rd301, %rd173;
	@%p78 bra 	$L__BB8_189;
	setp.lt.s32 	%p79, %r182, %r625;
	mov.u32 	%r626, %r625;
	mov.u64 	%rd301, %rd300;
	@%p79 bra 	$L__BB8_189;
	setp.lt.s64 	%p80, %rd300, %rd173;
	selp.b32 	%r626, %r625, %r182, %p80;
	min.s64 	%rd301, %rd300, %rd173;
$L__BB8_189:
	ld.shared.u32 	%r185, [_ZN6thrust24THRUST_300001_SM_1000_NS8cuda_cub4core6detail5shmemE+56];
	ld.shared.u64 	%rd176, [_ZN6thrust24THRUST_300001_SM_1000_NS8cuda_cub4core6detail5shmemE+64];
	setp.lt.s32 	%p81, %r626, %r185;
	mov.u32 	%r627, %r185;
	mov.u64 	%rd302, %rd176;
	@%p81 bra 	$L__BB8_192;
	setp.lt.s32 	%p82, %r185, %r626;
	mov.u32 	%r627, %r626;
	mov.u64 	%rd302, %rd301;
	@%p82 bra 	$L__BB8_192;
	setp.lt.s64 	%p83, %rd301, %rd176;
	selp.b32 	%r627, %r626, %r185, %p83;
	min.s64 	%rd302, %rd301, %rd176;
$L__BB8_192:
	ld.shared.u32 	%r188, [_ZN6thrust24THRUST_300001_SM_1000_NS8cuda_cub4core6detail5shmemE+72];
	ld.shared.u64 	%rd179, [_ZN6thrust24THRUST_300001_SM_1000_NS8cuda_cub4core6detail5shmemE+80];
	setp.lt.s32 	%p84, %r627, %r188;
	mov.u32 	%r628, %r188;
	mov.u64 	%rd303, %rd179;
	@%p84 bra 	$L__BB8_195;
	setp.lt.s32 	%p85, %r188, %r627;
	mov.u32 	%r628, %r627;
	mov.u64 	%rd303, %rd302;
	@%p85 bra 	$L__BB8_195;
	setp.lt.s64 	%p86, %rd302, %rd179;
	selp.b32 	%r628, %r627, %r188, %p86;
	min.s64 	%rd303, %rd302, %rd179;
$L__BB8_195:
	ld.shared.u32 	%r191, [_ZN6thrust24THRUST_300001_SM_1000_NS8cuda_cub4core6detail5shmemE+88];
	ld.shared.u64 	%rd182, [_ZN6thrust24THRUST_300001_SM_1000_NS8cuda_cub4core6detail5shmemE+96];
	setp.lt.s32 	%p87, %r628, %r191;
	mov.u32 	%r629, %r191;
	mov.u64 	%rd304, %rd182;
	@%p87 bra 	$L__BB8_198;
	setp.lt.s32 	%p88, %r191, %r628;
	mov.u32 	%r629, %r628;
	mov.u64 	%rd304, %rd303;
	@%p88 bra 	$L__BB8_198;
	setp.lt.s64 	%p89, %rd303, %rd182;
	selp.b32 	%r629, %r628, %r191, %p89;
	min.s64 	%rd304, %rd303, %rd182;
$L__BB8_198:
	ld.shared.u32 	%r194, [_ZN6thrust24THRUST_300001_SM_1000_NS8cuda_cub4core6detail5shmemE+104];
	ld.shared.u64 	%rd185, [_ZN6thrust24THRUST_300001_SM_1000_NS8cuda_cub4core6detail5shmemE+112];
	setp.lt.s32 	%p90, %r629, %r194;
	mov.u32 	%r630, %r194;
	mov.u64 	%rd305, %rd185;
	@%p90 bra 	$L__BB8_201;
	setp.lt.s32 	%p91, %r194, %r629;
	mov.u32 	%r630, %r629;
	mov.u64 	%rd305, %rd304;
	@%p91 bra 	$L__BB8_201;
	setp.lt.s64 	%p92, %rd304, %rd185;
	selp.b32 	%r630, %r629, %r194, %p92;
	min.s64 	%rd305, %rd304, %rd185;
$L__BB8_201:
	ld.shared.u32 	%r197, [_ZN6thrust24THRUST_300001_SM_1000_NS8cuda_cub4core6detail5shmemE+120];
	ld.shared.u64 	%rd188, [_ZN6thrust24THRUST_300001_SM_1000_NS8cuda_cub4core6detail5shmemE+128];
	setp.lt.s32 	%p93, %r630, %r197;
	mov.u32 	%r631, %r197;
	mov.u64 	%rd306, %rd188;
	@%p93 bra 	$L__BB8_204;
	setp.lt.s32 	%p94, %r197, %r630;
	mov.u32 	%r631, %r630;
	mov.u64 	%rd306, %rd305;
	@%p94 bra 	$L__BB8_204;
	setp.lt.s64 	%p95, %rd305, %rd188;
	selp.b32 	%r631, %r630, %r197, %p95;
	min.s64 	%rd306, %rd305, %rd188;
$L__BB8_204:
	mov.u32 	%r559, %tid.x;
	setp.ne.s32 	%p212, %r559, 0;
	@%p212 bra 	$L__BB8_206;
	ld.param.u64 	%rd237, [_ZN6thrust24THRUST_300001_SM_1000_NS8cuda_cub4core6detail13_kernel_agentINS1_8__reduce11ReduceAgentINS0_12zip_iteratorIN4cuda3std3__45tupleIJNS0_10device_ptrIiEENS0_17counting_iteratorIlNS0_11use_defaultESF_SF_EEEEEEEPNSB_IJilEEESJ_lNS1_9__extrema9arg_max_fIilNSA_4lessIiEEEEEEJSI_SK_lSP_EEEvDpT0__param_1];
	cvta.to.global.u64 	%rd236, %rd237;
	st.global.u32 	[%rd236], %r631;
	st.global.u64 	[%rd236+8], %rd306;
$L__BB8_206:
	ret;

}
	// .globl	_ZN6thrust24THRUST_300001_SM_1000_NS8cuda_cub4core6detail13_kernel_agentINS1_8__reduce11ReduceAgentINS0_12zip_iteratorIN4cuda3std3__45tupleIJNS0_10device_ptrIiEENS0_17counting_iteratorIlNS0_11use_defaultESF_SF_EEEEEEEPNSB_IJilEEESJ_lNS1_9__extrema9arg_max_fIilNSA_4lessIiEEEEEEJSI_SK_lN3cub18CUB_300001_SM_100013GridEvenShareIlEENSS_9GridQueueIyEESP_EEEvDpT0_
.visible .entry _ZN6thrust24THRUST_300001_SM_1000_NS8cuda_cub4core6detail13_kernel_agentINS1_8__reduce11ReduceAgentINS0_12zip_iteratorIN4cuda3std3__45tupleIJNS0_10device_ptrIiEENS0_17counting_iteratorIlNS0_11use_defaultESF_SF_EEEEEEEPNSB_IJilEEESJ_lNS1_9__extrema9arg_max_fIilNSA_4lessIiEEEEEEJSI_SK_lN3cub18CUB_300001_SM_100013GridEvenShareIlEENSS_9GridQueueIyEESP_EEEvDpT0_(
	.param .align 8 .b8 _ZN6thrust24THRUST_300001_SM_1000_NS8cuda_cub4core6detail13_kernel_agentINS1_8__reduce11ReduceAgentINS0_12zip_iteratorIN4cuda3std3__45tupleIJNS0_10device_ptrIiEENS0_17counting_iteratorIlNS0_11use_defaultESF_SF_EEEEEEEPNSB_IJilEEESJ_lNS1_9__extrema9arg_max_fIilNSA_4lessIiEEEEEEJSI_SK_lN3cub18CUB_300001_SM_100013GridEvenShareIlEENSS_9GridQueueIyEESP_EEEvDpT0__param_0[16],
	.param .u64 .ptr .align 1 _ZN6thrust24THRUST_300001_SM_1000_NS8cuda_cub4core6detail13_kernel_agentINS1_8__reduce11ReduceAgentINS0_12zip_iteratorIN4cuda3std3__45tupleIJNS0_10device_ptrIiEENS0_17counting_iteratorIlNS0_11use_defaultESF_SF_EEEEEEEPNSB_IJilEEESJ_lNS1_9__extrema9arg_max_fIilNSA_4lessIiEEEEEEJSI_SK_lN3cub18CUB_300001_SM_100013GridEvenShareIlEENSS_9GridQueueIyEESP_EEEvDpT0__param_1,
	.param .u64 _ZN6thrust24THRUST_300001_SM_1000_NS8cuda_cub4core6detail13_kernel_agentINS1_8__reduce11ReduceAgentINS0_12zip_iteratorIN4cuda3std3__45tupleIJNS0_10device_ptrIiEENS0_17counting_iteratorIlNS0_11use_defaultESF_SF_EEEEEEEPNSB_IJilEEESJ_lNS1_9__extrema9arg_max_fIilNSA_4lessIiEEEEEEJSI_SK_lN3cub18CUB_300001_SM_100013GridEvenShareIlEENSS_9GridQueueIyEESP_EEEvDpT0__param_2,
	.param .align 8 .b8 _ZN6thrust24THRUST_300001_SM_1000_NS8cuda_cub4core6detail13_kernel_agentINS1_8__reduce11ReduceAgentINS0_12zip_iteratorIN4cuda3std3__45tupleIJNS0_10device_ptrIiEENS0_17counting_iteratorIlNS0_11use_defaultESF_SF_EEEEEEEPNSB_IJilEEESJ_lNS1_9__extrema9arg_max_fIilNSA_4lessIiEEEEEEJSI_SK_lN3cub18CUB_300001_SM_100013GridEvenShareIlEENSS_9GridQueueIyEESP_EEEvDpT0__param_3[72],
	.param .align 8 .b8 _ZN6thrust24THRUST_300001_SM_1000_NS8cuda_cub4core6detail13_kernel_agentINS1_8__reduce11ReduceAgentINS0_12zip_iteratorIN4cuda3std3__45tupleIJNS0_10device_ptrIiEENS0_17counting_iteratorIlNS0_11use_defaultESF_SF_EEEEEEEPNSB_IJilEEESJ_lNS1_9__extrema9arg_max_fIilNSA_4lessIiEEEEEEJSI_SK_lN3cub18CUB_300001_SM_100013GridEvenShareIlEENSS_9GridQueueIyEESP_EEEvDpT0__param_4[8],
	.param .align 1 .b8 _ZN6thrust24THRUST_300001_SM_1000_NS8cuda_cub4core6detail13_kernel_agentINS1_8__reduce11ReduceAgentINS0_12zip_iteratorIN4cuda3std3__45tupleIJNS0_10device_ptrIiEENS0_17counting_iteratorIlNS0_11use_defaultESF_SF_EEEEEEEPNSB_IJilEEESJ_lNS1_9__extrema9arg_max_fIilNSA_4lessIiEEEEEEJSI_SK_lN3cub18CUB_300001_SM_100013GridEvenShareIlEENSS_9GridQueueIyEESP_EEEvDpT0__param_5[1]
)
.maxntid 256
{
	.reg .pred 	%p<215>;
	.reg .b32 	%r<640>;
	.reg .b64 	%rd<324>;

	ld.param.u64 	%rd196, [_ZN6thrust24THRUST_300001_SM_1000_NS8cuda_cub4core6detail13_kernel_agentINS1_8__reduce11ReduceAgentINS0_12zip_iteratorIN4cuda3std3__45tupleIJNS0_10device_ptrIiEENS0_17counting_iteratorIlNS0_11use_defaultESF_SF_EEEEEEEPNSB_IJilEEESJ_lNS1_9__extrema9arg_max_fIilNSA_4lessIiEEEEEEJSI_SK_lN3cub18CUB_300001_SM_100013GridEvenShareIlEENSS_9GridQueueIyEESP_EEEvDpT0__param_0+8];
	ld.param.u64 	%rd195, [_ZN6thrust24THRUST_300001_SM_1000_NS8cuda_cub4core6detail13_kernel_agentINS1_8__reduce11ReduceAgentINS0_12zip_iteratorIN4cuda3std3__45tupleIJNS0_10device_ptrIiEENS0_17counting_iteratorIlNS0_11use_defaultESF_SF_EEEEEEEPNSB_IJilEEESJ_lNS1_9__extrema9arg_max_fIilNSA_4lessIiEEEEEEJSI_SK_lN3cub18CUB_300001_SM_100013GridEvenShareIlEENSS_9GridQueueIyEESP_EEEvDpT0__param_0];
	ld.param.u64 	%rd199, [_ZN6thrust24THRUST_300001_SM_1000_NS8cuda_cub4core6detail13_kernel_agentINS1_8__reduce11ReduceAgentINS0_12zip_iteratorIN4cuda3std3__45tupleIJNS0_10device_ptrIiEENS0_17counting_iteratorIlNS0_11use_defaultESF_SF_EEEEEEEPNSB_IJilEEESJ_lNS1_9__extrema9arg_max_fIilNSA_4lessIiEEEEEEJSI_SK_lN3cub18CUB_300001_SM_100013GridEvenShareIlEENSS_9GridQueueIyEESP_EEEvDpT0__param_4];
	ld.param.u64 	%rd198, [_ZN6thrust24THRUST_300001_SM_1000_NS8cuda_cub4core6detail13_kernel_agentINS1_8__reduce11ReduceAgentINS0_12zip_iteratorIN4cuda3std3__45tupleIJNS0_10device_ptrIiEENS0_17counting_iteratorIlNS0_11use_defaultESF_SF_EEEEEEEPNSB_IJilEEESJ_lNS1_9__extrema9arg_max_fIilNSA_4lessIiEEEEEEJSI_SK_lN3cub18CUB_300001_SM_100013GridEvenShareIlEENSS_9GridQueueIyEESP_EEEvDpT0__param_2];
	cvta.to.global.u64 	%rd1, %rd199;
	cvta.to.global.u64 	%rd2, %rd195;
	mov.u32 	%r1, %ctaid.x;
	mul.lo.s32 	%r202, %r1, 1280;
	cvt.u64.u32 	%rd4, %r202;
	mov.u32 	%r203, %nctaid.x;
	mul.lo.s32 	%r204, %r203, 1280;
	cvt.u64.u32 	%rd5, %r204;
	add.s64 	%rd200, %rd4, 1280;
	setp.le.s64 	%p1, %rd200, %rd198;
	@%p1 bra 	$L__BB9_121;
	cvt.u32.u64 	%r336, %rd4;
	cvt.u32.u64 	%r2, %rd198;
	sub.s32 	%r3, %r2, %r336;
	mov.u32 	%r4, %tid.x;
	setp.ge.s32 	%p98, %r4, %r3;
	mov.b32 	%r582, 0;
	mov.b64 	%rd266, 0;
	mov.u32 	%r574, %r4;
	@%p98 bra 	$L__BB9_3;
	cvt.u64.u32 	%rd234, %r4;
	add.s64 	%rd235, %rd4, %rd234;
	shl.b64 	%rd236, %rd235, 2;
	add.s64 	%rd237, %rd2, %rd236;
	add.s64 	%rd266, %rd196, %rd235;
	ld.global.u32 	%r582, [%rd237];
	add.s32 	%r574, %r4, 256;
$L__BB9_3:
	setp.ge.s32 	%p99, %r574, %r3;
	@%p99 bra 	$L__BB9_25;
	not.b32 	%r339, %r574;
	add.s32 	%r340, %r339, %r2;
	sub.s32 	%r9, %r340, %r336;
	and.b32  	%r341, %r9, 768;
	setp.eq.s32 	%p100, %r341, 768;
	@%p100 bra 	$L__BB9_10;
	cvt.u64.u32 	%rd239, %r574;
	add.s64 	%rd240, %rd239, %rd4;
	add.s64 	%rd257, %rd240, %rd196;
	shl.b64 	%rd241, %rd240, 2;
	add.s64 	%rd256, %rd2, %rd241;
	shr.u32 	%r342, %r9, 8;
	add.s32 	%r343, %r342, 1;
	and.b32  	%r344, %r343, 3;
	neg.s32 	%r570, %r344;
$L__BB9_6:
	.pragma "nounroll";
	mov.u64 	%rd12, %rd266;
	mov.u32 	%r13, %r582;
	ld.global.u32 	%r14, [%rd256];
	setp.lt.s32 	%p101, %r13, %r14;
	mov.u64 	%rd266, %rd257;
	mov.u32 	%r582, %r14;
	@%p101 bra 	$L__BB9_9;
	setp.lt.s32 	%p102, %r14, %r13;
	mov.u64 	%rd266, %rd12;
	mov.u32 	%r582, %r13;
	@%p102 bra 	$L__BB9_9;
	setp.lt.s64 	%p103, %rd12, %rd257;
	min.s64 	%rd266, %rd12, %rd257;
	selp.b32 	%r582, %r13, %r14, %p103;
$L__BB9_9:
	add.s32 	%r574, %r574, 256;
	add.s64 	%rd257, %rd257, 256;
	add.s64 	%rd256, %rd256, 1024;
	add.s32 	%r570, %r570, 1;
	setp.ne.s32 	%p104, %r570, 0;
	@%p104 bra 	$L__BB9_6;
$L__BB9_10:
	setp.lt.u32 	%p105, %r9, 768;
	@%p105 bra 	$L__BB9_25;
	add.s32 	%r577, %r574, 512;
$L__BB9_12:
	mov.u32 	%r23, %r577;
	add.s32 	%r345, %r23, -512;
	cvt.s64.s32 	%rd242, %r345;
	add.s64 	%rd243, %rd242, %rd4;
	shl.b64 	%rd244, %rd243, 2;
	add.s64 	%rd20, %rd2, %rd244;
	add.s64 	%rd21, %rd243, %rd196;
	ld.global.u32 	%r25, [%rd20];
	setp.lt.s32 	%p106, %r582, %r25;
	mov.u64 	%rd263, %rd21;
	mov.u32 	%r579, %r25;
	@%p106 bra 	$L__BB9_15;
	setp.lt.s32 	%p107, %r25, %r582;
	mov.u64 	%rd263, %rd266;
	mov.u32 	%r579, %r582;
	@%p107 bra 	$L__BB9_15;
	setp.lt.s64 	%p108, %rd266, %rd21;
	min.s64 	%rd263, %rd266, %rd21;
	selp.b32 	%r579, %r582, %r25, %p108;
$L__BB9_15:
	add.s32 	%r346, %r23, -256;
	cvt.s64.s32 	%rd245, %r346;
	add.s64 	%rd246, %rd245, %rd4;
	add.s64 	%rd24, %rd246, %rd196;
	ld.global.u32 	%r28, [%rd20+1024];
	setp.lt.s32 	%p109, %r579, %r28;
	mov.u64 	%rd264, %rd24;
	mov.u32 	%r580, %r28;
	@%p109 bra 	$L__BB9_18;
	setp.lt.s32 	%p110, %r28, %r579;
	mov.u64 	%rd264, %rd263;
	mov.u32 	%r580, %r579;
	@%p110 bra 	$L__BB9_18;
	setp.lt.s64 	%p111, %rd263, %rd24;
	min.s64 	%rd264, %rd263, %rd24;
	selp.b32 	%r580, %r579, %r28, %p111;
$L__BB9_18:
	cvt.s64.s32 	%rd247, %r23;
	add.s64 	%rd248, %rd247, %rd4;
	add.s64 	%rd27, %rd248, %rd196;
	ld.global.u32 	%r31, [%rd20+2048];
	setp.lt.s32 	%p112, %r580, %r31;
	mov.u64 	%rd265, %rd27;
	mov.u32 	%r581, %r31;
	@%p112 bra 	$L__BB9_21;
	setp.lt.s32 	%p113, %r31, %r580;
	mov.u64 	%rd265, %rd264;
	mov.u32 	%r581, %r580;
	@%p113 bra 	$L__BB9_21;
	setp.lt.s64 	%p114, %rd264, %rd27;
	min.s64 	%rd265, %rd264, %rd27;
	selp.b32 	%r581, %r580, %r31, %p114;
$L__BB9_21:
	add.s32 	%r347, %r23, 256;
	cvt.s64.s32 	%rd249, %r347;
	add.s64 	%rd250, %rd249, %rd4;
	add.s64 	%rd30, %rd250, %rd196;
	ld.global.u32 	%r34, [%rd20+3072];
	setp.lt.s32 	%p115, %r581, %r34;
	mov.u64 	%rd266, %rd30;
	mov.u32 	%r582, %r34;
	@%p115 bra 	$L__BB9_24;
	setp.lt.s32 	%p116, %r34, %r581;
	mov.u64 	%rd266, %rd265;
	mov.u32 	%r582, %r581;
	@%p116 bra 	$L__BB9_24;
	setp.lt.s64 	%p117, %rd265, %rd30;
	min.s64 	%rd266, %rd265, %rd30;
	selp.b32 	%r582, %r581, %r34, %p117;
$L__BB9_24:
	add.s32 	%r577, %r23, 1024;
	add.s32 	%r348, %r23, 512;
	setp.lt.s32 	%p118, %r348, %r3;
	@%p118 bra 	$L__BB9_12;
$L__BB9_25:
	setp.lt.s32 	%p119, %r3, 256;
	@%p119 bra 	$L__BB9_70;
	// begin inline asm
	mov.u32 %r462, %laneid;
	// end inline asm
	mov.b32 	%r480, 1;
	mov.b32 	%r481, 31;
	mov.b32 	%r482, -1;
	// begin inline asm
	shfl.sync.down.b32 %r463, %r582, %r480, %r481, %r482;
	// end inline asm
	// begin inline asm
	shfl.sync.down.b32 %r468, %r469, %r480, %r481, %r482;
	// end inline asm
	mov.b64 	{%r474, %r479}, %rd266;
	// begin inline asm
	shfl.sync.down.b32 %r473, %r474, %r480, %r481, %r482;
	// end inline asm
	// begin inline asm
	shfl.sync.down.b32 %r478, %r479, %r480, %r481, %r482;
	// end inline asm
	mov.b64 	%rd34, {%r473, %r478};
	setp.gt.s32 	%p171, %r462, 30;
	mov.u64 	%rd268, %rd266;
	mov.u32 	%r584, %r582;
	@%p171 bra 	$L__BB9_30;
	setp.lt.s32 	%p172, %r582, %r463;
	mov.u64 	%rd268, %rd34;
	mov.u32 	%r584, %r463;
	@%p172 bra 	$L__BB9_30;
	setp.lt.s32 	%p173, %r463, %r582;
	mov.u64 	%rd268, %rd266;
	mov.u32 	%r584, %r582;
	@%p173 bra 	$L__BB9_30;
	setp.lt.s64 	%p174, %rd266, %rd34;
	min.s64 	%rd268, %rd266, %rd34;
	selp.b32 	%r584, %r582, %r463, %p174;
$L__BB9_30:
	mov.b32 	%r500, 2;
	mov.b32 	%r501, 31;
	mov.b32 	%r502, -1;
	// begin inline asm
	shfl.sync.down.b32 %r483, %r584, %r500, %r501, %r502;
	// end inline asm
	// begin inline asm
	shfl.sync.down.b32 %r488, %r489, %r500, %r501, %r502;
	// end inline asm
	mov.b64 	{%r494, %r499}, %rd268;
	// begin inline asm
	shfl.sync.down.b32 %r493, %r494, %r500, %r501, %r502;
	// end inline asm
	// begin inline asm
	shfl.sync.down.b32 %r498, %r499, %r500, %r501, %r502;
	// end inline asm
	mov.b64 	%rd37, {%r493, %r498};
	setp.gt.s32 	%p175, %r462, 29;
	mov.u64 	%rd269, %rd268;
	mov.u32 	%r585, %r584;
	@%p175 bra 	$L__BB9_34;
	setp.lt.s32 	%p176, %r584, %r483;
	mov.u64 	%rd269, %rd37;
	mov.u32 	%r585, %r483;
	@%p176 bra 	$L__BB9_34;
	setp.lt.s32 	%p177, %r483, %r584;
	mov.u64 	%rd269, %rd268;
	mov.u32 	%r585, %r584;
	@%p177 bra 	$L__BB9_34;
	setp.lt.s64 	%p178, %rd268, %rd37;
	min.s64 	%rd269, %rd268, %rd37;
	selp.b32 	%r585, %r584, %r483, %p178;
$L__BB9_34:
	mov.b32 	%r520, 4;
	mov.b32 	%r521, 31;
	mov.b32 	%r522, -1;
	// begin inline asm
	shfl.sync.down.b32 %r503, %r585, %r520, %r521, %r522;
	// end inline asm
	// begin inline asm
	shfl.sync.down.b32 %r508, %r509, %r520, %r521, %r522;
	// end inline asm
	mov.b64 	{%r514, %r519}, %rd269;
	// begin inline asm
	shfl.sync.down.b32 %r513, %r514, %r520, %r521, %r522;
	// end inline asm
	// begin inline asm
	shfl.sync.down.b32 %r518, %r519, %r520, %r521, %r522;
	// end inline asm
	mov.b64 	%rd40, {%r513, %r518};
	setp.gt.s32 	%p179, %r462, 27;
	mov.u64 	%rd270, %rd269;
	mov.u32 	%r586, %r585;
	@%p179 bra 	$L__BB9_38;
	setp.lt.s32 	%p180, %r585, %r503;
	mov.u64 	%rd270, %rd40;
	mov.u32 	%r586, %r503;
	@%p180 bra 	$L__BB9_38;
	setp.lt.s32 	%p181, %r503, %r585;
	mov.u64 	%rd270, %rd269;
	mov.u32 	%r586, %r585;
	@%p181 bra 	$L__BB9_38;
	setp.lt.s64 	%p182, %rd269, %rd40;
	min.s64 	%rd270, %rd269, %rd40;
	selp.b32 	%r586, %r585, %r503, %p182;
$L__BB9_38:
	mov.b32 	%r540, 8;
	mov.b32 	%r541, 31;
	mov.b32 	%r542, -1;
	// begin inline asm
	shfl.sync.down.b32 %r523, %r586, %r540, %r541, %r542;
	// end inline asm
	// begin inline asm
	shfl.sync.down.b32 %r528, %r529, %r540, %r541, %r542;
	// end inline asm
	mov.b64 	{%r534, %r539}, %rd270;
	// begin inline asm
	shfl.sync.down.b32 %r533, %r534, %r540, %r541, %r542;
	// end inline asm
	// begin inline asm
	shfl.sync.down.b32 %r538, %r539, %r540, %r541, %r542;
	// end inline asm
	mov.b64 	%rd43, {%r533, %r538};
	setp.gt.s32 	%p183, %r462, 23;
	mov.u64 	%rd271, %rd270;
	mov.u32 	%r587, %r586;
	@%p183 bra 	$L__BB9_42;
	setp.lt.s32 	%p184, %r586, %r523;
	mov.u64 	%rd271, %rd43;
	mov.u32 	%r587, %r523;
	@%p184 bra 	$L__BB9_42;
	setp.lt.s32 	%p185, %r523, %r586;
	mov.u64 	%rd271, %rd270;
	mov.u32 	%r587, %r586;
	@%p185 bra 	$L__BB9_42;
	setp.lt.s64 	%p186, %rd270, %rd43;
	min.s64 	%rd271, %rd270, %rd43;
	selp.b32 	%r587, %r586, %r523, %p186;
$L__BB9_42:
	mov.b32 	%r560, 16;
	mov.b32 	%r561, 31;
	mov.b32 	%r562, -1;
	// begin inline asm
	shfl.sync.down.b32 %r543, %r587, %r560, %r561, %r562;
	// end inline asm
	// begin inline asm
	shfl.sync.down.b32 %r548, %r549, %r560, %r561, %r562;
	// end inline asm
	mov.b64 	{%r554, %r559}, %rd271;
	// begin inline asm
	shfl.sync.down.b32 %r553, %r554, %r560, %r561, %r562;
	// end inline asm
	// begin inline asm
	shfl.sync.down.b32 %r558, %r559, %r560, %r561, %r562;
	// end inline asm
	mov.b64 	%rd46, {%r553, %r558};
	setp.gt.s32 	%p187, %r462, 15;
	mov.u64 	%rd323, %rd271;
	mov.u32 	%r639, %r587;
	@%p187 bra 	$L__BB9_46;
	setp.lt.s32 	%p188, %r587, %r543;
	mov.u64 	%rd323, %rd46;
	mov.u32 	%r639, %r543;
	@%p188 bra 	$L__BB9_46;
	setp.lt.s32 	%p189, %r543, %r587;
	mov.u64 	%rd323, %rd271;
	mov.u32 	%r639, %r587;
	@%p189 bra 	$L__BB9_46;
	setp.lt.s64 	%p190, %rd271, %rd46;
	min.s64 	%rd323, %rd271, %rd46;
	selp.b32 	%r639, %r587, %r543, %p190;
$L__BB9_46:
	setp.ne.s32 	%p191, %r462, 0;
	@%p191 bra 	$L__BB9_48;
	shr.u32 	%r563, %r4, 1;
	and.b32  	%r564, %r563, 496;
	mov.u32 	%r565, _ZN6thrust24THRUST_300001_SM_1000_NS8cuda_cub4core6detail5shmemE;
	add.s32 	%r566, %r565, %r564;
	st.shared.u32 	[%r566+8], %r639;
	st.shared.u64 	[%r566+16], %rd323;
$L__BB9_48:
	bar.sync 	0;
	setp.ne.s32 	%p192, %r4, 0;
	@%p192 bra 	$L__BB9_208;
	ld.shared.u32 	%r55, [_ZN6thrust24THRUST_300001_SM_1000_NS8cuda_cub4core6detail5shmemE+24];
	ld.shared.u64 	%rd49, [_ZN6thrust24THRUST_300001_SM_1000_NS8cuda_cub4core6detail5shmemE+32];
	setp.lt.s32 	%p193, %r639, %r55;
	mov.u64 	%rd273, %rd49;
	mov.u32 	%r589, %r55;
	@%p193 bra 	$L__BB9_52;
	setp.lt.s32 	%p194, %r55, %r639;
	mov.u64 	%rd273, %rd323;
	mov.u32 	%r589, %r639;
	@%p194 bra 	$L__BB9_52;
	setp.lt.s64 	%p195, %rd323, %rd49;
	min.s64 	%rd273, %rd323, %rd49;
	selp.b32 	%r589, %r639, %r55, %p195;
$L__BB9_52:
	ld.shared.u32 	%r58, [_ZN6thrust24THRUST_300001_SM_1000_NS8cuda_cub4core6detail5shmemE+40];
	ld.shared.u64 	%rd52, [_ZN6thrust24THRUST_300001_SM_1000_NS8cuda_cub4core6detail5shmemE+48];
	setp.lt.s32 	%p196, %r589, %r58;
	mov.u64 	%rd274, %rd52;
	mov.u32 	%r590, %r58;
	@%p196 bra 	$L__BB9_55;
	setp.lt.s32 	%p197, %r58, %r589;
	mov.u64 	%rd274, %rd273;
	mov.u32 	%r590, %r589;
	@%p197 bra 	$L__BB9_55;
	setp.lt.s64 	%p198, %rd273, %rd52;
	min.s64 	%rd274, %rd273, %rd52;
	selp.b32 	%r590, %r589, %r58, %p198;
$L__BB9_55:
	ld.shared.u32 	%r61, [_ZN6thrust24THRUST_300001_SM_1000_NS8cuda_cub4core6detail5shmemE+56];
	ld.shared.u64 	%rd55, [_ZN6thrust24THRUST_300001_SM_1000_NS8cuda_cub4core6detail5shmemE+64];
	setp.lt.s32 	%p199, %r590, %r61;
	mov.u64 	%rd275, %rd55;
	mov.u32 	%r591, %r61;
	@%p199 bra 	$L__BB9_58;
	setp.lt.s32 	%p200, %r61, %r590;
	mov.u64 	%rd275, %rd274;
	mov.u32 	%r591, %r590;
	@%p200 bra 	$L__BB9_58;
	setp.lt.s64 	%p201, %rd274, %rd55;
	min.s64 	%rd275, %rd274, %rd55;
	selp.b32 	%r591, %r590, %r61, %p201;
$L__BB9_58:
	ld.shared.u32 	%r64, [_ZN6thrust24THRUST_300001_SM_1000_NS8cuda_cub4core6detail5shmemE+72];
	ld.shared.u64 	%rd58, [_ZN6thrust24THRUST_300001_SM_1000_NS8cuda_cub4core6detail5shmemE+80];
	setp.lt.s32 	%p202, %r591, %r64;
	mov.u64 	%rd276, %rd58;
	mov.u32 	%r592, %r64;
	@%p202 bra 	$L__BB9_61;
	setp.lt.s32 	%p203, %r64, %r591;
	mov.u64 	%rd276, %rd275;
	mov.u32 	%r592, %r591;
	@%p203 bra 	$L__BB9_61;
	setp.lt.s64 	%p204, %rd275, %rd58;
	min.s64 	%rd276, %rd275, %rd58;
	selp.b32 	%r592, %r591, %r64, %p204;
$L__BB9_61:
	ld.shared.u32 	%r67, [_ZN6thrust24THRUST_300001_SM_1000_NS8cuda_cub4core6detail5shmemE+88];
	ld.shared.u64 	%rd61, [_ZN6thrust24THRUST_300001_SM_1000_NS8cuda_cub4core6detail5shmemE+96];
	setp.lt.s32 	%p205, %r592, %r67;
	mov.u32 	%r593, %r67;
	mov.u64 	%rd277, %rd61;
	@%p205 bra 	$L__BB9_64;
	setp.lt.s32 	%p206, %r67, %r592;
	mov.u32 	%r593, %r592;
	mov.u64 	%rd277, %rd276;
	@%p206 bra 	$L__BB9_64;
	setp.lt.s64 	%p207, %rd276, %rd61;
	selp.b32 	%r593, %r592, %r67, %p207;
	min.s64 	%rd277, %rd276, %rd61;
$L__BB9_64:
	ld.shared.u32 	%r70, [_ZN6thrust24THRUST_300001_SM_1000_NS8cuda_cub4core6detail5shmemE+104];
	ld.shared.u64 	%rd64, [_ZN6thrust24THRUST_300001_SM_1000_NS8cuda_cub4core6detail5shmemE+112];
	setp.lt.s32 	%p208, %r593, %r70;
	mov.u32 	%r594, %r70;
	mov.u64 	%rd278, %rd64;
	@%p208 bra 	$L__BB9_67;
	setp.lt.s32 	%p209, %r70, %r593;
	mov.u32 	%r594, %r593;
	mov.u64 	%rd278, %rd277;
	@%p209 bra 	$L__BB9_67;
	setp.lt.s64 	%p210, %rd277, %rd64;
	selp.b32 	%r594, %r593, %r70, %p210;
	min.s64 	%rd278, %rd277, %rd64;
$L__BB9_67:
	ld.shared.u32 	%r73, [_ZN6thrust24THRUST_300001_SM_1000_NS8cuda_cub4core6detail5shmemE+120];
	ld.shared.u64 	%rd67, [_ZN6thrust24THRUST_300001_SM_1000_NS8cuda_cub4core6detail5shmemE+128];
	setp.lt.s32 	%p211, %r594, %r73;
	mov.u32 	%r639, %r73;
	mov.u64 	%rd323, %rd67;
	@%p211 bra 	$L__BB9_208;
	setp.lt.s32 	%p212, %r73, %r594;
	mov.u32 	%r639, %r594;
	mov.u64 	%rd323, %rd278;
	@%p212 bra 	$L__BB9_208;
	setp.lt.s64 	%p213, %rd278, %rd67;
	selp.b32 	%r639, %r594, %r73, %p213;
	min.s64 	%rd323, %rd278, %rd67;
	bra.uni 	$L__BB9_208;
$L__BB9_70:
	// begin inline asm
	mov.u32 %r349, %laneid;
	// end inline asm
	and.b32  	%r370, %r4, 992;
	add.s32 	%r371, %r370, 32;
	setp.gt.s32 	%p120, %r371, %r3;
	not.b32 	%r372, %r370;
	add.s32 	%r373, %r3, %r372;
	selp.b32 	%r368, %r373, 31, %p120;
	mov.b32 	%r367, 1;
	mov.b32 	%r369, -1;
	// begin inline asm
	shfl.sync.down.b32 %r350, %r582, %r367, %r368, %r369;
	// end inline asm
	// begin inline asm
	shfl.sync.down.b32 %r355, %r356, %r367, %r368, %r369;
	// end inline asm
	mov.b64 	{%r361, %r366}, %rd266;
	// begin inline asm
	shfl.sync.down.b32 %r360, %r361, %r367, %r368, %r369;
	// end inline asm
	// begin inline asm
	shfl.sync.down.b32 %r365, %r366, %r367, %r368, %r369;
	// end inline asm
	mov.b64 	%rd69, {%r360, %r365};
	setp.ge.s32 	%p121, %r349, %r368;
	mov.u32 	%r595, %r582;
	mov.u64 	%rd279, %rd266;
	@%p121 bra 	$L__BB9_74;
	setp.lt.s32 	%p122, %r582, %r350;
	mov.u32 	%r595, %r350;
	mov.u64 	%rd279, %rd69;
	@%p122 bra 	$L__BB9_74;
	setp.lt.s32 	%p123, %r350, %r582;
	mov.u32 	%r595, %r582;
	mov.u64 	%rd279, %rd266;
	@%p123 bra 	$L__BB9_74;
	setp.lt.s64 	%p124, %rd266, %rd69;
	selp.b32 	%r595, %r582, %r350, %p124;
	min.s64 	%rd279, %rd266, %rd69;
$L__BB9_74:
	mov.b32 	%r391, 2;
	mov.b32 	%r393, -1;
	// begin inline asm
	shfl.sync.down.b32 %r374, %r595, %r391, %r368, %r393;
	// end inline asm
	// begin inline asm
	shfl.sync.down.b32 %r379, %r380, %r391, %r368, %r393;
	// end inline asm
	mov.b64 	{%r385, %r390}, %rd279;
	// begin inline asm
	shfl.sync.down.b32 %r384, %r385, %r391, %r368, %r393;
	// end inline asm
	// begin inline asm
	shfl.sync.down.b32 %r389, %r390, %r391, %r368, %r393;
	// end inline asm
	mov.b64 	%rd72, {%r384, %r389};
	add.s32 	%r394, %r349, 2;
	setp.gt.s32 	%p125, %r394, %r368;
	mov.u32 	%r596, %r595;
	mov.u64 	%rd280, %rd279;
	@%p125 bra 	$L__BB9_78;
	setp.lt.s32 	%p126, %r595, %r374;
	mov.u32 	%r596, %r374;
	mov.u64 	%rd280, %rd72;
	@%p126 bra 	$L__BB9_78;
	setp.lt.s32 	%p127, %r374, %r595;
	mov.u32 	%r596, %r595;
	mov.u64 	%rd280, %rd279;
	@%p127 bra 	$L__BB9_78;
	setp.lt.s64 	%p128, %rd279, %rd72;
	selp.b32 	%r596, %r595, %r374, %p128;
	min.s64 	%rd280, %rd279, %rd72;
$L__BB9_78:
	mov.b32 	%r412, 4;
	mov.b32 	%r414, -1;
	// begin inline asm
	shfl.sync.down.b32 %r395, %r596, %r412, %r368, %r414;
	// end inline asm
	// begin inline asm
	shfl.sync.down.b32 %r400, %r401, %r412, %r368, %r414;
	// end inline asm
	mov.b64 	{%r406, %r411}, %rd280;
	// begin inline asm
	shfl.sync.down.b32 %r405, %r406, %r412, %r368, %r414;
	// end inline asm
	// begin inline asm
	shfl.sync.down.b32 %r410, %r411, %r412, %r368, %r414;
	// end inline asm
	mov.b64 	%rd75, {%r405, %r410};
	add.s32 	%r415, %r349, 4;
	setp.gt.s32 	%p129, %r415, %r368;
	mov.u32 	%r597, %r596;
	mov.u64 	%rd281, %rd280;
	@%p129 bra 	$L__BB9_82;
	setp.lt.s32 	%p130, %r596, %r395;
	mov.u32 	%r597, %r395;
	mov.u64 	%rd281, %rd75;
	@%p130 bra 	$L__BB9_82;
	setp.lt.s32 	%p131, %r395, %r596;
	mov.u32 	%r597, %r596;
	mov.u64 	%rd281, %rd280;
	@%p131 bra 	$L__BB9_82;
	setp.lt.s64 	%p132, %rd280, %rd75;
	selp.b32 	%r597, %r596, %r395, %p132;
	min.s64 	%rd281, %rd280, %rd75;
$L__BB9_82:
	mov.b32 	%r433, 8;
	mov.b32 	%r435, -1;
	// begin inline asm
	shfl.sync.down.b32 %r416, %r597, %r433, %r368, %r435;
	// end inline asm
	// begin inline asm
	shfl.sync.down.b32 %r421, %r422, %r433, %r368, %r435;
	// end inline asm
	mov.b64 	{%r427, %r432}, %rd281;
	// begin inline asm
	shfl.sync.down.b32 %r426, %r427, %r433, %r368, %r435;
	// end inline asm
	// begin inline asm
	shfl.sync.down.b32 %r431, %r432, %r433, %r368, %r435;
	// end inline asm
	mov.b64 	%rd78, {%r426, %r431};
	add.s32 	%r436, %r349, 8;
	setp.gt.s32 	%p133, %r436, %r368;
	mov.u32 	%r598, %r597;
	mov.u64 	%rd282, %rd281;
	@%p133 bra 	$L__BB9_86;
	setp.lt.s32 	%p134, %r597, %r416;
	mov.u32 	%r598, %r416;
	mov.u64 	%rd282, %rd78;
	@%p134 bra 	$L__BB9_86;
	setp.lt.s32 	%p135, %r416, %r597;
	mov.u32 	%r598, %r597;
	mov.u64 	%rd282, %rd281;
	@%p135 bra 	$L__BB9_86;
	setp.lt.s64 	%p136, %rd281, %rd78;
	selp.b32 	%r598, %r597, %r416, %p136;
	min.s64 	%rd282, %rd281, %rd78;
$L__BB9_86:
	mov.b32 	%r454, 16;
	mov.b32 	%r456, -1;
	// begin inline asm
	shfl.sync.down.b32 %r437, %r598, %r454, %r368, %r456;
	// end inline asm
	// begin inline asm
	shfl.sync.down.b32 %r442, %r443, %r454, %r368, %r456;
	// end inline asm
	mov.b64 	{%r448, %r453}, %rd282;
	// begin inline asm
	shfl.sync.down.b32 %r447, %r448, %r454, %r368, %r456;
	// end inline asm
	// begin inline asm
	shfl.sync.down.b32 %r452, %r453, %r454, %r368, %r456;
	// end inline asm
	mov.b64 	%rd81, {%r447, %r452};
	add.s32 	%r457, %r349, 16;
	setp.gt.s32 	%p137, %r457, %r368;
	mov.u32 	%r639, %r598;
	mov.u64 	%rd323, %rd282;
	@%p137 bra 	$L__BB9_90;
	setp.lt.s32 	%p138, %r598, %r437;
	mov.u32 	%r639, %r437;
	mov.u64 	%rd323, %rd81;
	@%p138 bra 	$L__BB9_90;
	setp.lt.s32 	%p139, %r437, %r598;
	mov.u32 	%r639, %r598;
	mov.u64 	%rd323, %rd282;
	@%p139 bra 	$L__BB9_90;
	setp.lt.s64 	%p140, %rd282, %rd81;
	selp.b32 	%r639, %r598, %r437, %p140;
	min.s64 	%rd323, %rd282, %rd81;
$L__BB9_90:
	setp.ne.s32 	%p141, %r349, 0;
	@%p141 bra 	$L__BB9_92;
	shr.u32 	%r458, %r4, 1;
	and.b32  	%r459, %r458, 496;
	mov.u32 	%r460, _ZN6thrust24THRUST_300001_SM_1000_NS8cuda_cub4core6detail5shmemE;
	add.s32 	%r461, %r460, %r459;
	st.shared.u32 	[%r461+8], %r639;
	st.shared.u64 	[%r461+16], %rd323;
$L__BB9_92:
	bar.sync 	0;
	setp.ne.s32 	%p142, %r4, 0;
	@%p142 bra 	$L__BB9_208;
	setp.lt.s32 	%p143, %r3, 33;
	mov.u32 	%r600, %r639;
	mov.u64 	%rd284, %rd323;
	@%p143 bra 	$L__BB9_97;
	ld.shared.u32 	%r92, [_ZN6thrust24THRUST_300001_SM_1000_NS8cuda_cub4core6detail5shmemE+24];
	ld.shared.u64 	%rd84, [_ZN6thrust24THRUST_300001_SM_1000_NS8cuda_cub4core6detail5shmemE+32];
	setp.lt.s32 	%p144, %r639, %r92;
	mov.u32 	%r600, %r92;
	mov.u64 	%rd284, %rd84;
	@%p144 bra 	$L__BB9_97;
	setp.lt.s32 	%p145, %r92, %r639;
	mov.u32 	%r600, %r639;
	mov.u64 	%rd284, %rd323;
	@%p145 bra 	$L__BB9_97;
	setp.lt.s64 	%p146, %rd323, %rd84;
	selp.b32 	%r600, %r639, %r92, %p146;
	min.s64 	%rd284, %rd323, %rd84;
$L__BB9_97:
	setp.lt.s32 	%p147, %r3, 65;
	mov.u32 	%r601, %r600;
	mov.u64 	%rd285, %rd284;
	@%p147 bra 	$L__BB9_101;
	ld.shared.u32 	%r95, [_ZN6thrust24THRUST_300001_SM_1000_NS8cuda_cub4core6detail5shmemE+40];
	ld.shared.u64 	%rd87, [_ZN6thrust24THRUST_300001_SM_1000_NS8cuda_cub4core6detail5shmemE+48];
	setp.lt.s32 	%p148, %r600, %r95;
	mov.u32 	%r601, %r95;
	mov.u64 	%rd285, %rd87;
	@%p148 bra 	$L__BB9_101;
	setp.lt.s32 	%p149, %r95, %r600;
	mov.u32 	%r601, %r600;
	mov.u64 	%rd285, %rd284;
	@%p149 bra 	$L__BB9_101;
	setp.lt.s64 	%p150, %rd284, %rd87;
	selp.b32 	%r601, %r600, %r95, %p150;
	min.s64 	%rd285, %rd284, %rd87;
$L__BB9_101:
	setp.lt.s32 	%p151, %r3, 97;
	mov.u32 	%r602, %r601;
	mov.u64 	%rd286, %rd285;
	@%p151 bra 	$L__BB9_105;
	ld.shared.u32 	%r98, [_ZN6thrust24THRUST_300001_SM_1000_NS8cuda_cub4core6detail5shmemE+56];
	ld.shared.u64 	%rd90, [_ZN6thrust24THRUST_300001_SM_1000_NS8cuda_cub4core6detail5shmemE+64];
	setp.lt.s32 	%p152, %r601, %r98;
	mov.u32 	%r602, %r98;
	mov.u64 	%rd286, %rd90;
	@%p152 bra 	$L__BB9_105;
	setp.lt.s32 	%p153, %r98, %r601;
	mov.u32 	%r602, %r601;
	mov.u64 	%rd286, %rd285;
	@%p153 bra 	$L__BB9_105;
	setp.lt.s64 	%p154, %rd285, %rd90;
	selp.b32 	%r602, %r601, %r98, %p154;
	min.s64 	%rd286, %rd285, %rd90;
$L__BB9_105:
	setp.lt.s32 	%p155, %r3, 129;
	mov.u32 	%r603, %r602;
	mov.u64 	%rd287, %rd286;
	@%p155 bra 	$L__BB9_109;
	ld.shared.u32 	%r101, [_ZN6thrust24THRUST_300001_SM_1000_NS8cuda_cub4core6detail5shmemE+72];
	ld.shared.u64 	%rd93, [_ZN6thrust24THRUST_300001_SM_1000_NS8cuda_cub4core6detail5shmemE+80];
	setp.lt.s32 	%p156, %r602, %r101;
	mov.u32 	%r603, %r101;
	mov.u64 	%rd287, %rd93;
	@%p156 bra 	$L__BB9_109;
	setp.lt.s32 	%p157, %r101, %r602;
	mov.u32 	%r603, %r602;
	mov.u64 	%rd287, %rd286;
	@%p157 bra 	$L__BB9_109;
	setp.lt.s64 	%p158, %rd286, %rd93;
	selp.b32 	%r603, %r602, %r101, %p158;
	min.s64 	%rd287, %rd286, %rd93;
$L__BB9_109:
	setp.lt.s32 	%p159, %r3, 161;
	mov.u32 	%r604, %r603;
	mov.u64 	%rd288, %rd287;
	@%p159 bra 	$L__BB9_113;
	ld.shared.u32 	%r104, [_ZN6thrust24THRUST_300001_SM_1000_NS8cuda_cub4core6detail5shmemE+88];
	ld.shared.u64 	%rd96, [_ZN6thrust24THRUST_300001_SM_1000_NS8cuda_cub4core6detail5shmemE+96];
	setp.lt.s32 	%p160, %r603, %r104;
	mov.u32 	%r604, %r104;
	mov.u64 	%rd288, %rd96;
	@%p160 bra 	$L__BB9_113;
	setp.lt.s32 	%p161, %r104, %r603;
	mov.u32 	%r604, %r603;
	mov.u64 	%rd288, %rd287;
	@%p161 bra 	$L__BB9_113;
	setp.lt.s64 	%p162, %rd287, %rd96;
	selp.b32 	%r604, %r603, %r104, %p162;
	min.s64 	%rd288, %rd287, %rd96;
$L__BB9_113:
	setp.lt.s32 	%p163, %r3, 193;
	mov.u32 	%r605, %r604;
	mov.u64 	%rd289, %rd288;
	@%p163 bra 	$L__BB9_117;
	ld.shared.u32 	%r107, [_ZN6thrust24THRUST_300001_SM_1000_NS8cuda_cub4core6detail5shmemE+104];
	ld.shared.u64 	%rd99, [_ZN6thrust24THRUST_300001_SM_1000_NS8cuda_cub4core6detail5shmemE+112];
	setp.lt.s32 	%p164, %r604, %r107;
	mov.u32 	%r605, %r107;
	mov.u64 	%rd289, %rd99;
	@%p164 bra 	$L__BB9_117;
	setp.lt.s32 	%p165, %r107, %r604;
	mov.u32 	%r605, %r604;
	mov.u64 	%rd289, %rd288;
	@%p165 bra 	$L__BB9_117;
	setp.lt.s64 	%p166, %rd288, %rd99;
	selp.b32 	%r605, %r604, %r107, %p166;
	min.s64 	%rd289, %rd288, %rd99;
$L__BB9_117:
	setp.lt.s32 	%p167, %r3, 225;
	mov.u32 	%r639, %r605;
	mov.u64 	%rd323, %rd289;
	@%p167 bra 	$L__BB9_208;
	ld.shared.u32 	%r110, [_ZN6thrust24THRUST_300001_SM_1000_NS8cuda_cub4core6detail5shmemE+120];
	ld.shared.u64 	%rd102, [_ZN6thrust24THRUST_300001_SM_1000_NS8cuda_cub4core6detail5shmemE+128];
	setp.lt.s32 	%p168, %r605, %r110;
	mov.u32 	%r639, %r110;
	mov.u64 	%rd323, %rd102;
	@%p168 bra 	$L__BB9_208;
	setp.lt.s32 	%p169, %r110, %r605;
	mov.u32 	%r639, %r605;
	mov.u64 	%rd323, %rd289;
	@%p169 bra 	$L__BB9_208;
	setp.lt.s64 	%p170, %rd289, %rd102;
	selp.b32 	%r639, %r605, %r110, %p170;
	min.s64 	%rd323, %rd289, %rd102;
	bra.uni 	$L__BB9_208;
$L__BB9_121:
	mov.u32 	%r112, %tid.x;
	add.s64 	%rd104, %rd196, %rd4;
	cvt.u64.u32 	%rd105, %r112;
	add.s64 	%rd201, %rd105, %rd4;
	cvta.to.global.u64 	%rd202, %rd195;
	shl.b64 	%rd203, %rd201, 2;
	add.s64 	%rd204, %rd202, %rd203;
	ld.global.u32 	%r205, [%rd204];
	add.s32 	%r206, %r112, 256;
	cvt.u64.u32 	%rd205, %r206;
	ld.global.u32 	%r207, [%rd204+1024];
	add.s32 	%r208, %r112, 512;
	cvt.u64.u32 	%rd206, %r208;
	ld.global.u32 	%r209, [%rd204+2048];
	add.s32 	%r210, %r112, 768;
	cvt.u64.u32 	%rd207, %r210;
	ld.global.u32 	%r211, [%rd204+3072];
	or.b32  	%r212, %r112, 1024;
	cvt.u64.u32 	%rd106, %r212;
	add.s64 	%rd311, %rd104, %rd106;
	ld.global.u32 	%r627, [%rd204+4096];
	setp.lt.s32 	%p2, %r205, %r207;
	max.s32 	%r213, %r205, %r207;
	selp.b64 	%rd208, %rd205, %rd105, %p2;
	setp.lt.s32 	%p3, %r213, %r209;
	max.s32 	%r214, %r213, %r209;
	selp.b64 	%rd209, %rd206, %rd208, %p3;
	setp.lt.s32 	%p4, %r214, %r211;
	max.s32 	%r114, %r214, %r211;
	selp.b64 	%rd108, %rd207, %rd209, %p4;
	setp.lt.s32 	%p5, %r114, %r627;
	@%p5 bra 	$L__BB9_123;
	setp.lt.s32 	%p6, %r627, %r114;
	setp.lt.u64 	%p7, %rd108, %rd106;
	or.pred  	%p8, %p6, %p7;
	selp.b32 	%r627, %r114, %r627, %p8;
	add.s64 	%rd210, %rd104, %rd108;
	selp.b64 	%rd311, %rd210, %rd311, %p8;
$L__BB9_123:
	setp.le.u64 	%p9, %rd198, %rd5;
	@%p9 bra 	$L__BB9_164;
	setp.ne.s32 	%p10, %r112, 0;
	@%p10 bra 	$L__BB9_126;
	atom.global.add.u64 	%rd211, [%rd1+8], 1280;
	add.s64 	%rd212, %rd211, %rd5;
	st.shared.u64 	[_ZN6thrust24THRUST_300001_SM_1000_NS8cuda_cub4core6detail5shmemE+152], %rd212;
$L__BB9_126:
	bar.sync 	0;
	ld.shared.u64 	%rd299, [_ZN6thrust24THRUST_300001_SM_1000_NS8cuda_cub4core6detail5shmemE+152];
	add.s64 	%rd213, %rd299, 1280;
	setp.gt.s64 	%p11, %rd213, %rd198;
	@%p11 bra 	$L__BB9_141;
	mov.u32 	%r607, %r627;
	mov.u64 	%rd292, %rd311;
$L__BB9_128:
	add.s64 	%rd214, %rd299, %rd105;
	cvta.to.global.u64 	%rd215, %rd195;
	shl.b64 	%rd216, %rd214, 2;
	add.s64 	%rd217, %rd215, %rd216;
	add.s64 	%rd293, %rd214, %rd196;
	ld.global.u32 	%r608, [%rd217];
	add.s64 	%rd294, %rd293, 256;
	ld.global.u32 	%r609, [%rd217+1024];
	add.s64 	%rd295, %rd293, 512;
	ld.global.u32 	%r610, [%rd217+2048];
	add.s64 	%rd296, %rd293, 768;
	ld.global.u32 	%r611, [%rd217+3072];
	add.s64 	%rd311, %rd293, 1024;
	ld.global.u32 	%r627, [%rd217+4096];
	setp.lt.s32 	%p12, %r607, %r608;
	@%p12 bra 	$L__BB9_130;
	setp.lt.s32 	%p13, %r608, %r607;
	setp.lt.s64 	%p14, %rd292, %rd293;
	or.pred  	%p15, %p13, %p14;
	selp.b32 	%r608, %r607, %r608, %p15;
	selp.b64 	%rd293, %rd292, %rd293, %p15;
$L__BB9_130:
	setp.lt.s32 	%p16, %r608, %r609;
	@%p16 bra 	$L__BB9_132;
	setp.lt.s32 	%p17, %r609, %r608;
	setp.lt.s64 	%p18, %rd293, %rd294;
	or.pred  	%p19, %p17, %p18;
	selp.b32 	%r609, %r608, %r609, %p19;
	selp.b64 	%rd294, %rd293, %rd294, %p19;
$L__BB9_132:
	setp.lt.s32 	%p20, %r609, %r610;
	@%p20 bra 	$L__BB9_134;
	setp.lt.s32 	%p21, %r610, %r609;
	setp.lt.s64 	%p22, %rd294, %rd295;
	or.pred  	%p23, %p21, %p22;
	selp.b32 	%r610, %r609, %r610, %p23;
	selp.b64 	%rd295, %rd294, %rd295, %p23;
$L__BB9_134:
	setp.lt.s32 	%p24, %r610, %r611;
	@%p24 bra 	$L__BB9_136;
	setp.lt.s32 	%p25, %r611, %r610;
	setp.lt.s64 	%p26, %rd295, %rd296;
	or.pred  	%p27, %p25, %p26;
	selp.b32 	%r611, %r610, %r611, %p27;
	selp.b64 	%rd296, %rd295, %rd296, %p27;
$L__BB9_136:
	setp.lt.s32 	%p28, %r611, %r627;
	@%p28 bra 	$L__BB9_138;
	setp.lt.s32 	%p29, %r627, %r611;
	setp.lt.s64 	%p30, %rd296, %rd311;
	or.pred  	%p31, %p29, %p30;
	selp.b32 	%r627, %r611, %r627, %p31;
	selp.b64 	%rd311, %rd296, %rd311, %p31;
$L__BB9_138:
	setp.ne.s32 	%p32, %r112, 0;
	bar.sync 	0;
	@%p32 bra 	$L__BB9_140;
	atom.global.add.u64 	%rd218, [%rd1+8], 1280;
	add.s64 	%rd219, %rd218, %rd5;
	st.shared.u64 	[_ZN6thrust24THRUST_300001_SM_1000_NS8cuda_cub4core6detail5shmemE+152], %rd219;
$L__BB9_140:
	bar.sync 	0;
	ld.shared.u64 	%rd299, [_ZN6thrust24THRUST_300001_SM_1000_NS8cuda_cub4core6detail5shmemE+152];
	add.s64 	%rd220, %rd299, 1280;
	setp.le.s64 	%p33, %rd220, %rd198;
	mov.u32 	%r607, %r627;
	mov.u64 	%rd292, %rd311;
	@%p33 bra 	$L__BB9_128;
$L__BB9_141:
	setp.le.s64 	%p34, %rd198, %rd299;
	@%p34 bra 	$L__BB9_164;
	cvt.u32.u64 	%r215, %rd299;
	cvt.u32.u64 	%r216, %rd198;
	sub.s32 	%r134, %r216, %r215;
	setp.ge.s32 	%p35, %r112, %r134;
	@%p35 bra 	$L__BB9_164;
	cvta.to.global.u64 	%rd132, %rd195;
	not.b32 	%r219, %r112;
	add.s32 	%r220, %r219, %r216;
	sub.s32 	%r135, %r220, %r215;
	and.b32  	%r222, %r135, 768;
	setp.eq.s32 	%p36, %r222, 768;
	mov.u32 	%r618, %r112;
	@%p36 bra 	$L__BB9_149;
	add.s64 	%rd222, %rd299, %rd105;
	add.s64 	%rd301, %rd222, %rd196;
	shl.b64 	%rd223, %rd222, 2;
	add.s64 	%rd300, %rd132, %rd223;
	shr.u32 	%r223, %r135, 8;
	add.s32 	%r224, %r223, 1;
	and.b32  	%r225, %r224, 3;
	neg.s32 	%r614, %r225;
	mov.u32 	%r618, %r112;
$L__BB9_145:
	.pragma "nounroll";
	mov.u64 	%rd137, %rd311;
	mov.u32 	%r139, %r627;
	ld.global.u32 	%r140, [%rd300];
	setp.lt.s32 	%p37, %r139, %r140;
	mov.u32 	%r627, %r140;
	mov.u64 	%rd311, %rd301;
	@%p37 bra 	$L__BB9_148;
	setp.lt.s32 	%p38, %r140, %r139;
	mov.u32 	%r627, %r139;
	mov.u64 	%rd311, %rd137;
	@%p38 bra 	$L__BB9_148;
	setp.lt.s64 	%p39, %rd137, %rd301;
	selp.b32 	%r627, %r139, %r140, %p39;
	min.s64 	%rd311, %rd137, %rd301;
$L__BB9_148:
	add.s32 	%r618, %r618, 256;
	add.s64 	%rd301, %rd301, 256;
	add.s64 	%rd300, %rd300, 1024;
	add.s32 	%r614, %r614, 1;
	setp.ne.s32 	%p40, %r614, 0;
	@%p40 bra 	$L__BB9_145;
$L__BB9_149:
	setp.lt.u32 	%p41, %r135, 768;
	@%p41 bra 	$L__BB9_164;
	add.s32 	%r621, %r618, 512;
$L__BB9_151:
	mov.u32 	%r149, %r621;
	add.s32 	%r226, %r149, -512;
	cvt.u64.u32 	%rd224, %r226;
	add.s64 	%rd225, %rd299, %rd224;
	shl.b64 	%rd226, %rd225, 2;
	add.s64 	%rd145, %rd132, %rd226;
	add.s64 	%rd146, %rd225, %rd196;
	ld.global.u32 	%r151, [%rd145];
	setp.lt.s32 	%p42, %r627, %r151;
	mov.u32 	%r623, %r151;
	mov.u64 	%rd307, %rd146;
	@%p42 bra 	$L__BB9_154;
	setp.lt.s32 	%p43, %r151, %r627;
	mov.u32 	%r623, %r627;
	mov.u64 	%rd307, %rd311;
	@%p43 bra 	$L__BB9_154;
	setp.lt.s64 	%p44, %rd311, %rd146;
	selp.b32 	%r623, %r627, %r151, %p44;
	min.s64 	%rd307, %rd311, %rd146;
$L__BB9_154:
	add.s32 	%r227, %r149, -256;
	cvt.u64.u32 	%rd227, %r227;
	add.s64 	%rd228, %rd299, %rd227;
	add.s64 	%rd149, %rd228, %rd196;
	ld.global.u32 	%r154, [%rd145+1024];
	setp.lt.s32 	%p45, %r623, %r154;
	mov.u32 	%r624, %r154;
	mov.u64 	%rd308, %rd149;
	@%p45 bra 	$L__BB9_157;
	setp.lt.s32 	%p46, %r154, %r623;
	mov.u32 	%r624, %r623;
	mov.u64 	%rd308, %rd307;
	@%p46 bra 	$L__BB9_157;
	setp.lt.s64 	%p47, %rd307, %rd149;
	selp.b32 	%r624, %r623, %r154, %p47;
	min.s64 	%rd308, %rd307, %rd149;
$L__BB9_157:
	cvt.u64.u32 	%rd229, %r149;
	add.s64 	%rd230, %rd299, %rd229;
	add.s64 	%rd152, %rd230, %rd196;
	ld.global.u32 	%r157, [%rd145+2048];
	setp.lt.s32 	%p48, %r624, %r157;
	mov.u32 	%r625, %r157;
	mov.u64 	%rd309, %rd152;
	@%p48 bra 	$L__BB9_160;
	setp.lt.s32 	%p49, %r157, %r624;
	mov.u32 	%r625, %r624;
	mov.u64 	%rd309, %rd308;
	@%p49 bra 	$L__BB9_160;
	setp.lt.s64 	%p50, %rd308, %rd152;
	selp.b32 	%r625, %r624, %r157, %p50;
	min.s64 	%rd309, %rd308, %rd152;
$L__BB9_160:
	add.s32 	%r228, %r149, 256;
	cvt.u64.u32 	%rd231, %r228;
	add.s64 	%rd232, %rd299, %rd231;
	add.s64 	%rd155, %rd232, %rd196;
	ld.global.u32 	%r160, [%rd145+3072];
	setp.lt.s32 	%p51, %r625, %r160;
	mov.u32 	%r627, %r160;
	mov.u64 	%rd311, %rd155;
	@%p51 bra 	$L__BB9_163;
	setp.lt.s32 	%p52, %r160, %r625;
	mov.u32 	%r627, %r625;
	mov.u64 	%rd311, %rd309;
	@%p52 bra 	$L__BB9_163;
	setp.lt.s64 	%p53, %rd309, %rd155;
	selp.b32 	%r627, %r625, %r160, %p53;
	min.s64 	%rd311, %rd309, %rd155;
$L__BB9_163:
	add.s32 	%r621, %r149, 1024;
	add.s32 	%r229, %r149, 512;
	setp.lt.s32 	%p54, %r229, %r134;
	@%p54 bra 	$L__BB9_151;
$L__BB9_164:
	// begin inline asm
	mov.u32 %r230, %laneid;
	// end inline asm
	mov.b32 	%r248, 1;
	mov.b32 	%r249, 31;
	mov.b32 	%r250, -1;
	// begin inline asm
	shfl.sync.down.b32 %r231, %r627, %r248, %r249, %r250;
	// end inline asm
	// begin inline asm
	shfl.sync.down.b32 %r236, %r237, %r248, %r249, %r250;
	// end inline asm
	mov.b64 	{%r242, %r247}, %rd311;
	// begin inline asm
	shfl.sync.down.b32 %r241, %r242, %r248, %r249, %r250;
	// end inline asm
	// begin inline asm
	shfl.sync.down.b32 %r246, %r247, %r248, %r249, %r250;
	// end inline asm
	mov.b64 	%rd159, {%r241, %r246};
	setp.gt.s32 	%p55, %r230, 30;
	mov.u32 	%r628, %r627;
	mov.u64 	%rd312, %rd311;
	@%p55 bra 	$L__BB9_168;
	setp.lt.s32 	%p56, %r627, %r231;
	mov.u32 	%r628, %r231;
	mov.u64 	%rd312, %rd159;
	@%p56 bra 	$L__BB9_168;
	setp.lt.s32 	%p57, %r231, %r627;
	mov.u32 	%r628, %r627;
	mov.u64 	%rd312, %rd311;
	@%p57 bra 	$L__BB9_168;
	setp.lt.s64 	%p58, %rd311, %rd159;
	selp.b32 	%r628, %r627, %r231, %p58;
	min.s64 	%rd312, %rd311, %rd159;
$L__BB9_168:
	mov.b32 	%r268, 2;
	mov.b32 	%r269, 31;
	mov.b32 	%r270, -1;
	// begin inline asm
	shfl.sync.down.b32 %r251, %r628, %r268, %r269, %r270;
	// end inline asm
	// begin inline asm
	shfl.sync.down.b32 %r256, %r257, %r268, %r269, %r270;
	// end inline asm
	mov.b64 	{%r262, %r267}, %rd312;
	// begin inline asm
	shfl.sync.down.b32 %r261, %r262, %r268, %r269, %r270;
	// end inline asm
	// begin inline asm
	shfl.sync.down.b32 %r266, %r267, %r268, %r269, %r270;
	// end inline asm
	mov.b64 	%rd162, {%r261, %r266};
	setp.gt.s32 	%p59, %r230, 29;
	mov.u32 	%r629, %r628;
	mov.u64 	%rd313, %rd312;
	@%p59 bra 	$L__BB9_172;
	setp.lt.s32 	%p60, %r628, %r251;
	mov.u32 	%r629, %r251;
	mov.u64 	%rd313, %rd162;
	@%p60 bra 	$L__BB9_172;
	setp.lt.s32 	%p61, %r251, %r628;
	mov.u32 	%r629, %r628;
	mov.u64 	%rd313, %rd312;
	@%p61 bra 	$L__BB9_172;
	setp.lt.s64 	%p62, %rd312, %rd162;
	selp.b32 	%r629, %r628, %r251, %p62;
	min.s64 	%rd313, %rd312, %rd162;
$L__BB9_172:
	mov.b32 	%r288, 4;
	mov.b32 	%r289, 31;
	mov.b32 	%r290, -1;
	// begin inline asm
	shfl.sync.down.b32 %r271, %r629, %r288, %r289, %r290;
	// end inline asm
	// begin inline asm
	shfl.sync.down.b32 %r276, %r277, %r288, %r289, %r290;
	// end inline asm
	mov.b64 	{%r282, %r287}, %rd313;
	// begin inline asm
	shfl.sync.down.b32 %r281, %r282, %r288, %r289, %r290;
	// end inline asm
	// begin inline asm
	shfl.sync.down.b32 %r286, %r287, %r288, %r289, %r290;
	// end inline asm
	mov.b64 	%rd165, {%r281, %r286};
	setp.gt.s32 	%p63, %r230, 27;
	mov.u32 	%r630, %r629;
	mov.u64 	%rd314, %rd313;
	@%p63 bra 	$L__BB9_176;
	setp.lt.s32 	%p64, %r629, %r271;
	mov.u32 	%r630, %r271;
	mov.u64 	%rd314, %rd165;
	@%p64 bra 	$L__BB9_176;
	setp.lt.s32 	%p65, %r271, %r629;
	mov.u32 	%r630, %r629;
	mov.u64 	%rd314, %rd313;
	@%p65 bra 	$L__BB9_176;
	setp.lt.s64 	%p66, %rd313, %rd165;
	selp.b32 	%r630, %r629, %r271, %p66;
	min.s64 	%rd314, %rd313, %rd165;
$L__BB9_176:
	mov.b32 	%r308, 8;
	mov.b32 	%r309, 31;
	mov.b32 	%r310, -1;
	// begin inline asm
	shfl.sync.down.b32 %r291, %r630, %r308, %r309, %r310;
	// end inline asm
	// begin inline asm
	shfl.sync.down.b32 %r296, %r297, %r308, %r309, %r310;
	// end inline asm
	mov.b64 	{%r302, %r307}, %rd314;
	// begin inline asm
	shfl.sync.down.b32 %r301, %r302, %r308, %r309, %r310;
	// end inline asm
	// begin inline asm
	shfl.sync.down.b32 %r306, %r307, %r308, %r309, %r310;
	// end inline asm
	mov.b64 	%rd168, {%r301, %r306};
	setp.gt.s32 	%p67, %r230, 23;
	mov.u32 	%r631, %r630;
	mov.u64 	%rd315, %rd314;
	@%p67 bra 	$L__BB9_180;
	setp.lt.s32 	%p68, %r630, %r291;
	mov.u32 	%r631, %r291;
	mov.u64 	%rd315, %rd168;
	@%p68 bra 	$L__BB9_180;
	setp.lt.s32 	%p69, %r291, %r630;
	mov.u32 	%r631, %r630;
	mov.u64 	%rd315, %rd314;
	@%p69 bra 	$L__BB9_180;
	setp.lt.s64 	%p70, %rd314, %rd168;
	selp.b32 	%r631, %r630, %r291, %p70;
	min.s64 	%rd315, %rd314, %rd168;
$L__BB9_180:
	mov.b32 	%r328, 16;
	mov.b32 	%r329, 31;
	mov.b32 	%r330, -1;
	// begin inline asm
	shfl.sync.down.b32 %r311, %r631, %r328, %r329, %r330;
	// end inline asm
	// begin inline asm
	shfl.sync.down.b32 %r316, %r317, %r328, %r329, %r330;
	// end inline asm
	mov.b64 	{%r322, %r327}, %rd315;
	// begin inline asm
	shfl.sync.down.b32 %r321, %r322, %r328, %r329, %r330;
	// end inline asm
	// begin inline asm
	shfl.sync.down.b32 %r326, %r327, %r328, %r329, %r330;
	// end inline asm
	mov.b64 	%rd171, {%r321, %r326};
	setp.gt.s32 	%p71, %r230, 15;
	mov.u32 	%r639, %r631;
	mov.u64 	%rd323, %rd315;
	@%p71 bra 	$L__BB9_184;
	setp.lt.s32 	%p72, %r631, %r311;
	mov.u32 	%r639, %r311;
	mov.u64 	%rd323, %rd171;
	@%p72 bra 	$L__BB9_184;
	setp.lt.s32 	%p73, %r311, %r631;
	mov.u32 	%r639, %r631;
	mov.u64 	%rd323, %rd315;
	@%p73 bra 	$L__BB9_184;
	setp.lt.s64 	%p74, %rd315, %rd171;
	selp.b32 	%r639, %r631, %r311, %p74;
	min.s64 	%rd323, %rd315, %rd171;
$L__BB9_184:
	setp.ne.s32 	%p75, %r230, 0;
	@%p75 bra 	$L__BB9_186;
	shr.u32 	%r331, %r112, 1;
	and.b32  	%r332, %r331, 496;
	mov.u32 	%r333, _ZN6thrust24THRUST_300001_SM_1000_NS8cuda_cub4core6detail5shmemE;
	add.s32 	%r334, %r333, %r332;
	st.shared.u32 	[%r334+8], %r639;
	st.shared.u64 	[%r334+16], %rd323;
$L__BB9_186:
	bar.sync 	0;
	setp.ne.s32 	%p76, %r112, 0;
	@%p76 bra 	$L__BB9_208;
	ld.shared.u32 	%r181, [_ZN6thrust24THRUST_300001_SM_1000_NS8cuda_cub4core6detail5shmemE+24];
	ld.shared.u64 	%rd174, [_ZN6thrust24THRUST_300001_SM_1000_NS8cuda_cub4core6detail5shmemE+32];
	setp.lt.s32 	%p77, %r639, %r181;
	mov.u32 	%r633, %r181;
	mov.u64 	%rd317, %rd174;
	@%p77 bra 	$L__BB9_190;
	setp.lt.s32 	%p78, %r181, %r639;
	mov.u32 	%r633, %r639;
	mov.u64 	%rd317, %rd323;
	@%p78 bra 	$L__BB9_190;
	setp.lt.s64 	%p79, %rd323, %rd174;
	selp.b32 	%r633, %r639, %r181, %p79;
	min.s64 	%rd317, %rd323, %rd174;
$L__BB9_190:
	ld.shared.u32 	%r184, [_ZN6thrust24THRUST_300001_SM_1000_NS8cuda_cub4core6detail5shmemE+40];
	ld.shared.u64 	%rd177, [_ZN6thrust24THRUST_300001_SM_1000_NS8cuda_cub4core6detail5shmemE+48];
	setp.lt.s32 	%p80, %r633, %r184;
	mov.u32 	%r634, %r184;
	mov.u64 	%rd318, %rd177;
	@%p80 bra 	$L__BB9_193;
	setp.lt.s32 	%p81, %r184, %r633;
	mov.u32 	%r634, %r633;
	mov.u64 	%rd318, %rd317;
	@%p81 bra 	$L__BB9_193;
	setp.lt.s64 	%p82, %rd317, %rd177;
	selp.b32 	%r634, %r633, %r184, %p82;
	min.s64 	%rd318, %rd317, %rd177;
$L__BB9_193:
	ld.shared.u32 	%r187, [_ZN6thrust24THRUST_300001_SM_1000_NS8cuda_cub4core6detail5shmemE+56];
	ld.shared.u64 	%rd180, [_ZN6thrust24THRUST_300001_SM_1000_NS8cuda_cub4core6detail5shmemE+64];
	setp.lt.s32 	%p83, %r634, %r187;
	mov.u32 	%r635, %r187;
	mov.u64 	%rd319, %rd180;
	@%p83 bra 	$L__BB9_196;
	setp.lt.s32 	%p84, %r187, %r634;
	mov.u32 	%r635, %r634;
	mov.u64 	%rd319, %rd318;
	@%p84 bra 	$L__BB9_196;
	setp.lt.s64 	%p85, %rd318, %rd180;
	selp.b32 	%r635, %r634, %r187, %p85;
	min.s64 	%rd319, %rd318, %rd180;
$L__BB9_196:
	ld.shared.u32 	%r190, [_ZN6thrust24THRUST_300001_SM_1000_NS8cuda_cub4core6detail5shmemE+72];
	ld.shared.u64 	%rd183, [_ZN6thrust24THRUST_300001_SM_1000_NS8cuda_cub4core6detail5shmemE+80];
	setp.lt.s32 	%p86, %r635, %r190;
	mov.u32 	%r636, %r190;
	mov.u64 	%rd320, %rd183;
	@%p86 bra 	$L__BB9_199;
	setp.lt.s32 	%p87, %r190, %r635;
	mov.u32 	%r636, %r635;
	mov.u64 	%rd320, %rd319;
	@%p87 bra 	$L__BB9_199;
	setp.lt.s64 	%p88, %rd319, %rd183;
	selp.b32 	%r636, %r635, %r190, %p88;
	min.s64 	%rd320, %rd319, %rd183;
$L__BB9_199:
	ld.shared.u32 	%r193, [_ZN6thrust24THRUST_300001_SM_1000_NS8cuda_cub4core6detail5shmemE+88];
	ld.shared.u64 	%rd186, [_ZN6thrust24THRUST_300001_SM_1000_NS8cuda_cub4core6detail5shmemE+96];
	setp.lt.s32 	%p89, %r636, %r193;
	mov.u32 	%r637, %r193;
	mov.u64 	%rd321, %rd186;
	@%p89 bra 	$L__BB9_202;
	setp.lt.s32 	%p90, %r193, %r636;
	mov.u32 	%r637, %r636;
	mov.u64 	%rd321, %rd320;
	@%p90 bra 	$L__BB9_202;
	setp.lt.s64 	%p91, %rd320, %rd186;
	selp.b32 	%r637, %r636, %r193, %p91;
	min.s64 	%rd321, %rd320, %rd186;
$L__BB9_202:
	ld.shared.u32 	%r196, [_ZN6thrust24THRUST_300001_SM_1000_NS8cuda_cub4core6detail5shmemE+104];
	ld.shared.u64 	%rd189, [_ZN6thrust24THRUST_300001_SM_1000_NS8cuda_cub4core6detail5shmemE+112];
	setp.lt.s32 	%p92, %r637, %r196;
	mov.u32 	%r638, %r196;
	mov.u64 	%rd322, %rd189;
	@%p92 bra 	$L__BB9_205;
	setp.lt.s32 	%p93, %r196, %r637;
	mov.u32 	%r638, %r637;
	mov.u64 	%rd322, %rd321;
	@%p93 bra 	$L__BB9_205;
	setp.lt.s64 	%p94, %rd321, %rd189;
	selp.b32 	%r638, %r637, %r196, %p94;
	min.s64 	%rd322, %rd321, %rd189;
$L__BB9_205:
	ld.shared.u32 	%r199, [_ZN6thrust24THRUST_300001_SM_1000_NS8cuda_cub4core6detail5shmemE+120];
	ld.shared.u64 	%rd192, [_ZN6thrust24THRUST_300001_SM_1000_NS8cuda_cub4core6detail5shmemE+128];
	setp.lt.s32 	%p95, %r638, %r199;
	mov.u32 	%r639, %r199;
	mov.u64 	%rd323, %rd192;
	@%p95 bra 	$L__BB9_208;
	setp.lt.s32 	%p96, %r199, %r638;
	mov.u32 	%r639, %r638;
	mov.u64 	%rd323, %rd322;
	@%p96 bra 	$L__BB9_208;
	setp.lt.s64 	%p97, %rd322, %rd192;
	selp.b32 	%r639, %r638, %r199, %p97;
	min.s64 	%rd323, %rd322, %rd192;
$L__BB9_208:
	mov.u32 	%r567, %tid.x;
	setp.ne.s32 	%p214, %r567, 0;
	@%p214 bra 	$L__BB9_210;
	ld.param.u64 	%rd254, [_ZN6thrust24THRUST_300001_SM_1000_NS8cuda_cub4core6detail13_kernel_agentINS1_8__reduce11ReduceAgentINS0_12zip_iteratorIN4cuda3std3__45tupleIJNS0_10device_ptrIiEENS0_17counting_iteratorIlNS0_11use_defaultESF_SF_EEEEEEEPNSB_IJilEEESJ_lNS1_9__extrema9arg_max_fIilNSA_4lessIiEEEEEEJSI_SK_lN3cub18CUB_300001_SM_100013GridEvenShareIlEENSS_9GridQueueIyEESP_EEEvDpT0__param_1];
	cvta.to.global.u64 	%rd251, %rd254;
	mul.wide.u32 	%rd252, %r1, 16;
	add.s64 	%rd253, %rd251, %rd252;
	st.global.u32 	[%rd253], %r639;
	st.global.u64 	[%rd253+8], %rd323;
$L__BB9_210:
	ret;

}
	// .globl	_ZN6thrust24THRUST_300001_SM_1000_NS8cuda_cub4core6detail13_kernel_agentINS1_8__reduce10DrainAgentIlEEJN3cub18CUB_300001_SM_10009GridQueueIyEElEEEvDpT0_
.visible .entry _ZN6thrust24THRUST_300001_SM_1000_NS8cuda_cub4core6detail13_kernel_agentINS1_8__reduce10DrainAgentIlEEJN3cub18CUB_300001_SM_10009GridQueueIyEElEEEvDpT0_(
	.param .align 8 .b8 _ZN6thrust24THRUST_300001_SM_1000_NS8cuda_cub4core6detail13_kernel_agentINS1_8__reduce10DrainAgentIlEEJN3cub18CUB_300001_SM_10009GridQueueIyEElEEEvDpT0__param_0[8],
	.param .u64 _ZN6thrust24THRUST_300001_SM_1000_NS8cuda_cub4core6detail13_kernel_agentINS1_8__reduce10DrainAgentIlEEJN3cub18CUB_300001_SM_10009GridQueueIyEElEEEvDpT0__param_1
)
.maxntid 1
{
	.reg .b64 	%rd<5>;

	ld.param.u64 	%rd1, [_ZN6thrust24THRUST_300001_SM_1000_NS8cuda_cub4core6detail13_kernel_agentINS1_8__reduce10DrainAgentIlEEJN3cub18CUB_300001_SM_10009GridQueueIyEElEEEvDpT0__param_0];
	ld.param.u64 	%rd2, [_ZN6thrust24THRUST_300001_SM_1000_NS8cuda_cub4core6detail13_kernel_agentINS1_8__reduce10DrainAgentIlEEJN3cub18CUB_300001_SM_10009GridQueueIyEElEEEvDpT0__param_1];
	cvta.to.global.u64 	%rd3, %rd1;
	st.global.u64 	[%rd3], %rd2;
	mov.b64 	%rd4, 0;
	st.global.u64 	[%rd3+8], %rd4;
	ret;

}
	// .globl	_ZN6thrust24THRUST_300001_SM_1000_NS8cuda_cub4core6detail13_kernel_agentINS1_8__reduce11ReduceAgentIPN4cuda3std3__45tupleIJilEEESC_SB_lNS1_9__extrema9arg_max_fIilNS9_4lessIiEEEEEEJSC_SC_iSH_EEEvDpT0_
.visible .entry _ZN6thrust24THRUST_300001_SM_1000_NS8cuda_cub4core6detail13_kernel_agentINS1_8__reduce11ReduceAgentIPN4cuda3std3__45tupleIJilEEESC_SB_lNS1_9__extrema9arg_max_fIilNS9_4lessIiEEEEEEJSC_SC_iSH_EEEvDpT0_(
	.param .u64 .ptr .align 1 _ZN6thrust24THRUST_300001_SM_1000_NS8cuda_cub4core6detail13_kernel_agentINS1_8__reduce11ReduceAgentIPN4cuda3std3__45tupleIJilEEESC_SB_lNS1_9__extrema9arg_max_fIilNS9_4lessIiEEEEEEJSC_SC_iSH_EEEvDpT0__param_0,
	.param .u64 .ptr .align 1 _ZN6thrust24THRUST_300001_SM_1000_NS8cuda_cub4core6detail13_kernel_agentINS1_8__reduce11ReduceAgentIPN4cuda3std3__45tupleIJilEEESC_SB_lNS1_9__extrema9arg_max_fIilNS9_4lessIiEEEEEEJSC_SC_iSH_EEEvDpT0__param_1,
	.param .u32 _ZN6thrust24THRUST_300001_SM_1000_NS8cuda_cub4core6detail13_kernel_agentINS1_8__reduce11ReduceAgentIPN4cuda3std3__45tupleIJilEEESC_SB_lNS1_9__extrema9arg_max_fIilNS9_4lessIiEEEEEEJSC_SC_iSH_EEEvDpT0__param_2,
	.param .align 1 .b8 _ZN6thrust24THRUST_300001_SM_1000_NS8cuda_cub4core6detail13_kernel_agentINS1_8__reduce11ReduceAgentIPN4cuda3std3__45tupleIJilEEESC_SB_lNS1_9__extrema9arg_max_fIilNS9_4lessIiEEEEEEJSC_SC_iSH_EEEvDpT0__param_3[1]
)
.maxntid 256
{
	.reg .pred 	%p<264>;
	.reg .b32 	%r<666>;
	.reg .b64 	%rd<487>;

	ld.param.u32 	%r239, [_ZN6thrust24THRUST_300001_SM_1000_NS8cuda_cub4core6detail13_kernel_agentINS1_8__reduce11ReduceAgentIPN4cuda3std3__45tupleIJilEEESC_SB_lNS1_9__extrema9arg_max_fIilNS9_4lessIiEEEEEEJSC_SC_iSH_EEEvDpT0__param_2];
	cvt.s64.s32 	%rd1, %r239;
	setp.eq.s32 	%p1, %r239, 0;
	@%p1 bra 	$L__BB11_234;
	setp.gt.s32 	%p2, %r239, 1279;
	@%p2 bra 	$L__BB11_121;
	mov.u32 	%r1, %tid.x;
	setp.ge.s32 	%p147, %r1, %r239;
	mov.b32 	%r593, 0;
	mov.b64 	%rd410, 0;
	mov.u32 	%r585, %r1;
	@%p147 bra 	$L__BB11_4;
	ld.param.u64 	%rd396, [_ZN6thrust24THRUST_300001_SM_1000_NS8cuda_cub4core6detail13_kernel_agentINS1_8__reduce11ReduceAgentIPN4cuda3std3__45tupleIJilEEESC_SB_lNS1_9__extrema9arg_max_fIilNS9_4lessIiEEEEEEJSC_SC_iSH_EEEvDpT0__param_0];
	mul.wide.u32 	%rd366, %r1, 16;
	add.s64 	%rd363, %rd396, %rd366;
	// begin inline asm
	ld.global.nc.u64 %rd362, [%rd363];
	// end inline asm
	add.s64 	%rd365, %rd363, 8;
	// begin inline asm
	ld.global.nc.u64 %rd410, [%rd365];
	// end inline asm
	cvt.u32.u64 	%r593, %rd362;
	add.s32 	%r585, %r1, 256;
$L__BB11_4:
	setp.ge.s32 	%p148, %r585, %r239;
	@%p148 bra 	$L__BB11_25;
	not.b32 	%r355, %r585;
	add.s32 	%r6, %r239, %r355;
	and.b32  	%r356, %r6, 768;
	setp.eq.s32 	%p149, %r356, 768;
	@%p149 bra 	$L__BB11_11;
	ld.param.u64 	%rd397, [_ZN6thrust24THRUST_300001_SM_1000_NS8cuda_cub4core6detail13_kernel_agentINS1_8__reduce11ReduceAgentIPN4cuda3std3__45tupleIJilEEESC_SB_lNS1_9__extrema9arg_max_fIilNS9_4lessIiEEEEEEJSC_SC_iSH_EEEvDpT0__param_0];
	mul.wide.u32 	%rd368, %r585, 16;
	add.s64 	%rd401, %rd397, %rd368;
	shr.u32 	%r357, %r6, 8;
	add.s32 	%r358, %r357, 1;
	and.b32  	%r359, %r358, 3;
	neg.s32 	%r581, %r359;
$L__BB11_7:
	.pragma "nounroll";
	mov.u64 	%rd6, %rd410;
	mov.u32 	%r10, %r593;
	// begin inline asm
	ld.global.nc.u64 %rd369, [%rd401];
	// end inline asm
	add.s64 	%rd372, %rd401, 8;
	// begin inline asm
	ld.global.nc.u64 %rd371, [%rd372];
	// end inline asm
	cvt.u32.u64 	%r11, %rd369;
	setp.lt.s32 	%p150, %r10, %r11;
	mov.u64 	%rd410, %rd371;
	mov.u32 	%r593, %r11;
	@%p150 bra 	$L__BB11_10;
	setp.lt.s32 	%p151, %r11, %r10;
	mov.u64 	%rd410, %rd6;
	mov.u32 	%r593, %r10;
	@%p151 bra 	$L__BB11_10;
	setp.lt.s64 	%p152, %rd6, %rd371;
	min.s64 	%rd410, %rd6, %rd371;
	selp.b32 	%r593, %r10, %r11, %p152;
$L__BB11_10:
	add.s32 	%r585, %r585, 256;
	add.s64 	%rd401, %rd401, 4096;
	add.s32 	%r581, %r581, 1;
	setp.ne.s32 	%p153, %r581, 0;
	@%p153 bra 	$L__BB11_7;
$L__BB11_11:
	setp.lt.u32 	%p154, %r6, 768;
	@%p154 bra 	$L__BB11_25;
$L__BB11_12:
	ld.param.u64 	%rd398, [_ZN6thrust24THRUST_300001_SM_1000_NS8cuda_cub4core6detail13_kernel_agentINS1_8__reduce11ReduceAgentIPN4cuda3std3__45tupleIJilEEESC_SB_lNS1_9__extrema9arg_max_fIilNS9_4lessIiEEEEEEJSC_SC_iSH_EEEvDpT0__param_0];
	mul.wide.s32 	%rd377, %r585, 16;
	add.s64 	%rd374, %rd398, %rd377;
	// begin inline asm
	ld.global.nc.u64 %rd373, [%rd374];
	// end inline asm
	add.s64 	%rd376, %rd374, 8;
	// begin inline asm
	ld.global.nc.u64 %rd375, [%rd376];
	// end inline asm
	cvt.u32.u64 	%r21, %rd373;
	setp.lt.s32 	%p155, %r593, %r21;
	mov.u64 	%rd407, %rd375;
	mov.u32 	%r590, %r21;
	@%p155 bra 	$L__BB11_15;
	setp.lt.s32 	%p156, %r21, %r593;
	mov.u64 	%rd407, %rd410;
	mov.u32 	%r590, %r593;
	@%p156 bra 	$L__BB11_15;
	setp.lt.s64 	%p157, %rd410, %rd375;
	min.s64 	%rd407, %rd410, %rd375;
	selp.b32 	%r590, %r593, %r21, %p157;
$L__BB11_15:
	add.s64 	%rd379, %rd374, 4096;
	// begin inline asm
	ld.global.nc.u64 %rd378, [%rd379];
	// end inline asm
	add.s64 	%rd381, %rd374, 4104;
	// begin inline asm
	ld.global.nc.u64 %rd380, [%rd381];
	// end inline asm
	cvt.u32.u64 	%r24, %rd378;
	setp.lt.s32 	%p158, %r590, %r24;
	mov.u64 	%rd408, %rd380;
	mov.u32 	%r591, %r24;
	@%p158 bra 	$L__BB11_18;
	setp.lt.s32 	%p159, %r24, %r590;
	mov.u64 	%rd408, %rd407;
	mov.u32 	%r591, %r590;
	@%p159 bra 	$L__BB11_18;
	setp.lt.s64 	%p160, %rd407, %rd380;
	min.s64 	%rd408, %rd407, %rd380;
	selp.b32 	%r591, %r590, %r24, %p160;
$L__BB11_18:
	add.s64 	%rd383, %rd374, 8192;
	// begin inline asm
	ld.global.nc.u64 %rd382, [%rd383];
	// end inline asm
	add.s64 	%rd385, %rd374, 8200;
	// begin inline asm
	ld.global.nc.u64 %rd384, [%rd385];
	// end inline asm
	cvt.u32.u64 	%r27, %rd382;
	setp.lt.s32 	%p161, %r591, %r27;
	mov.u64 	%rd409, %rd384;
	mov.u32 	%r592, %r27;
	@%p161 bra 	$L__BB11_21;
	setp.lt.s32 	%p162, %r27, %r591;
	mov.u64 	%rd409, %rd408;
	mov.u32 	%r592, %r591;
	@%p162 bra 	$L__BB11_21;
	setp.lt.s64 	%p163, %rd408, %rd384;
	min.s64 	%rd409, %rd408, %rd384;
	selp.b32 	%r592, %r591, %r27, %p163;
$L__BB11_21:
	add.s64 	%rd387, %rd374, 12288;
	// begin inline asm
	ld.global.nc.u64 %rd386, [%rd387];
	// end inline asm
	add.s64 	%rd389, %rd374, 12296;
	// begin inline asm
	ld.global.nc.u64 %rd388, [%rd389];
	// end inline asm
	cvt.u32.u64 	%r30, %rd386;
	setp.lt.s32 	%p164, %r592, %r30;
	mov.u64 	%rd410, %rd388;
	mov.u32 	%r593, %r30;
	@%p164 bra 	$L__BB11_24;
	setp.lt.s32 	%p165, %r30, %r592;
	mov.u64 	%rd410, %rd409;
	mov.u32 	%r593, %r592;
	@%p165 bra 	$L__BB11_24;
	setp.lt.s64 	%p166, %rd409, %rd388;
	min.s64 	%rd410, %rd409, %rd388;
	selp.b32 	%r593, %r592, %r30, %p166;
$L__BB11_24:
	add.s32 	%r585, %r585, 1024;
	setp.lt.s32 	%p167, %r585, %r239;
	@%p167 bra 	$L__BB11_12;
$L__BB11_25:
	setp.lt.s32 	%p168, %r239, 256;
	@%p168 bra 	$L__BB11_70;
	// begin inline asm
	mov.u32 %r473, %laneid;
	// end inline asm
	mov.b32 	%r491, 1;
	mov.b32 	%r492, 31;
	mov.b32 	%r493, -1;
	// begin inline asm
	shfl.sync.down.b32 %r474, %r593, %r491, %r492, %r493;
	// end inline asm
	// begin inline asm
	shfl.sync.down.b32 %r479, %r480, %r491, %r492, %r493;
	// end inline asm
	mov.b64 	{%r485, %r490}, %rd410;
	// begin inline asm
	shfl.sync.down.b32 %r484, %r485, %r491, %r492, %r493;
	// end inline asm
	// begin inline asm
	shfl.sync.down.b32 %r489, %r490, %r491, %r492, %r493;
	// end inline asm
	mov.b64 	%rd28, {%r484, %r489};
	setp.gt.s32 	%p220, %r473, 30;
	mov.u64 	%rd412, %rd410;
	mov.u32 	%r595, %r593;
	@%p220 bra 	$L__BB11_30;
	setp.lt.s32 	%p221, %r593, %r474;
	mov.u64 	%rd412, %rd28;
	mov.u32 	%r595, %r474;
	@%p221 bra 	$L__BB11_30;
	setp.lt.s32 	%p222, %r474, %r593;
	mov.u64 	%rd412, %rd410;
	mov.u32 	%r595, %r593;
	@%p222 bra 	$L__BB11_30;
	setp.lt.s64 	%p223, %rd410, %rd28;
	min.s64 	%rd412, %rd410, %rd28;
	selp.b32 	%r595, %r593, %r474, %p223;
$L__BB11_30:
	mov.b32 	%r511, 2;
	mov.b32 	%r512, 31;
	mov.b32 	%r513, -1;
	// begin inline asm
	shfl.sync.down.b32 %r494, %r595, %r511, %r512, %r513;
	// end inline asm
	// begin inline asm
	shfl.sync.down.b32 %r499, %r500, %r511, %r512, %r513;
	// end inline asm
	mov.b64 	{%r505, %r510}, %rd412;
	// begin inline asm
	shfl.sync.down.b32 %r504, %r505, %r511, %r512, %r513;
	// end inline asm
	// begin inline asm
	shfl.sync.down.b32 %r509, %r510, %r511, %r512, %r513;
	// end inline asm
	mov.b64 	%rd31, {%r504, %r509};
	setp.gt.s32 	%p224, %r473, 29;
	mov.u64 	%rd413, %rd412;
	mov.u32 	%r596, %r595;
	@%p224 bra 	$L__BB11_34;
	setp.lt.s32 	%p225, %r595, %r494;
	mov.u64 	%rd413, %rd31;
	mov.u32 	%r596, %r494;
	@%p225 bra 	$L__BB11_34;
	setp.lt.s32 	%p226, %r494, %r595;
	mov.u64 	%rd413, %rd412;
	mov.u32 	%r596, %r595;
	@%p226 bra 	$L__BB11_34;
	setp.lt.s64 	%p227, %rd412, %rd31;
	min.s64 	%rd413, %rd412, %rd31;
	selp.b32 	%r596, %r595, %r494, %p227;
$L__BB11_34:
	mov.b32 	%r531, 4;
	mov.b32 	%r532, 31;
	mov.b32 	%r533, -1;
	// begin inline asm
	shfl.sync.down.b32 %r514, %r596, %r531, %r532, %r533;
	// end inline asm
	// begin inline asm
	shfl.sync.down.b32 %r519, %r520, %r531, %r532, %r533;
	// end inline asm
	mov.b64 	{%r525, %r530}, %rd413;
	// begin inline asm
	shfl.sync.down.b32 %r524, %r525, %r531, %r532, %r533;
	// end inline asm
	// begin inline asm
	shfl.sync.down.b32 %r529, %r530, %r531, %r532, %r533;
	// end inline asm
	mov.b64 	%rd34, {%r524, %r529};
	setp.gt.s32 	%p228, %r473, 27;
	mov.u64 	%rd414, %rd413;
	mov.u32 	%r597, %r596;
	@%p228 bra 	$L__BB11_38;
	setp.lt.s32 	%p229, %r596, %r514;
	mov.u64 	%rd414, %rd34;
	mov.u32 	%r597, %r514;
	@%p229 bra 	$L__BB11_38;
	setp.lt.s32 	%p230, %r514, %r596;
	mov.u64 	%rd414, %rd413;
	mov.u32 	%r597, %r596;
	@%p230 bra 	$L__BB11_38;
	setp.lt.s64 	%p231, %rd413, %rd34;
	min.s64 	%rd414, %rd413, %rd34;
	selp.b32 	%r597, %r596, %r514, %p231;
$L__BB11_38:
	mov.b32 	%r551, 8;
	mov.b32 	%r552, 31;
	mov.b32 	%r553, -1;
	// begin inline asm
	shfl.sync.down.b32 %r534, %r597, %r551, %r552, %r553;
	// end inline asm
	// begin inline asm
	shfl.sync.down.b32 %r539, %r540, %r551, %r552, %r553;
	// end inline asm
	mov.b64 	{%r545, %r550}, %rd414;
	// begin inline asm
	shfl.sync.down.b32 %r544, %r545, %r551, %r552, %r553;
	// end inline asm
	// begin inline asm
	shfl.sync.down.b32 %r549, %r550, %r551, %r552, %r553;
	// end inline asm
	mov.b64 	%rd37, {%r544, %r549};
	setp.gt.s32 	%p232, %r473, 23;
	mov.u64 	%rd415, %rd414;
	mov.u32 	%r598, %r597;
	@%p232 bra 	$L__BB11_42;
	setp.lt.s32 	%p233, %r597, %r534;
	mov.u64 	%rd415, %rd37;
	mov.u32 	%r598, %r534;
	@%p233 bra 	$L__BB11_42;
	setp.lt.s32 	%p234, %r534, %r597;
	mov.u64 	%rd415, %rd414;
	mov.u32 	%r598, %r597;
	@%p234 bra 	$L__BB11_42;
	setp.lt.s64 	%p235, %rd414, %rd37;
	min.s64 	%rd415, %rd414, %rd37;
	selp.b32 	%r598, %r597, %r534, %p235;
$L__BB11_42:
	mov.b32 	%r571, 16;
	mov.b32 	%r572, 31;
	mov.b32 	%r573, -1;
	// begin inline asm
	shfl.sync.down.b32 %r554, %r598, %r571, %r572, %r573;
	// end inline asm
	// begin inline asm
	shfl.sync.down.b32 %r559, %r560, %r571, %r572, %r573;
	// end inline asm
	mov.b64 	{%r565, %r570}, %rd415;
	// begin inline asm
	shfl.sync.down.b32 %r564, %r565, %r571, %r572, %r573;
	// end inline asm
	// begin inline asm
	shfl.sync.down.b32 %r569, %r570, %r571, %r572, %r573;
	// end inline asm
	mov.b64 	%rd40, {%r564, %r569};
	setp.gt.s32 	%p236, %r473, 15;
	mov.u64 	%rd486, %rd415;
	mov.u32 	%r665, %r598;
	@%p236 bra 	$L__BB11_46;
	setp.lt.s32 	%p237, %r598, %r554;
	mov.u64 	%rd486, %rd40;
	mov.u32 	%r665, %r554;
	@%p237 bra 	$L__BB11_46;
	setp.lt.s32 	%p238, %r554, %r598;
	mov.u64 	%rd486, %rd415;
	mov.u32 	%r665, %r598;
	@%p238 bra 	$L__BB11_46;
	setp.lt.s64 	%p239, %rd415, %rd40;
	min.s64 	%rd486, %rd415, %rd40;
	selp.b32 	%r665, %r598, %r554, %p239;
$L__BB11_46:
	setp.ne.s32 	%p240, %r473, 0;
	@%p240 bra 	$L__BB11_48;
	shr.u32 	%r574, %r1, 1;
	and.b32  	%r575, %r574, 496;
	mov.u32 	%r576, _ZN6thrust24THRUST_300001_SM_1000_NS8cuda_cub4core6detail5shmemE;
	add.s32 	%r577, %r576, %r575;
	st.shared.u32 	[%r577+8], %r665;
	st.shared.u64 	[%r577+16], %rd486;
$L__BB11_48:
	bar.sync 	0;
	setp.ne.s32 	%p241, %r1, 0;
	@%p241 bra 	$L__BB11_232;
	ld.shared.u32 	%r51, [_ZN6thrust24THRUST_300001_SM_1000_NS8cuda_cub4core6detail5shmemE+24];
	ld.shared.u64 	%rd43, [_ZN6thrust24THRUST_300001_SM_1000_NS8cuda_cub4core6detail5shmemE+32];
	setp.lt.s32 	%p242, %r665, %r51;
	mov.u64 	%rd417, %rd43;
	mov.u32 	%r600, %r51;
	@%p242 bra 	$L__BB11_52;
	setp.lt.s32 	%p243, %r51, %r665;
	mov.u64 	%rd417, %rd486;
	mov.u32 	%r600, %r665;
	@%p243 bra 	$L__BB11_52;
	setp.lt.s64 	%p244, %rd486, %rd43;
	min.s64 	%rd417, %rd486, %rd43;
	selp.b32 	%r600, %r665, %r51, %p244;
$L__BB11_52:
	ld.shared.u32 	%r54, [_ZN6thrust24THRUST_300001_SM_1000_NS8cuda_cub4core6detail5shmemE+40];
	ld.shared.u64 	%rd46, [_ZN6thrust24THRUST_300001_SM_1000_NS8cuda_cub4core6detail5shmemE+48];
	setp.lt.s32 	%p245, %r600, %r54;
	mov.u64 	%rd418, %rd46;
	mov.u32 	%r601, %r54;
	@%p245 bra 	$L__BB11_55;
	setp.lt.s32 	%p246, %r54, %r600;
	mov.u64 	%rd418, %rd417;
	mov.u32 	%r601, %r600;
	@%p246 bra 	$L__BB11_55;
	setp.lt.s64 	%p247, %rd417, %rd46;
	min.s64 	%rd418, %rd417, %rd46;
	selp.b32 	%r601, %r600, %r54, %p247;
$L__BB11_55:
	ld.shared.u32 	%r57, [_ZN6thrust24THRUST_300001_SM_1000_NS8cuda_cub4core6detail5shmemE+56];
	ld.shared.u64 	%rd49, [_ZN6thrust24THRUST_300001_SM_1000_NS8cuda_cub4core6detail5shmemE+64];
	setp.lt.s32 	%p248, %r601, %r57;
	mov.u64 	%rd419, %rd49;
	mov.u32 	%r602, %r57;
	@%p248 bra 	$L__BB11_58;
	setp.lt.s32 	%p249, %r57, %r601;
	mov.u64 	%rd419, %rd418;
	mov.u32 	%r602, %r601;
	@%p249 bra 	$L__BB11_58;
	setp.lt.s64 	%p250, %rd418, %rd49;
	min.s64 	%rd419, %rd418, %rd49;
	selp.b32 	%r602, %r601, %r57, %p250;
$L__BB11_58:
	ld.shared.u32 	%r60, [_ZN6thrust24THRUST_300001_SM_1000_NS8cuda_cub4core6detail5shmemE+72];
	ld.shared.u64 	%rd52, [_ZN6thrust24THRUST_300001_SM_1000_NS8cuda_cub4core6detail5shmemE+80];
	setp.lt.s32 	%p251, %r602, %r60;
	mov.u64 	%rd420, %rd52;
	mov.u32 	%r603, %r60;
	@%p251 bra 	$L__BB11_61;
	setp.lt.s32 	%p252, %r60, %r602;
	mov.u64 	%rd420, %rd419;
	mov.u32 	%r603, %r602;
	@%p252 bra 	$L__BB11_61;
	setp.lt.s64 	%p253, %rd419, %rd52;
	min.s64 	%rd420, %rd419, %rd52;
	selp.b32 	%r603, %r602, %r60, %p253;
$L__BB11_61:
	ld.shared.u32 	%r63, [_ZN6thrust24THRUST_300001_SM_1000_NS8cuda_cub4core6detail5shmemE+88];
	ld.shared.u64 	%rd55, [_ZN6thrust24THRUST_300001_SM_1000_NS8cuda_cub4core6detail5shmemE+96];
	setp.lt.s32 	%p254, %r603, %r63;
	mov.u64 	%rd421, %rd55;
	mov.u32 	%r604, %r63;
	@%p254 bra 	$L__BB11_64;
	setp.lt.s32 	%p255, %r63, %r603;
	mov.u64 	%rd421, %rd420;
	mov.u32 	%r604, %r603;
	@%p255 bra 	$L__BB11_64;
	setp.lt.s64 	%p256, %rd420, %rd55;
	min.s64 	%rd421, %rd420, %rd55;
	selp.b32 	%r604, %r603, %r63, %p256;
$L__BB11_64:
	ld.shared.u32 	%r66, [_ZN6thrust24THRUST_300001_SM_1000_NS8cuda_cub4core6detail5shmemE+104];
	ld.shared.u64 	%rd58, [_ZN6thrust24THRUST_300001_SM_1000_NS8cuda_cub4core6detail5shmemE+112];
	setp.lt.s32 	%p257, %r604, %r66;
	mov.u64 	%rd422, %rd58;
	mov.u32 	%r605, %r66;
	@%p257 bra 	$L__BB11_67;
	setp.lt.s32 	%p258, %r66, %r604;
	mov.u64 	%rd422, %rd421;
	mov.u32 	%r605, %r604;
	@%p258 bra 	$L__BB11_67;
	setp.lt.s64 	%p259, %rd421, %rd58;
	min.s64 	%rd422, %rd421, %rd58;
	selp.b32 	%r605, %r604, %r66, %p259;
$L__BB11_67:
	ld.shared.u32 	%r69, [_ZN6thrust24THRUST_300001_SM_1000_NS8cuda_cub4core6detail5shmemE+120];
	ld.shared.u64 	%rd61, [_ZN6thrust24THRUST_300001_SM_1000_NS8cuda_cub4core6detail5shmemE+128];
	setp.lt.s32 	%p260, %r605, %r69;
	mov.u32 	%r665, %r69;
	mov.u64 	%rd486, %rd61;
	@%p260 bra 	$L__BB11_232;
	setp.lt.s32 	%p261, %r69, %r605;
	mov.u32 	%r665, %r605;
	mov.u64 	%rd486, %rd422;
	@%p261 bra 	$L__BB11_232;
	setp.lt.s64 	%p262, %rd422, %rd61;
	min.s64 	%rd486, %rd422, %rd61;
	selp.b32 	%r665, %r605, %r69, %p262;
	bra.uni 	$L__BB11_232;
$L__BB11_70:
	// begin inline asm
	mov.u32 %r360, %laneid;
	// end inline asm
	and.b32  	%r381, %r1, 992;
	add.s32 	%r382, %r381, 32;
	setp.gt.s32 	%p169, %r382, %r239;
	not.b32 	%r383, %r381;
	add.s32 	%r384, %r239, %r383;
	selp.b32 	%r379, %r384, 31, %p169;
	mov.b32 	%r378, 1;
	mov.b32 	%r380, -1;
	// begin inline asm
	shfl.sync.down.b32 %r361, %r593, %r378, %r379, %r380;
	// end inline asm
	// begin inline asm
	shfl.sync.down.b32 %r366, %r367, %r378, %r379, %r380;
	// end inline asm
	mov.b64 	{%r372, %r377}, %rd410;
	// begin inline asm
	shfl.sync.down.b32 %r371, %r372, %r378, %r379, %r380;
	// end inline asm
	// begin inline asm
	shfl.sync.down.b32 %r376, %r377, %r378, %r379, %r380;
	// end inline asm
	mov.b64 	%rd63, {%r371, %r376};
	setp.ge.s32 	%p170, %r360, %r379;
	mov.u64 	%rd423, %rd410;
	mov.u32 	%r606, %r593;
	@%p170 bra 	$L__BB11_74;
	setp.lt.s32 	%p171, %r593, %r361;
	mov.u64 	%rd423, %rd63;
	mov.u32 	%r606, %r361;
	@%p171 bra 	$L__BB11_74;
	setp.lt.s32 	%p172, %r361, %r593;
	mov.u64 	%rd423, %rd410;
	mov.u32 	%r606, %r593;
	@%p172 bra 	$L__BB11_74;
	setp.lt.s64 	%p173, %rd410, %rd63;
	min.s64 	%rd423, %rd410, %rd63;
	selp.b32 	%r606, %r593, %r361, %p173;
$L__BB11_74:
	mov.b32 	%r402, 2;
	mov.b32 	%r404, -1;
	// begin inline asm
	shfl.sync.down.b32 %r385, %r606, %r402, %r379, %r404;
	// end inline asm
	// begin inline asm
	shfl.sync.down.b32 %r390, %r391, %r402, %r379, %r404;
	// end inline asm
	mov.b64 	{%r396, %r401}, %rd423;
	// begin inline asm
	shfl.sync.down.b32 %r395, %r396, %r402, %r379, %r404;
	// end inline asm
	// begin inline asm
	shfl.sync.down.b32 %r400, %r401, %r402, %r379, %r404;
	// end inline asm
	mov.b64 	%rd66, {%r395, %r400};
	add.s32 	%r405, %r360, 2;
	setp.gt.s32 	%p174, %r405, %r379;
	mov.u64 	%rd424, %rd423;
	mov.u32 	%r607, %r606;
	@%p174 bra 	$L__BB11_78;
	setp.lt.s32 	%p175, %r606, %r385;
	mov.u64 	%rd424, %rd66;
	mov.u32 	%r607, %r385;
	@%p175 bra 	$L__BB11_78;
	setp.lt.s32 	%p176, %r385, %r606;
	mov.u64 	%rd424, %rd423;
	mov.u32 	%r607, %r606;
	@%p176 bra 	$L__BB11_78;
	setp.lt.s64 	%p177, %rd423, %rd66;
	min.s64 	%rd424, %rd423, %rd66;
	selp.b32 	%r607, %r606, %r385, %p177;
$L__BB11_78:
	mov.b32 	%r423, 4;
	mov.b32 	%r425, -1;
	// begin inline asm
	shfl.sync.down.b32 %r406, %r607, %r423, %r379, %r425;
	// end inline asm
	// begin inline asm
	shfl.sync.down.b32 %r411, %r412, %r423, %r379, %r425;
	// end inline asm
	mov.b64 	{%r417, %r422}, %rd424;
	// begin inline asm
	shfl.sync.down.b32 %r416, %r417, %r423, %r379, %r425;
	// end inline asm
	// begin inline asm
	shfl.sync.down.b32 %r421, %r422, %r423, %r379, %r425;
	// end inline asm
	mov.b64 	%rd69, {%r416, %r421};
	add.s32 	%r426, %r360, 4;
	setp.gt.s32 	%p178, %r426, %r379;
	mov.u32 	%r608, %r607;
	mov.u64 	%rd425, %rd424;
	@%p178 bra 	$L__BB11_82;
	setp.lt.s32 	%p179, %r607, %r406;
	mov.u32 	%r608, %r406;
	mov.u64 	%rd425, %rd69;
	@%p179 bra 	$L__BB11_82;
	setp.lt.s32 	%p180, %r406, %r607;
	mov.u32 	%r608, %r607;
	mov.u64 	%rd425, %rd424;
	@%p180 bra 	$L__BB11_82;
	setp.lt.s64 	%p181, %rd424, %rd69;
	selp.b32 	%r608, %r607, %r406, %p181;
	min.s64 	%rd425, %rd424, %rd69;
$L__BB11_82:
	mov.b32 	%r444, 8;
	mov.b32 	%r446, -1;
	// begin inline asm
	shfl.sync.down.b32 %r427, %r608, %r444, %r379, %r446;
	// end inline asm
	// begin inline asm
	shfl.sync.down.b32 %r432, %r433, %r444, %r379, %r446;
	// end inline asm
	mov.b64 	{%r438, %r443}, %rd425;
	// begin inline asm
	shfl.sync.down.b32 %r437, %r438, %r444, %r379, %r446;
	// end inline asm
	// begin inline asm
	shfl.sync.down.b32 %r442, %r443, %r444, %r379, %r446;
	// end inline asm
	mov.b64 	%rd72, {%r437, %r442};
	add.s32 	%r447, %r360, 8;
	setp.gt.s32 	%p182, %r447, %r379;
	mov.u32 	%r609, %r608;
	mov.u64 	%rd426, %rd425;
	@%p182 bra 	$L__BB11_86;
	setp.lt.s32 	%p183, %r608, %r427;
	mov.u32 	%r609, %r427;
	mov.u64 	%rd426, %rd72;
	@%p183 bra 	$L__BB11_86;
	setp.lt.s32 	%p184, %r427, %r608;
	mov.u32 	%r609, %r608;
	mov.u64 	%rd426, %rd425;
	@%p184 bra 	$L__BB11_86;
	setp.lt.s64 	%p185, %rd425, %rd72;
	selp.b32 	%r609, %r608, %r427, %p185;
	min.s64 	%rd426, %rd425, %rd72;
$L__BB11_86:
	mov.b32 	%r465, 16;
	mov.b32 	%r467, -1;
	// begin inline asm
	shfl.sync.down.b32 %r448, %r609, %r465, %r379, %r467;
	// end inline asm
	// begin inline asm
	shfl.sync.down.b32 %r453, %r454, %r465, %r379, %r467;
	// end inline asm
	mov.b64 	{%r459, %r464}, %rd426;
	// begin inline asm
	shfl.sync.down.b32 %r458, %r459, %r465, %r379, %r467;
	// end inline asm
	// begin inline asm
	shfl.sync.down.b32 %r463, %r464, %r465, %r379, %r467;
	// end inline asm
	mov.b64 	%rd75, {%r458, %r463};
	add.s32 	%r468, %r360, 16;
	setp.gt.s32 	%p186, %r468, %r379;
	mov.u32 	%r665, %r609;
	mov.u64 	%rd486, %rd426;
	@%p186 bra 	$L__BB11_90;
	setp.lt.s32 	%p187, %r609, %r448;
	mov.u32 	%r665, %r448;
	mov.u64 	%rd486, %rd75;
	@%p187 bra 	$L__BB11_90;
	setp.lt.s32 	%p188, %r448, %r609;
	mov.u32 	%r665, %r609;
	mov.u64 	%rd486, %rd426;
	@%p188 bra 	$L__BB11_90;
	setp.lt.s64 	%p189, %rd426, %rd75;
	selp.b32 	%r665, %r609, %r448, %p189;
	min.s64 	%rd486, %rd426, %rd75;
$L__BB11_90:
	setp.ne.s32 	%p190, %r360, 0;
	@%p190 bra 	$L__BB11_92;
	shr.u32 	%r469, %r1, 1;
	and.b32  	%r470, %r469, 496;
	mov.u32 	%r471, _ZN6thrust24THRUST_300001_SM_1000_NS8cuda_cub4core6detail5shmemE;
	add.s32 	%r472, %r471, %r470;
	st.shared.u32 	[%r472+8], %r665;
	st.shared.u64 	[%r472+16], %rd486;
$L__BB11_92:
	bar.sync 	0;
	setp.ne.s32 	%p191, %r1, 0;
	@%p191 bra 	$L__BB11_232;
	setp.lt.s32 	%p192, %r239, 33;
	mov.u32 	%r611, %r665;
	mov.u64 	%rd428, %rd486;
	@%p192 bra 	$L__BB11_97;
	ld.shared.u32 	%r88, [_ZN6thrust24THRUST_300001_SM_1000_NS8cuda_cub4core6detail5shmemE+24];
	ld.shared.u64 	%rd78, [_ZN6thrust24THRUST_300001_SM_1000_NS8cuda_cub4core6detail5shmemE+32];
	setp.lt.s32 	%p193, %r665, %r88;
	mov.u32 	%r611, %r88;
	mov.u64 	%rd428, %rd78;
	@%p193 bra 	$L__BB11_97;
	setp.lt.s32 	%p194, %r88, %r665;
	mov.u32 	%r611, %r665;
	mov.u64 	%rd428, %rd486;
	@%p194 bra 	$L__BB11_97;
	setp.lt.s64 	%p195, %rd486, %rd78;
	selp.b32 	%r611, %r665, %r88, %p195;
	min.s64 	%rd428, %rd486, %rd78;
$L__BB11_97:
	setp.lt.s32 	%p196, %r239, 65;
	mov.u32 	%r612, %r611;
	mov.u64 	%rd429, %rd428;
	@%p196 bra 	$L__BB11_101;
	ld.shared.u32 	%r91, [_ZN6thrust24THRUST_300001_SM_1000_NS8cuda_cub4core6detail5shmemE+40];
	ld.shared.u64 	%rd81, [_ZN6thrust24THRUST_300001_SM_1000_NS8cuda_cub4core6detail5shmemE+48];
	setp.lt.s32 	%p197, %r611, %r91;
	mov.u32 	%r612, %r91;
	mov.u64 	%rd429, %rd81;
	@%p197 bra 	$L__BB11_101;
	setp.lt.s32 	%p198, %r91, %r611;
	mov.u32 	%r612, %r611;
	mov.u64 	%rd429, %rd428;
	@%p198 bra 	$L__BB11_101;
	setp.lt.s64 	%p199, %rd428, %rd81;
	selp.b32 	%r612, %r611, %r91, %p199;
	min.s64 	%rd429, %rd428, %rd81;
$L__BB11_101:
	setp.lt.s32 	%p200, %r239, 97;
	mov.u32 	%r613, %r612;
	mov.u64 	%rd430, %rd429;
	@%p200 bra 	$L__BB11_105;
	ld.shared.u32 	%r94, [_ZN6thrust24THRUST_300001_SM_1000_NS8cuda_cub4core6detail5shmemE+56];
	ld.shared.u64 	%rd84, [_ZN6thrust24THRUST_300001_SM_1000_NS8cuda_cub4core6detail5shmemE+64];
	setp.lt.s32 	%p201, %r612, %r94;
	mov.u32 	%r613, %r94;
	mov.u64 	%rd430, %rd84;
	@%p201 bra 	$L__BB11_105;
	setp.lt.s32 	%p202, %r94, %r612;
	mov.u32 	%r613, %r612;
	mov.u64 	%rd430, %rd429;
	@%p202 bra 	$L__BB11_105;
	setp.lt.s64 	%p203, %rd429, %rd84;
	selp.b32 	%r613, %r612, %r94, %p203;
	min.s64 	%rd430, %rd429, %rd84;
$L__BB11_105:
	setp.lt.s32 	%p204, %r239, 129;
	mov.u32 	%r614, %r613;
	mov.u64 	%rd431, %rd430;
	@%p204 bra 	$L__BB11_109;
	ld.shared.u32 	%r97, [_ZN6thrust24THRUST_300001_SM_1000_NS8cuda_cub4core6detail5shmemE+72];
	ld.shared.u64 	%rd87, [_ZN6thrust24THRUST_300001_SM_1000_NS8cuda_cub4core6detail5shmemE+80];
	setp.lt.s32 	%p205, %r613, %r97;
	mov.u32 	%r614, %r97;
	mov.u64 	%rd431, %rd87;
	@%p205 bra 	$L__BB11_109;
	setp.lt.s32 	%p206, %r97, %r613;
	mov.u32 	%r614, %r613;
	mov.u64 	%rd431, %rd430;
	@%p206 bra 	$L__BB11_109;
	setp.lt.s64 	%p207, %rd430, %rd87;
	selp.b32 	%r614, %r613, %r97, %p207;
	min.s64 	%rd431, %rd430, %rd87;
$L__BB11_109:
	setp.lt.s32 	%p208, %r239, 161;
	mov.u32 	%r615, %r614;
	mov.u64 	%rd432, %rd431;
	@%p208 bra 	$L__BB11_113;
	ld.shared.u32 	%r100, [_ZN6thrust24THRUST_300001_SM_1000_NS8cuda_cub4core6detail5shmemE+88];
	ld.shared.u64 	%rd90, [_ZN6thrust24THRUST_300001_SM_1000_NS8cuda_cub4core6detail5shmemE+96];
	setp.lt.s32 	%p209, %r614, %r100;
	mov.u32 	%r615, %r100;
	mov.u64 	%rd432, %rd90;
	@%p209 bra 	$L__BB11_113;
	setp.lt.s32 	%p210, %r100, %r614;
	mov.u32 	%r615, %r614;
	mov.u64 	%rd432, %rd431;
	@%p210 bra 	$L__BB11_113;
	setp.lt.s64 	%p211, %rd431, %rd90;
	selp.b32 	%r615, %r614, %r100, %p211;
	min.s64 	%rd432, %rd431, %rd90;
$L__BB11_113:
	setp.lt.s32 	%p212, %r239, 193;
	mov.u32 	%r616, %r615;
	mov.u64 	%rd433, %rd432;
	@%p212 bra 	$L__BB11_117;
	ld.shared.u32 	%r103, [_ZN6thrust24THRUST_300001_SM_1000_NS8cuda_cub4core6detail5shmemE+104];
	ld.shared.u64 	%rd93, [_ZN6thrust24THRUST_300001_SM_1000_NS8cuda_cub4core6detail5shmemE+112];
	setp.lt.s32 	%p213, %r615, %r103;
	mov.u32 	%r616, %r103;
	mov.u64 	%rd433, %rd93;
	@%p213 bra 	$L__BB11_117;
	setp.lt.s32 	%p214, %r103, %r615;
	mov.u32 	%r616, %r615;
	mov.u64 	%rd433, %rd432;
	@%p214 bra 	$L__BB11_117;
	setp.lt.s64 	%p215, %rd432, %rd93;
	selp.b32 	%r616, %r615, %r103, %p215;
	min.s64 	%rd433, %rd432, %rd93;
$L__BB11_117:
	setp.lt.s32 	%p216, %r239, 225;
	mov.u32 	%r665, %r616;
	mov.u64 	%rd486, %rd433;
	@%p216 bra 	$L__BB11_232;
	ld.shared.u32 	%r106, [_ZN6thrust24THRUST_300001_SM_1000_NS8cuda_cub4core6detail5shmemE+120];
	ld.shared.u64 	%rd96, [_ZN6thrust24THRUST_300001_SM_1000_NS8cuda_cub4core6detail5shmemE+128];
	setp.lt.s32 	%p217, %r616, %r106;
	mov.u32 	%r665, %r106;
	mov.u64 	%rd486, %rd96;
	@%p217 bra 	$L__BB11_232;
	setp.lt.s32 	%p218, %r106, %r616;
	mov.u32 	%r665, %r616;
	mov.u64 	%rd486, %rd433;
	@%p218 bra 	$L__BB11_232;
	setp.lt.s64 	%p219, %rd433, %rd96;
	selp.b32 	%r665, %r616, %r106, %p219;
	min.s64 	%rd486, %rd433, %rd96;
	bra.uni 	$L__BB11_232;
$L__BB11_121:
	ld.param.u64 	%rd391, [_ZN6thrust24THRUST_300001_SM_1000_NS8cuda_cub4core6detail13_kernel_agentINS1_8__reduce11ReduceAgentIPN4cuda3std3__45tupleIJilEEESC_SB_lNS1_9__extrema9arg_max_fIilNS9_4lessIiEEEEEEJSC_SC_iSH_EEEvDpT0__param_0];
	mov.u32 	%r108, %tid.x;
	cvt.u64.u32 	%rd98, %r108;
	mul.wide.u32 	%rd258, %r108, 16;
	add.s64 	%rd239, %rd391, %rd258;
	// begin inline asm
	ld.global.nc.u64 %rd238, [%rd239];
	// end inline asm
	add.s64 	%rd241, %rd239, 8;
	// begin inline asm
	ld.global.nc.u64 %rd240, [%rd241];
	// end inline asm
	cvt.u32.u64 	%r109, %rd238;
	add.s64 	%rd243, %rd239, 4096;
	// begin inline asm
	ld.global.nc.u64 %rd242, [%rd243];
	// end inline asm
	add.s64 	%rd245, %rd239, 4104;
	// begin inline asm
	ld.global.nc.u64 %rd434, [%rd245];
	// end inline asm
	cvt.u32.u64 	%r617, %rd242;
	add.s64 	%rd247, %rd239, 8192;
	// begin inline asm
	ld.global.nc.u64 %rd246, [%rd247];
	// end inline asm
	add.s64 	%rd249, %rd239, 8200;
	// begin inline asm
	ld.global.nc.u64 %rd435, [%rd249];
	// end inline asm
	cvt.u32.u64 	%r618, %rd246;
	add.s64 	%rd251, %rd239, 12288;
	// begin inline asm
	ld.global.nc.u64 %rd250, [%rd251];
	// end inline asm
	add.s64 	%rd253, %rd239, 12296;
	// begin inline asm
	ld.global.nc.u64 %rd436, [%rd253];
	// end inline asm
	cvt.u32.u64 	%r619, %rd250;
	add.s64 	%rd255, %rd239, 16384;
	// begin inline asm
	ld.global.nc.u64 %rd254, [%rd255];
	// end inline asm
	add.s64 	%rd257, %rd239, 16392;
	// begin inline asm
	ld.global.nc.u64 %rd473, [%rd257];
	// end inline asm
	cvt.u32.u64 	%r652, %rd254;
	setp.lt.s32 	%p3, %r109, %r617;
	@%p3 bra 	$L__BB11_123;
	setp.lt.s32 	%p4, %r617, %r109;
	setp.lt.s64 	%p5, %rd240, %rd434;
	or.pred  	%p6, %p4, %p5;
	selp.b32 	%r617, %r109, %r617, %p6;
	selp.b64 	%rd434, %rd240, %rd434, %p6;
$L__BB11_123:
	setp.lt.s32 	%p7, %r617, %r618;
	@%p7 bra 	$L__BB11_125;
	setp.lt.s32 	%p8, %r618, %r617;
	setp.lt.s64 	%p9, %rd434, %rd435;
	or.pred  	%p10, %p8, %p9;
	selp.b32 	%r618, %r617, %r618, %p10;
	selp.b64 	%rd435, %rd434, %rd435, %p10;
$L__BB11_125:
	setp.lt.s32 	%p11, %r618, %r619;
	@%p11 bra 	$L__BB11_127;
	setp.lt.s32 	%p12, %r619, %r618;
	setp.lt.s64 	%p13, %rd435, %rd436;
	or.pred  	%p14, %p12, %p13;
	selp.b32 	%r619, %r618, %r619, %p14;
	selp.b64 	%rd436, %rd435, %rd436, %p14;
$L__BB11_127:
	setp.lt.s32 	%p15, %r619, %r652;
	@%p15 bra 	$L__BB11_129;
	setp.lt.s32 	%p16, %r652, %r619;
	setp.lt.s64 	%p17, %rd436, %rd473;
	or.pred  	%p18, %p16, %p17;
	selp.b32 	%r652, %r619, %r652, %p18;
	selp.b64 	%rd473, %rd436, %rd473, %p18;
$L__BB11_129:
	setp.lt.u32 	%p19, %r239, 2560;
	mov.b64 	%rd452, 1280;
	@%p19 bra 	$L__BB11_165;
	add.s64 	%rd262, %rd1, -2560;
	mul.hi.u64 	%rd263, %rd262, -3689348814741910323;
	shr.u64 	%rd112, %rd263, 10;
	setp.lt.u64 	%p20, %rd262, 1280;
	mov.b64 	%rd452, 1280;
	@%p20 bra 	$L__BB11_153;
	ld.param.u64 	%rd392, [_ZN6thrust24THRUST_300001_SM_1000_NS8cuda_cub4core6detail13_kernel_agentINS1_8__reduce11ReduceAgentIPN4cuda3std3__45tupleIJilEEESC_SB_lNS1_9__extrema9arg_max_fIilNS9_4lessIiEEEEEEJSC_SC_iSH_EEEvDpT0__param_0];
	add.s64 	%rd265, %rd112, 1;
	and.b64  	%rd438, %rd265, 36028797018963966;
	shl.b64 	%rd266, %rd98, 4;
	add.s64 	%rd267, %rd266, %rd392;
	add.s64 	%rd439, %rd267, 57352;
	mov.b64 	%rd452, 1280;
$L__BB11_132:
	add.s64 	%rd269, %rd439, -36872;
	// begin inline asm
	ld.global.nc.u64 %rd268, [%rd269];
	// end inline asm
	add.s64 	%rd271, %rd439, -36864;
	// begin inline asm
	ld.global.nc.u64 %rd442, [%rd271];
	// end inline asm
	cvt.u32.u64 	%r622, %rd268;
	add.s64 	%rd273, %rd439, -32776;
	// begin inline asm
	ld.global.nc.u64 %rd272, [%rd273];
	// end inline asm
	add.s64 	%rd275, %rd439, -32768;
	// begin inline asm
	ld.global.nc.u64 %rd443, [%rd275];
	// end inline asm
	cvt.u32.u64 	%r623, %rd272;
	add.s64 	%rd277, %rd439, -28680;
	// begin inline asm
	ld.global.nc.u64 %rd276, [%rd277];
	// end inline asm
	add.s64 	%rd279, %rd439, -28672;
	// begin inline asm
	ld.global.nc.u64 %rd444, [%rd279];
	// end inline asm
	cvt.u32.u64 	%r624, %rd276;
	add.s64 	%rd281, %rd439, -24584;
	// begin inline asm
	ld.global.nc.u64 %rd280, [%rd281];
	// end inline asm
	add.s64 	%rd283, %rd439, -24576;
	// begin inline asm
	ld.global.nc.u64 %rd445, [%rd283];
	// end inline asm
	cvt.u32.u64 	%r625, %rd280;
	add.s64 	%rd285, %rd439, -20488;
	// begin inline asm
	ld.global.nc.u64 %rd284, [%rd285];
	// end inline asm
	add.s64 	%rd287, %rd439, -20480;
	// begin inline asm
	ld.global.nc.u64 %rd446, [%rd287];
	// end inline asm
	cvt.u32.u64 	%r626, %rd284;
	setp.lt.s32 	%p21, %r652, %r622;
	@%p21 bra 	$L__BB11_134;
	setp.lt.s32 	%p22, %r622, %r652;
	setp.lt.s64 	%p23, %rd473, %rd442;
	or.pred  	%p24, %p22, %p23;
	selp.b32 	%r622, %r652, %r622, %p24;
	selp.b64 	%rd442, %rd473, %rd442, %p24;
$L__BB11_134:
	setp.lt.s32 	%p25, %r622, %r623;
	@%p25 bra 	$L__BB11_136;
	setp.lt.s32 	%p26, %r623, %r622;
	setp.lt.s64 	%p27, %rd442, %rd443;
	or.pred  	%p28, %p26, %p27;
	selp.b32 	%r623, %r622, %r623, %p28;
	selp.b64 	%rd443, %rd442, %rd443, %p28;
$L__BB11_136:
	setp.lt.s32 	%p29, %r623, %r624;
	@%p29 bra 	$L__BB11_138;
	setp.lt.s32 	%p30, %r624, %r623;
	setp.lt.s64 	%p31, %rd443, %rd444;
	or.pred  	%p32, %p30, %p31;
	selp.b32 	%r624, %r623, %r624, %p32;
	selp.b64 	%rd444, %rd443, %rd444, %p32;
$L__BB11_138:
	setp.lt.s32 	%p33, %r624, %r625;
	@%p33 bra 	$L__BB11_140;
	setp.lt.s32 	%p34, %r625, %r624;
	setp.lt.s64 	%p35, %rd444, %rd445;
	or.pred  	%p36, %p34, %p35;
	selp.b32 	%r625, %r624, %r625, %p36;
	selp.b64 	%rd445, %rd444, %rd445, %p36;
$L__BB11_140:
	setp.lt.s32 	%p37, %r625, %r626;
	@%p37 bra 	$L__BB11_142;
	setp.lt.s32 	%p38, %r626, %r625;
	setp.lt.s64 	%p39, %rd445, %rd446;
	or.pred  	%p40, %p38, %p39;
	selp.b32 	%r626, %r625, %r626, %p40;
	selp.b64 	%rd446, %rd445, %rd446, %p40;
$L__BB11_142:
	add.s64 	%rd289, %rd439, -16392;
	// begin inline asm
	ld.global.nc.u64 %rd288, [%rd289];
	// end inline asm
	add.s64 	%rd291, %rd439, -16384;
	// begin inline asm
	ld.global.nc.u64 %rd447, [%rd291];
	// end inline asm
	cvt.u32.u64 	%r627, %rd288;
	add.s64 	%rd293, %rd439, -12296;
	// begin inline asm
	ld.global.nc.u64 %rd292, [%rd293];
	// end inline asm
	add.s64 	%rd295, %rd439, -12288;
	// begin inline asm
	ld.global.nc.u64 %rd448, [%rd295];
	// end inline asm
	cvt.u32.u64 	%r628, %rd292;
	add.s64 	%rd297, %rd439, -8200;
	// begin inline asm
	ld.global.nc.u64 %rd296, [%rd297];
	// end inline asm
	add.s64 	%rd299, %rd439, -8192;
	// begin inline asm
	ld.global.nc.u64 %rd449, [%rd299];
	// end inline asm
	cvt.u32.u64 	%r629, %rd296;
	add.s64 	%rd301, %rd439, -4104;
	// begin inline asm
	ld.global.nc.u64 %rd300, [%rd301];
	// end inline asm
	add.s64 	%rd303, %rd439, -4096;
	// begin inline asm
	ld.global.nc.u64 %rd450, [%rd303];
	// end inline asm
	cvt.u32.u64 	%r630, %rd300;
	add.s64 	%rd305, %rd439, -8;
	// begin inline asm
	ld.global.nc.u64 %rd304, [%rd305];
	// end inline asm
	// begin inline asm
	ld.global.nc.u64 %rd473, [%rd439];
	// end inline asm
	cvt.u32.u64 	%r652, %rd304;
	setp.lt.s32 	%p41, %r626, %r627;
	@%p41 bra 	$L__BB11_144;
	setp.lt.s32 	%p42, %r627, %r626;
	setp.lt.s64 	%p43, %rd446, %rd447;
	or.pred  	%p44, %p42, %p43;
	selp.b32 	%r627, %r626, %r627, %p44;
	selp.b64 	%rd447, %rd446, %rd447, %p44;
$L__BB11_144:
	setp.lt.s32 	%p45, %r627, %r628;
	@%p45 bra 	$L__BB11_146;
	setp.lt.s32 	%p46, %r628, %r627;
	setp.lt.s64 	%p47, %rd447, %rd448;
	or.pred  	%p48, %p46, %p47;
	selp.b32 	%r628, %r627, %r628, %p48;
	selp.b64 	%rd448, %rd447, %rd448, %p48;
$L__BB11_146:
	setp.lt.s32 	%p49, %r628, %r629;
	@%p49 bra 	$L__BB11_148;
	setp.lt.s32 	%p50, %r629, %r628;
	setp.lt.s64 	%p51, %rd448, %rd449;
	or.pred  	%p52, %p50, %p51;
	selp.b32 	%r629, %r628, %r629, %p52;
	selp.b64 	%rd449, %rd448, %rd449, %p52;
$L__BB11_148:
	setp.lt.s32 	%p53, %r629, %r630;
	@%p53 bra 	$L__BB11_150;
	setp.lt.s32 	%p54, %r630, %r629;
	setp.lt.s64 	%p55, %rd449, %rd450;
	or.pred  	%p56, %p54, %p55;
	selp.b32 	%r630, %r629, %r630, %p56;
	selp.b64 	%rd450, %rd449, %rd450, %p56;
$L__BB11_150:
	setp.lt.s32 	%p57, %r630, %r652;
	@%p57 bra 	$L__BB11_152;
	setp.lt.s32 	%p58, %r652, %r630;
	setp.lt.s64 	%p59, %rd450, %rd473;
	or.pred  	%p60, %p58, %p59;
	selp.b32 	%r652, %r630, %r652, %p60;
	selp.b64 	%rd473, %rd450, %rd473, %p60;
$L__BB11_152:
	add.s64 	%rd452, %rd452, 2560;
	add.s64 	%rd439, %rd439, 40960;
	add.s64 	%rd438, %rd438, -2;
	setp.ne.s64 	%p61, %rd438, 0;
	@%p61 bra 	$L__BB11_132;
$L__BB11_153:
	and.b64  	%rd308, %rd112, 1;
	setp.eq.b64 	%p62, %rd308, 1;
	@%p62 bra 	$L__BB11_165;
	ld.param.u64 	%rd393, [_ZN6thrust24THRUST_300001_SM_1000_NS8cuda_cub4core6detail13_kernel_agentINS1_8__reduce11ReduceAgentIPN4cuda3std3__45tupleIJilEEESC_SB_lNS1_9__extrema9arg_max_fIilNS9_4lessIiEEEEEEJSC_SC_iSH_EEEvDpT0__param_0];
	shl.b64 	%rd329, %rd452, 4;
	add.s64 	%rd331, %rd393, %rd258;
	add.s64 	%rd310, %rd331, %rd329;
	// begin inline asm
	ld.global.nc.u64 %rd309, [%rd310];
	// end inline asm
	add.s64 	%rd312, %rd310, 8;
	// begin inline asm
	ld.global.nc.u64 %rd456, [%rd312];
	// end inline asm
	cvt.u32.u64 	%r634, %rd309;
	add.s64 	%rd314, %rd310, 4096;
	// begin inline asm
	ld.global.nc.u64 %rd313, [%rd314];
	// end inline asm
	add.s64 	%rd316, %rd310, 4104;
	// begin inline asm
	ld.global.nc.u64 %rd457, [%rd316];
	// end inline asm
	cvt.u32.u64 	%r635, %rd313;
	add.s64 	%rd318, %rd310, 8192;
	// begin inline asm
	ld.global.nc.u64 %rd317, [%rd318];
	// end inline asm
	add.s64 	%rd320, %rd310, 8200;
	// begin inline asm
	ld.global.nc.u64 %rd458, [%rd320];
	// end inline asm
	cvt.u32.u64 	%r636, %rd317;
	add.s64 	%rd322, %rd310, 12288;
	// begin inline asm
	ld.global.nc.u64 %rd321, [%rd322];
	// end inline asm
	add.s64 	%rd324, %rd310, 12296;
	// begin inline asm
	ld.global.nc.u64 %rd459, [%rd324];
	// end inline asm
	cvt.u32.u64 	%r637, %rd321;
	add.s64 	%rd326, %rd310, 16384;
	// begin inline asm
	ld.global.nc.u64 %rd325, [%rd326];
	// end inline asm
	add.s64 	%rd328, %rd310, 16392;
	// begin inline asm
	ld.global.nc.u64 %rd460, [%rd328];
	// end inline asm
	cvt.u32.u64 	%r638, %rd325;
	setp.lt.s32 	%p63, %r652, %r634;
	@%p63 bra 	$L__BB11_156;
	setp.lt.s32 	%p64, %r634, %r652;
	setp.lt.s64 	%p65, %rd473, %rd456;
	or.pred  	%p66, %p64, %p65;
	selp.b32 	%r634, %r652, %r634, %p66;
	selp.b64 	%rd456, %rd473, %rd456, %p66;
$L__BB11_156:
	setp.lt.s32 	%p67, %r634, %r635;
	@%p67 bra 	$L__BB11_158;
	setp.lt.s32 	%p68, %r635, %r634;
	setp.lt.s64 	%p69, %rd456, %rd457;
	or.pred  	%p70, %p68, %p69;
	selp.b32 	%r635, %r634, %r635, %p70;
	selp.b64 	%rd457, %rd456, %rd457, %p70;
$L__BB11_158:
	setp.lt.s32 	%p71, %r635, %r636;
	@%p71 bra 	$L__BB11_160;
	setp.lt.s32 	%p72, %r636, %r635;
	setp.lt.s64 	%p73, %rd457, %rd458;
	or.pred  	%p74, %p72, %p73;
	selp.b32 	%r636, %r635, %r636, %p74;
	selp.b64 	%rd458, %rd457, %rd458, %p74;
$L__BB11_160:
	setp.lt.s32 	%p75, %r636, %r637;
	@%p75 bra 	$L__BB11_162;
	setp.lt.s32 	%p76, %r637, %r636;
	setp.lt.s64 	%p77, %rd458, %rd459;
	or.pred  	%p78, %p76, %p77;
	selp.b32 	%r637, %r636, %r637, %p78;
	selp.b64 	%rd459, %rd458, %rd459, %p78;
$L__BB11_162:
	setp.lt.s32 	%p79, %r637, %r638;
	@%p79 bra 	$L__BB11_164;
	setp.lt.s32 	%p80, %r638, %r637;
	setp.lt.s64 	%p81, %rd459, %rd460;
	or.pred  	%p82, %p80, %p81;
	selp.b32 	%r638, %r637, %r638, %p82;
	selp.b64 	%rd460, %rd459, %rd460, %p82;
$L__BB11_164:
	add.s64 	%rd452, %rd452, 1280;
	mov.u64 	%rd473, %rd460;
	mov.u32 	%r652, %r638;
$L__BB11_165:
	cvt.s64.s32 	%rd332, %r239;
	setp.ge.s64 	%p83, %rd452, %rd332;
	@%p83 bra 	$L__BB11_188;
	cvt.u32.u64 	%r171, %rd452;
	sub.s32 	%r172, %r239, %r171;
	setp.ge.s32 	%p84, %r108, %r172;
	@%p84 bra 	$L__BB11_188;
	not.b32 	%r242, %r108;
	add.s32 	%r243, %r239, %r242;
	sub.s32 	%r173, %r243, %r171;
	and.b32  	%r244, %r173, 768;
	setp.eq.s32 	%p85, %r244, 768;
	mov.u32 	%r644, %r108;
	@%p85 bra 	$L__BB11_173;
	ld.param.u64 	%rd394, [_ZN6thrust24THRUST_300001_SM_1000_NS8cuda_cub4core6detail13_kernel_agentINS1_8__reduce11ReduceAgentIPN4cuda3std3__45tupleIJilEEESC_SB_lNS1_9__extrema9arg_max_fIilNS9_4lessIiEEEEEEJSC_SC_iSH_EEEvDpT0__param_0];
	cvt.u64.u32 	%rd334, %r108;
	add.s64 	%rd335, %rd452, %rd334;
	shl.b64 	%rd336, %rd335, 4;
	add.s64 	%rd463, %rd394, %rd336;
	shr.u32 	%r245, %r173, 8;
	add.s32 	%r246, %r245, 1;
	and.b32  	%r247, %r246, 3;
	neg.s32 	%r640, %r247;
	mov.u32 	%r644, %r108;
$L__BB11_169:
	.pragma "nounroll";
	mov.u64 	%rd176, %rd473;
	mov.u32 	%r177, %r652;
	// begin inline asm
	ld.global.nc.u64 %rd337, [%rd463];
	// end inline asm
	add.s64 	%rd340, %rd463, 8;
	// begin inline asm
	ld.global.nc.u64 %rd339, [%rd340];
	// end inline asm
	cvt.u32.u64 	%r178, %rd337;
	setp.lt.s32 	%p86, %r177, %r178;
	mov.u32 	%r652, %r178;
	mov.u64 	%rd473, %rd339;
	@%p86 bra 	$L__BB11_172;
	setp.lt.s32 	%p87, %r178, %r177;
	mov.u32 	%r652, %r177;
	mov.u64 	%rd473, %rd176;
	@%p87 bra 	$L__BB11_172;
	setp.lt.s64 	%p88, %rd176, %rd339;
	selp.b32 	%r652, %r177, %r178, %p88;
	min.s64 	%rd473, %rd176, %rd339;
$L__BB11_172:
	add.s32 	%r644, %r644, 256;
	add.s64 	%rd463, %rd463, 4096;
	add.s32 	%r640, %r640, 1;
	setp.ne.s32 	%p89, %r640, 0;
	@%p89 bra 	$L__BB11_169;
$L__BB11_173:
	setp.lt.u32 	%p90, %r173, 768;
	@%p90 bra 	$L__BB11_188;
	ld.param.u64 	%rd395, [_ZN6thrust24THRUST_300001_SM_1000_NS8cuda_cub4core6detail13_kernel_agentINS1_8__reduce11ReduceAgentIPN4cuda3std3__45tupleIJilEEESC_SB_lNS1_9__extrema9arg_max_fIilNS9_4lessIiEEEEEEJSC_SC_iSH_EEEvDpT0__param_0];
	cvt.u64.u32 	%rd341, %r644;
	add.s64 	%rd342, %rd452, %rd341;
	shl.b64 	%rd343, %rd342, 4;
	add.s64 	%rd344, %rd343, %rd395;
	add.s64 	%rd468, %rd344, 12296;
$L__BB11_175:
	add.s64 	%rd346, %rd468, -12296;
	// begin inline asm
	ld.global.nc.u64 %rd345, [%rd346];
	// end inline asm
	add.s64 	%rd348, %rd468, -12288;
	// begin inline asm
	ld.global.nc.u64 %rd347, [%rd348];
	// end inline asm
	cvt.u32.u64 	%r188, %rd345;
	setp.lt.s32 	%p91, %r652, %r188;
	mov.u32 	%r649, %r188;
	mov.u64 	%rd470, %rd347;
	@%p91 bra 	$L__BB11_178;
	setp.lt.s32 	%p92, %r188, %r652;
	mov.u32 	%r649, %r652;
	mov.u64 	%rd470, %rd473;
	@%p92 bra 	$L__BB11_178;
	setp.lt.s64 	%p93, %rd473, %rd347;
	selp.b32 	%r649, %r652, %r188, %p93;
	min.s64 	%rd470, %rd473, %rd347;
$L__BB11_178:
	add.s64 	%rd350, %rd468, -8200;
	// begin inline asm
	ld.global.nc.u64 %rd349, [%rd350];
	// end inline asm
	add.s64 	%rd352, %rd468, -8192;
	// begin inline asm
	ld.global.nc.u64 %rd351, [%rd352];
	// end inline asm
	cvt.u32.u64 	%r191, %rd349;
	setp.lt.s32 	%p94, %r649, %r191;
	mov.u32 	%r650, %r191;
	mov.u64 	%rd471, %rd351;
	@%p94 bra 	$L__BB11_181;
	setp.lt.s32 	%p95, %r191, %r649;
	mov.u32 	%r650, %r649;
	mov.u64 	%rd471, %rd470;
	@%p95 bra 	$L__BB11_181;
	setp.lt.s64 	%p96, %rd470, %rd351;
	selp.b32 	%r650, %r649, %r191, %p96;
	min.s64 	%rd471, %rd470, %rd351;
$L__BB11_181:
	add.s64 	%rd354, %rd468, -4104;
	// begin inline asm
	ld.global.nc.u64 %rd353, [%rd354];
	// end inline asm
	add.s64 	%rd356, %rd468, -4096;
	// begin inline asm
	ld.global.nc.u64 %rd355, [%rd356];
	// end inline asm
	cvt.u32.u64 	%r194, %rd353;
	setp.lt.s32 	%p97, %r650, %r194;
	mov.u32 	%r651, %r194;
	mov.u64 	%rd472, %rd355;
	@%p97 bra 	$L__BB11_184;
	setp.lt.s32 	%p98, %r194, %r650;
	mov.u32 	%r651, %r650;
	mov.u64 	%rd472, %rd471;
	@%p98 bra 	$L__BB11_184;
	setp.lt.s64 	%p99, %rd471, %rd355;
	selp.b32 	%r651, %r650, %r194, %p99;
	min.s64 	%rd472, %rd471, %rd355;
$L__BB11_184:
	add.s64 	%rd358, %rd468, -8;
	// begin inline asm
	ld.global.nc.u64 %rd357, [%rd358];
	// end inline asm
	// begin inline asm
	ld.global.nc.u64 %rd359, [%rd468];
	// end inline asm
	cvt.u32.u64 	%r197, %rd357;
	setp.lt.s32 	%p100, %r651, %r197;
	mov.u32 	%r652, %r197;
	mov.u64 	%rd473, %rd359;
	@%p100 bra 	$L__BB11_187;
	setp.lt.s32 	%p101, %r197, %r651;
	mov.u32 	%r652, %r651;
	mov.u64 	%rd473, %rd472;
	@%p101 bra 	$L__BB11_187;
	setp.lt.s64 	%p102, %rd472, %rd359;
	selp.b32 	%r652, %r651, %r197, %p102;
	min.s64 	%rd473, %rd472, %rd359;
$L__BB11_187:
	add.s32 	%r644, %r644, 1024;
	add.s64 	%rd468, %rd468, 16384;
	setp.lt.s32 	%p103, %r644, %r172;
	@%p103 bra 	$L__BB11_175;
$L__BB11_188:
	// begin inline asm
	mov.u32 %r248, %laneid;
	// end inline asm
	mov.b32 	%r266, 1;
	mov.b32 	%r267, 31;
	mov.b32 	%r268, -1;
	// begin inline asm
	shfl.sync.down.b32 %r249, %r652, %r266, %r267, %r268;
	// end inline asm
	// begin inline asm
	shfl.sync.down.b32 %r254, %r255, %r266, %r267, %r268;
	// end inline asm
	mov.b64 	{%r260, %r265}, %rd473;
	// begin inline asm
	shfl.sync.down.b32 %r259, %r260, %r266, %r267, %r268;
	// end inline asm
	// begin inline asm
	shfl.sync.down.b32 %r264, %r265, %r266, %r267, %r268;
	// end inline asm
	mov.b64 	%rd200, {%r259, %r264};
	setp.gt.s32 	%p104, %r248, 30;
	mov.u32 	%r654, %r652;
	mov.u64 	%rd475, %rd473;
	@%p104 bra 	$L__BB11_192;
	setp.lt.s32 	%p105, %r652, %r249;
	mov.u32 	%r654, %r249;
	mov.u64 	%rd475, %rd200;
	@%p105 bra 	$L__BB11_192;
	setp.lt.s32 	%p106, %r249, %r652;
	mov.u32 	%r654, %r652;
	mov.u64 	%rd475, %rd473;
	@%p106 bra 	$L__BB11_192;
	setp.lt.s64 	%p107, %rd473, %rd200;
	selp.b32 	%r654, %r652, %r249, %p107;
	min.s64 	%rd475, %rd473, %rd200;
$L__BB11_192:
	mov.b32 	%r286, 2;
	mov.b32 	%r287, 31;
	mov.b32 	%r288, -1;
	// begin inline asm
	shfl.sync.down.b32 %r269, %r654, %r286, %r287, %r288;
	// end inline asm
	// begin inline asm
	shfl.sync.down.b32 %r274, %r275, %r286, %r287, %r288;
	// end inline asm
	mov.b64 	{%r280, %r285}, %rd475;
	// begin inline asm
	shfl.sync.down.b32 %r279, %r280, %r286, %r287, %r288;
	// end inline asm
	// begin inline asm
	shfl.sync.down.b32 %r284, %r285, %r286, %r287, %r288;
	// end inline asm
	mov.b64 	%rd203, {%r279, %r284};
	setp.gt.s32 	%p108, %r248, 29;
	mov.u32 	%r655, %r654;
	mov.u64 	%rd476, %rd475;
	@%p108 bra 	$L__BB11_196;
	setp.lt.s32 	%p109, %r654, %r269;
	mov.u32 	%r655, %r269;
	mov.u64 	%rd476, %rd203;
	@%p109 bra 	$L__BB11_196;
	setp.lt.s32 	%p110, %r269, %r654;
	mov.u32 	%r655, %r654;
	mov.u64 	%rd476, %rd475;
	@%p110 bra 	$L__BB11_196;
	setp.lt.s64 	%p111, %rd475, %rd203;
	selp.b32 	%r655, %r654, %r269, %p111;
	min.s64 	%rd476, %rd475, %rd203;
$L__BB11_196:
	mov.b32 	%r306, 4;
	mov.b32 	%r307, 31;
	mov.b32 	%r308, -1;
	// begin inline asm
	shfl.sync.down.b32 %r289, %r655, %r306, %r307, %r308;
	// end inline asm
	// begin inline asm
	shfl.sync.down.b32 %r294, %r295, %r306, %r307, %r308;
	// end inline asm
	mov.b64 	{%r300, %r305}, %rd476;
	// begin inline asm
	shfl.sync.down.b32 %r299, %r300, %r306, %r307, %r308;
	// end inline asm
	// begin inline asm
	shfl.sync.down.b32 %r304, %r305, %r306, %r307, %r308;
	// end inline asm
	mov.b64 	%rd206, {%r299, %r304};
	setp.gt.s32 	%p112, %r248, 27;
	mov.u32 	%r656, %r655;
	mov.u64 	%rd477, %rd476;
	@%p112 bra 	$L__BB11_200;
	setp.lt.s32 	%p113, %r655, %r289;
	mov.u32 	%r656, %r289;
	mov.u64 	%rd477, %rd206;
	@%p113 bra 	$L__BB11_200;
	setp.lt.s32 	%p114, %r289, %r655;
	mov.u32 	%r656, %r655;
	mov.u64 	%rd477, %rd476;
	@%p114 bra 	$L__BB11_200;
	setp.lt.s64 	%p115, %rd476, %rd206;
	selp.b32 	%r656, %r655, %r289, %p115;
	min.s64 	%rd477, %rd476, %rd206;
$L__BB11_200:
	mov.b32 	%r326, 8;
	mov.b32 	%r327, 31;
	mov.b32 	%r328, -1;
	// begin inline asm
	shfl.sync.down.b32 %r309, %r656, %r326, %r327, %r328;
	// end inline asm
	// begin inline asm
	shfl.sync.down.b32 %r314, %r315, %r326, %r327, %r328;
	// end inline asm
	mov.b64 	{%r320, %r325}, %rd477;
	// begin inline asm
	shfl.sync.down.b32 %r319, %r320, %r326, %r327, %r328;
	// end inline asm
	// begin inline asm
	shfl.sync.down.b32 %r324, %r325, %r326, %r327, %r328;
	// end inline asm
	mov.b64 	%rd209, {%r319, %r324};
	setp.gt.s32 	%p116, %r248, 23;
	mov.u32 	%r657, %r656;
	mov.u64 	%rd478, %rd477;
	@%p116 bra 	$L__BB11_204;
	setp.lt.s32 	%p117, %r656, %r309;
	mov.u32 	%r657, %r309;
	mov.u64 	%rd478, %rd209;
	@%p117 bra 	$L__BB11_204;
	setp.lt.s32 	%p118, %r309, %r656;
	mov.u32 	%r657, %r656;
	mov.u64 	%rd478, %rd477;
	@%p118 bra 	$L__BB11_204;
	setp.lt.s64 	%p119, %rd477, %rd209;
	selp.b32 	%r657, %r656, %r309, %p119;
	min.s64 	%rd478, %rd477, %rd209;
$L__BB11_204:
	mov.b32 	%r346, 16;
	mov.b32 	%r347, 31;
	mov.b32 	%r348, -1;
	// begin inline asm
	shfl.sync.down.b32 %r329, %r657, %r346, %r347, %r348;
	// end inline asm
	// begin inline asm
	shfl.sync.down.b32 %r334, %r335, %r346, %r347, %r348;
	// end inline asm
	mov.b64 	{%r340, %r345}, %rd478;
	// begin inline asm
	shfl.sync.down.b32 %r339, %r340, %r346, %r347, %r348;
	// end inline asm
	// begin inline asm
	shfl.sync.down.b32 %r344, %r345, %r346, %r347, %r348;
	// end inline asm
	mov.b64 	%rd212, {%r339, %r344};
	setp.gt.s32 	%p120, %r248, 15;
	mov.u32 	%r665, %r657;
	mov.u64 	%rd486, %rd478;
	@%p120 bra 	$L__BB11_208;
	setp.lt.s32 	%p121, %r657, %r329;
	mov.u32 	%r665, %r329;
	mov.u64 	%rd486, %rd212;
	@%p121 bra 	$L__BB11_208;
	setp.lt.s32 	%p122, %r329, %r657;
	mov.u32 	%r665, %r657;
	mov.u64 	%rd486, %rd478;
	@%p122 bra 	$L__BB11_208;
	setp.lt.s64 	%p123, %rd478, %rd212;
	selp.b32 	%r665, %r657, %r329, %p123;
	min.s64 	%rd486, %rd478, %rd212;
$L__BB11_208:
	setp.ne.s32 	%p124, %r248, 0;
	@%p124 bra 	$L__BB11_210;
	shr.u32 	%r349, %r108, 1;
	and.b32  	%r350, %r349, 496;
	mov.u32 	%r351, _ZN6thrust24THRUST_300001_SM_1000_NS8cuda_cub4core6detail5shmemE;
	add.s32 	%r352, %r351, %r350;
	st.shared.u32 	[%r352+8], %r665;
	st.shared.u64 	[%r352+16], %rd486;
$L__BB11_210:
	bar.sync 	0;
	setp.ne.s32 	%p125, %r108, 0;
	@%p125 bra 	$L__BB11_232;
	ld.shared.u32 	%r218, [_ZN6thrust24THRUST_300001_SM_1000_NS8cuda_cub4core6detail5shmemE+24];
	ld.shared.u64 	%rd215, [_ZN6thrust24THRUST_300001_SM_1000_NS8cuda_cub4core6detail5shmemE+32];
	setp.lt.s32 	%p126, %r665, %r218;
	mov.u32 	%r659, %r218;
	mov.u64 	%rd480, %rd215;
	@%p126 bra 	$L__BB11_214;
	setp.lt.s32 	%p127, %r218, %r665;
	mov.u32 	%r659, %r665;
	mov.u64 	%rd480, %rd486;
	@%p127 bra 	$L__BB11_214;
	setp.lt.s64 	%p128, %rd486, %rd215;
	selp.b32 	%r659, %r665, %r218, %p128;
	min.s64 	%rd480, %rd486, %rd215;
$L__BB11_214:
	ld.shared.u32 	%r221, [_ZN6thrust24THRUST_300001_SM_1000_NS8cuda_cub4core6detail5shmemE+40];
	ld.shared.u64 	%rd218, [_ZN6thrust24THRUST_300001_SM_1000_NS8cuda_cub4core6detail5shmemE+48];
	setp.lt.s32 	%p129, %r659, %r221;
	mov.u32 	%r660, %r221;
	mov.u64 	%rd481, %rd218;
	@%p129 bra 	$L__BB11_217;
	setp.lt.s32 	%p130, %r221, %r659;
	mov.u32 	%r660, %r659;
	mov.u64 	%rd481, %rd480;
	@%p130 bra 	$L__BB11_217;
	setp.lt.s64 	%p131, %rd480, %rd218;
	selp.b32 	%r660, %r659, %r221, %p131;
	min.s64 	%rd481, %rd480, %rd218;
$L__BB11_217:
	ld.shared.u32 	%r224, [_ZN6thrust24THRUST_300001_SM_1000_NS8cuda_cub4core6detail5shmemE+56];
	ld.shared.u64 	%rd221, [_ZN6thrust24THRUST_300001_SM_1000_NS8cuda_cub4core6detail5shmemE+64];
	setp.lt.s32 	%p132, %r660, %r224;
	mov.u32 	%r661, %r224;
	mov.u64 	%rd482, %rd221;
	@%p132 bra 	$L__BB11_220;
	setp.lt.s32 	%p133, %r224, %r660;
	mov.u32 	%r661, %r660;
	mov.u64 	%rd482, %rd481;
	@%p133 bra 	$L__BB11_220;
	setp.lt.s64 	%p134, %rd481, %rd221;
	selp.b32 	%r661, %r660, %r224, %p134;
	min.s64 	%rd482, %rd481, %rd221;
$L__BB11_220:
	ld.shared.u32 	%r227, [_ZN6thrust24THRUST_300001_SM_1000_NS8cuda_cub4core6detail5shmemE+72];
	ld.shared.u64 	%rd224, [_ZN6thrust24THRUST_300001_SM_1000_NS8cuda_cub4core6detail5shmemE+80];
	setp.lt.s32 	%p135, %r661, %r227;
	mov.u32 	%r662, %r227;
	mov.u64 	%rd483, %rd224;
	@%p135 bra 	$L__BB11_223;
	setp.lt.s32 	%p136, %r227, %r661;
	mov.u32 	%r662, %r661;
	mov.u64 	%rd483, %rd482;
	@%p136 bra 	$L__BB11_223;
	setp.lt.s64 	%p137, %rd482, %rd224;
	selp.b32 	%r662, %r661, %r227, %p137;
	min.s64 	%rd483, %rd482, %rd224;
$L__BB11_223:
	ld.shared.u32 	%r230, [_ZN6thrust24THRUST_300001_SM_1000_NS8cuda_cub4core6detail5shmemE+88];
	ld.shared.u64 	%rd227, [_ZN6thrust24THRUST_300001_SM_1000_NS8cuda_cub4core6detail5shmemE+96];
	setp.lt.s32 	%p138, %r662, %r230;
	mov.u32 	%r663, %r230;
	mov.u64 	%rd484, %rd227;
	@%p138 bra 	$L__BB11_226;
	setp.lt.s32 	%p139, %r230, %r662;
	mov.u32 	%r663, %r662;
	mov.u64 	%rd484, %rd483;
	@%p139 bra 	$L__BB11_226;
	setp.lt.s64 	%p140, %rd483, %rd227;
	selp.b32 	%r663, %r662, %r230, %p140;
	min.s64 	%rd484, %rd483, %rd227;
$L__BB11_226:
	ld.shared.u32 	%r233, [_ZN6thrust24THRUST_300001_SM_1000_NS8cuda_cub4core6detail5shmemE+104];
	ld.shared.u64 	%rd230, [_ZN6thrust24THRUST_300001_SM_1000_NS8cuda_cub4core6detail5shmemE+112];
	setp.lt.s32 	%p141, %r663, %r233;
	mov.u32 	%r664, %r233;
	mov.u64 	%rd485, %rd230;
	@%p141 bra 	$L__BB11_229;
	setp.lt.s32 	%p142, %r233, %r663;
	mov.u32 	%r664, %r663;
	mov.u64 	%rd485, %rd484;
	@%p142 bra 	$L__BB11_229;
	setp.lt.s64 	%p143, %rd484, %rd230;
	selp.b32 	%r664, %r663, %r233, %p143;
	min.s64 	%rd485, %rd484, %rd230;
$L__BB11_229:
	ld.shared.u32 	%r236, [_ZN6thrust24THRUST_300001_SM_1000_NS8cuda_cub4core6detail5shmemE+120];
	ld.shared.u64 	%rd233, [_ZN6thrust24THRUST_300001_SM_1000_NS8cuda_cub4core6detail5shmemE+128];
	setp.lt.s32 	%p144, %r664, %r236;
	mov.u32 	%r665, %r236;
	mov.u64 	%rd486, %rd233;
	@%p144 bra 	$L__BB11_232;
	setp.lt.s32 	%p145, %r236, %r664;
	mov.u32 	%r665, %r664;
	mov.u64 	%rd486, %rd485;
	@%p145 bra 	$L__BB11_232;
	setp.lt.s64 	%p146, %rd485, %rd233;
	selp.b32 	%r665, %r664, %r236, %p146;
	min.s64 	%rd486, %rd485, %rd233;
$L__BB11_232:
	mov.u32 	%r578, %tid.x;
	setp.ne.s32 	%p263, %r578, 0;
	@%p263 bra 	$L__BB11_234;
	ld.param.u64 	%rd399, [_ZN6thrust24THRUST_300001_SM_1000_NS8cuda_cub4core6detail13_kernel_agentINS1_8__reduce11ReduceAgentIPN4cuda3std3__45tupleIJilEEESC_SB_lNS1_9__extrema9arg_max_fIilNS9_4lessIiEEEEEEJSC_SC_iSH_EEEvDpT0__param_1];
	cvta.to.global.u64 	%rd390, %rd399;
	st.global.u32 	[%rd390], %r665;
	st.global.u64 	[%rd390+8], %rd486;
$L__BB11_234:
	ret;

}
	// .globl	_ZN3cub18CUB_300001_SM_10006detail11EmptyKernelIvEEvv
.visible .entry _ZN3cub18CUB_300001_SM_10006detail11EmptyKernelIvEEvv()
{


	ret;

}
	// .globl	_ZN3cub18CUB_300001_SM_10006detail6reduce28DeviceReduceSingleTileKernelINS2_10policy_hubIijN4cuda3std3__44plusIiEEE10Policy1000EN6thrust24THRUST_300001_SM_1000_NS10device_ptrIiEEPijS9_iiNS7_10__identityEEEvT0_T1_T2_T3_T4_T6_
.visible .entry _ZN3cub18CUB_300001_SM_10006detail6reduce28DeviceReduceSingleTileKernelINS2_10policy_hubIijN4cuda3std3__44plusIiEEE10Policy1000EN6thrust24THRUST_300001_SM_1000_NS10device_ptrIiEEPijS9_iiNS7_10__identityEEEvT0_T1_T2_T3_T4_T6_(
	.param .align 8 .b8 _ZN3cub18CUB_300001_SM_10006detail6reduce28DeviceReduceSingleTileKernelINS2_10policy_hubIijN4cuda3std3__44plusIiEEE10Policy1000EN6thrust24THRUST_300001_SM_1000_NS10device_ptrIiEEPijS9_iiNS7_10__identityEEEvT0_T1_T2_T3_T4_T6__param_0[8],
	.param .u64 .ptr .align 1 _ZN3cub18CUB_300001_SM_10006detail6reduce28DeviceReduceSingleTileKernelINS2_10policy_hubIijN4cuda3std3__44plusIiEEE10Policy1000EN6thrust24THRUST_300001_SM_1000_NS10device_ptrIiEEPijS9_iiNS7_10__identityEEEvT0_T1_T2_T3_T4_T6__param_1,
	.param .u32 _ZN3cub18CUB_300001_SM_10006detail6reduce28DeviceReduceSingleTileKernelINS2_10policy_hubIijN4cuda3std3__44plusIiEEE10Policy1000EN6thrust24THRUST_300001_SM_1000_NS10device_ptrIiEEPijS9_iiNS7_10__identityEEEvT0_T1_T2_T3_T4_T6__param_2,
	.param .align 1 .b8 _ZN3cub18CUB_300001_SM_10006detail6reduce28DeviceReduceSingleTileKernelINS2_10policy_hubIijN4cuda3std3__44plusIiEEE10Policy1000EN6thrust24THRUST_300001_SM_1000_NS10device_ptrIiEEPijS9_iiNS7_10__identityEEEvT0_T1_T2_T3_T4_T6__param_3[1],
	.param .u32 _ZN3cub18CUB_300001_SM_10006detail6reduce28DeviceReduceSingleTileKernelINS2_10policy_hubIijN4cuda3std3__44plusIiEEE10Policy1000EN6thrust24THRUST_300001_SM_1000_NS10device_ptrIiEEPijS9_iiNS7_10__identityEEEvT0_T1_T2_T3_T4_T6__param_4,
	.param .align 1 .b8 _ZN3cub18CUB_300001_SM_10006detail6reduce28DeviceReduceSingleTileKernelINS2_10policy_hubIijN4cuda3std3__44plusIiEEE10Policy1000EN6thrust24THRUST_300001_SM_1000_NS10device_ptrIiEEPijS9_iiNS7_10__identityEEEvT0_T1_T2_T3_T4_T6__param_5[1]
)
.maxntid 256
.minnctapersm 1
{
	.reg .pred 	%p<59>;
	.reg .b32 	%r<511>;
	.reg .b64 	%rd<84>;
	// demoted variable
	.shared .align 4 .b8 _ZZN3cub18CUB_300001_SM_10006detail6reduce28DeviceReduceSingleTileKernelINS2_10policy_hubIijN4cuda3std3__44plusIiEEE10Policy1000EN6thrust24THRUST_300001_SM_1000_NS10device_ptrIiEEPijS9_iiNS7_10__identityEEEvT0_T1_T2_T3_T4_T6_E12temp_storage[44];
	ld.param.u64 	%rd9, [_ZN3cub18CUB_300001_SM_10006detail6reduce28DeviceReduceSingleTileKernelINS2_10policy_hubIijN4cuda3std3__44plusIiEEE10Policy1000EN6thrust24THRUST_300001_SM_1000_NS10device_ptrIiEEPijS9_iiNS7_10__identityEEEvT0_T1_T2_T3_T4_T6__param_0];
	ld.param.u64 	%rd10, [_ZN3cub18CUB_300001_SM_10006detail6reduce28DeviceReduceSingleTileKernelINS2_10policy_hubIijN4cuda3std3__44plusIiEEE10Policy1000EN6thrust24THRUST_300001_SM_1000_NS10device_ptrIiEEPijS9_iiNS7_10__identityEEEvT0_T1_T2_T3_T4_T6__param_1];
	ld.param.u32 	%r90, [_ZN3cub18CUB_300001_SM_10006detail6reduce28DeviceReduceSingleTileKernelINS2_10policy_hubIijN4cuda3std3__44plusIiEEE10Policy1000EN6thrust24THRUST_300001_SM_1000_NS10device_ptrIiEEPijS9_iiNS7_10__identityEEEvT0_T1_T2_T3_T4_T6__param_2];
	ld.param.u32 	%r91, [_ZN3cub18CUB_300001_SM_10006detail6reduce28DeviceReduceSingleTileKernelINS2_10policy_hubIijN4cuda3std3__44plusIiEEE10Policy1000EN6thrust24THRUST_300001_SM_1000_NS10device_ptrIiEEPijS9_iiNS7_10__identityEEEvT0_T1_T2_T3_T4_T6__param_4];
	cvta.to.global.u64 	%rd1, %rd10;
	setp.ne.s32 	%p1, %r90, 0;
	@%p1 bra 	$L__BB13_3;
	mov.u32 	%r471, %tid.x;
	setp.ne.s32 	%p58, %r471, 0;
	@%p58 bra 	$L__BB13_52;
	st.global.u32 	[%rd1], %r91;
	bra.uni 	$L__BB13_52;
$L__BB13_3:
	cvta.to.global.u64 	%rd2, %rd9;
	setp.gt.u32 	%p2, %r90, 4095;
	@%p2 bra 	$L__BB13_28;
	mov.u32 	%r1, %tid.x;
	setp.ge.u32 	%p24, %r1, %r90;
	mov.b32 	%r488, 0;
	mov.u32 	%r478, %r1;
	@%p24 bra 	$L__BB13_6;
	mul.wide.u32 	%rd73, %r1, 4;
	add.s64 	%rd74, %rd2, %rd73;
	ld.global.u32 	%r488, [%rd74];
	add.s32 	%r478, %r1, 256;
$L__BB13_6:
	setp.ge.u32 	%p25, %r478, %r90;
	@%p25 bra 	$L__BB13_19;
	not.b32 	%r298, %r478;
	add.s32 	%r299, %r90, %r298;
	shr.u32 	%r300, %r299, 8;
	add.s32 	%r6, %r300, 1;
	and.b32  	%r7, %r6, 15;
	setp.lt.u32 	%p26, %r299, 3840;
	@%p26 bra 	$L__BB13_10;
	and.b32  	%r301, %r6, 33554416;
	neg.s32 	%r474, %r301;
	mul.wide.u32 	%rd75, %r478, 4;
	add.s64 	%rd76, %rd75, %rd2;
	add.s64 	%rd82, %rd76, 8192;
$L__BB13_9:
	.pragma "nounroll";
	ld.global.u32 	%r302, [%rd82+-8192];
	add.s32 	%r303, %r302, %r488;
	ld.global.u32 	%r304, [%rd82+-7168];
	add.s32 	%r305, %r304, %r303;
	ld.global.u32 	%r306, [%rd82+-6144];
	add.s32 	%r307, %r306, %r305;
	ld.global.u32 	%r308, [%rd82+-5120];
	add.s32 	%r309, %r308, %r307;
	ld.global.u32 	%r310, [%rd82+-4096];
	add.s32 	%r311, %r310, %r309;
	ld.global.u32 	%r312, [%rd82+-3072];
	add.s32 	%r313, %r312, %r311;
	ld.global.u32 	%r314, [%rd82+-2048];
	add.s32 	%r315, %r314, %r313;
	ld.global.u32 	%r316, [%rd82+-1024];
	add.s32 	%r317, %r316, %r315;
	ld.global.u32 	%r318, [%rd82];
	add.s32 	%r319, %r318, %r317;
	ld.global.u32 	%r320, [%rd82+1024];
	add.s32 	%r321, %r320, %r319;
	ld.global.u32 	%r322, [%rd82+2048];
	add.s32 	%r323, %r322, %r321;
	ld.global.u32 	%r324, [%rd82+3072];
	add.s32 	%r325, %r324, %r323;
	ld.global.u32 	%r326, [%rd82+4096];
	add.s32 	%r327, %r326, %r325;
	ld.global.u32 	%r328, [%rd82+5120];
	add.s32 	%r329, %r328, %r327;
	ld.global.u32 	%r330, [%rd82+6144];
	add.s32 	%r331, %r330, %r329;
	ld.global.u32 	%r332, [%rd82+7168];
	add.s32 	%r488, %r332, %r331;
	add.s32 	%r478, %r478, 4096;
	add.s32 	%r474, %r474, 16;
	add.s64 	%rd82, %rd82, 16384;
	setp.ne.s32 	%p27, %r474, 0;
	@%p27 bra 	$L__BB13_9;
$L__BB13_10:
	setp.eq.s32 	%p28, %r7, 0;
	@%p28 bra 	$L__BB13_19;
	and.b32  	%r18, %r6, 7;
	setp.lt.u32 	%p29, %r7, 8;
	@%p29 bra 	$L__BB13_13;
	mul.wide.u32 	%rd77, %r478, 4;
	add.s64 	%rd78, %rd2, %rd77;
	ld.global.u32 	%r334, [%rd78];
	add.s32 	%r335, %r334, %r488;
	ld.global.u32 	%r336, [%rd78+1024];
	add.s32 	%r337, %r336, %r335;
	ld.global.u32 	%r338, [%rd78+2048];
	add.s32 	%r339, %r338, %r337;
	ld.global.u32 	%r340, [%rd78+3072];
	add.s32 	%r341, %r340, %r339;
	ld.global.u32 	%r342, [%rd78+4096];
	add.s32 	%r343, %r342, %r341;
	ld.global.u32 	%r344, [%rd78+5120];
	add.s32 	%r345, %r344, %r343;
	ld.global.u32 	%r346, [%rd78+6144];
	add.s32 	%r347, %r346, %r345;
	ld.global.u32 	%r348, [%rd78+7168];
	add.s32 	%r488, %r348, %r347;
	add.s32 	%r478, %r478, 2048;
$L__BB13_13:
	setp.eq.s32 	%p30, %r18, 0;
	@%p30 bra 	$L__BB13_19;
	and.b32  	%r24, %r6, 3;
	setp.lt.u32 	%p31, %r18, 4;
	@%p31 bra 	$L__BB13_16;
	mul.wide.u32 	%rd79, %r478, 4;
	add.s64 	%rd80, %rd2, %rd79;
	ld.global.u32 	%r350, [%rd80];
	add.s32 	%r351, %r350, %r488;
	ld.global.u32 	%r352, [%rd80+1024];
	add.s32 	%r353, %r352, %r351;
	ld.global.u32 	%r354, [%rd80+2048];
	add.s32 	%r355, %r354, %r353;
	ld.global.u32 	%r356, [%rd80+3072];
	add.s32 	%r488, %r356, %r355;
	add.s32 	%r478, %r478, 1024;
$L__BB13_16:
	setp.eq.s32 	%p32, %r24, 0;
	@%p32 bra 	$L__BB13_19;
	mul.wide.u32 	%rd81, %r478, 4;
	add.s64 	%rd83, %rd2, %rd81;
	neg.s32 	%r486, %r24;
$L__BB13_18:
	.pragma "nounroll";
	ld.global.u32 	%r357, [%rd83];
	add.s32 	%r488, %r357, %r488;
	add.s64 	%rd83, %rd83, 1024;
	add.s32 	%r486, %r486, 1;
	setp.ne.s32 	%p33, %r486, 0;
	@%p33 bra 	$L__BB13_18;
$L__BB13_19:
	setp.lt.u32 	%p34, %r90, 256;
	@%p34 bra 	$L__BB13_24;
	// begin inline asm
	mov.u32 %r421, %laneid;
	// end inline asm
	mov.b32 	%r424, 1;
	mov.b32 	%r445, 31;
	mov.b32 	%r446, -1;
	// begin inline asm
	shfl.sync.down.b32 %r422, %r488, %r424, %r445, %r446;
	// end inline asm
	setp.gt.s32 	%p50, %r421, 30;
	selp.b32 	%r447, 0, %r422, %p50;
	add.s32 	%r428, %r447, %r488;
	mov.b32 	%r429, 2;
	// begin inline asm
	shfl.sync.down.b32 %r427, %r428, %r429, %r445, %r446;
	// end inline asm
	setp.gt.s32 	%p51, %r421, 29;
	selp.b32 	%r448, 0, %r427, %p51;
	add.s32 	%r433, %r428, %r448;
	mov.b32 	%r434, 4;
	// begin inline asm
	shfl.sync.down.b32 %r432, %r433, %r434, %r445, %r446;
	// end inline asm
	setp.gt.s32 	%p52, %r421, 27;
	selp.b32 	%r449, 0, %r432, %p52;
	add.s32 	%r438, %r433, %r449;
	mov.b32 	%r439, 8;
	// begin inline asm
	shfl.sync.down.b32 %r437, %r438, %r439, %r445, %r446;
	// end inline asm
	setp.gt.s32 	%p53, %r421, 23;
	selp.b32 	%r450, 0, %r437, %p53;
	add.s32 	%r443, %r438, %r450;
	mov.b32 	%r444, 16;
	// begin inline asm
	shfl.sync.down.b32 %r442, %r443, %r444, %r445, %r446;
	// end inline asm
	setp.gt.s32 	%p54, %r421, 15;
	selp.b32 	%r451, 0, %r442, %p54;
	add.s32 	%r510, %r443, %r451;
	setp.ne.s32 	%p55, %r421, 0;
	@%p55 bra 	$L__BB13_22;
	shr.u32 	%r452, %r1, 3;
	and.b32  	%r453, %r452, 124;
	mov.u32 	%r454, _ZZN3cub18CUB_300001_SM_10006detail6reduce28DeviceReduceSingleTileKernelINS2_10policy_hubIijN4cuda3std3__44plusIiEEE10Policy1000EN6thrust24THRUST_300001_SM_1000_NS10device_ptrIiEEPijS9_iiNS7_10__identityEEEvT0_T1_T2_T3_T4_T6_E12temp_storage;
	add.s32 	%r455, %r454, %r453;
	st.shared.u32 	[%r455+8], %r510;
$L__BB13_22:
	bar.sync 	0;
	setp.ne.s32 	%p56, %r1, 0;
	@%p56 bra 	$L__BB13_50;
	ld.shared.u32 	%r456, [_ZZN3cub18CUB_300001_SM_10006detail6reduce28DeviceReduceSingleTileKernelINS2_10policy_hubIijN4cuda3std3__44plusIiEEE10Policy1000EN6thrust24THRUST_300001_SM_1000_NS10device_ptrIiEEPijS9_iiNS7_10__identityEEEvT0_T1_T2_T3_T4_T6_E12temp_storage+12];
	add.s32 	%r457, %r456, %r510;
	ld.shared.u32 	%r458, [_ZZN3cub18CUB_300001_SM_10006detail6reduce28DeviceReduceSingleTileKernelINS2_10policy_hubIijN4cuda3std3__44plusIiEEE10Policy1000EN6thrust24THRUST_300001_SM_1000_NS10device_ptrIiEEPijS9_iiNS7_10__identityEEEvT0_T1_T2_T3_T4_T6_E12temp_storage+16];
	add.s32 	%r459, %r457, %r458;
	ld.shared.u32 	%r460, [_ZZN3cub18CUB_300001_SM_10006detail6reduce28DeviceReduceSingleTileKernelINS2_10policy_hubIijN4cuda3std3__44plusIiEEE10Policy1000EN6thrust24THRUST_300001_SM_1000_NS10device_ptrIiEEPijS9_iiNS7_10__identityEEEvT0_T1_T2_T3_T4_T6_E12temp_storage+20];
	add.s32 	%r461, %r459, %r460;
	ld.shared.u32 	%r462, [_ZZN3cub18CUB_300001_SM_10006detail6reduce28DeviceReduceSingleTileKernelINS2_10policy_hubIijN4cuda3std3__44plusIiEEE10Policy1000EN6thrust24THRUST_300001_SM_1000_NS10device_ptrIiEEPijS9_iiNS7_10__identityEEEvT0_T1_T2_T3_T4_T6_E12temp_storage+24];
	add.s32 	%r463, %r461, %r462;
	ld.shared.u32 	%r464, [_ZZN3cub18CUB_300001_SM_10006detail6reduce28DeviceReduceSingleTileKernelINS2_10policy_hubIijN4cuda3std3__44plusIiEEE10Policy1000EN6thrust24THRUST_300001_SM_1000_NS10device_ptrIiEEPijS9_iiNS7_10__identityEEEvT0_T1_T2_T3_T4_T6_E12temp_storage+28];
	add.s32 	%r465, %r463, %r464;
	ld.shared.u32 	%r466, [_ZZN3cub18CUB_300001_SM_10006detail6reduce28DeviceReduceSingleTileKernelINS2_10policy_hubIijN4cuda3std3__44plusIiEEE10Policy1000EN6thrust24THRUST_300001_SM_1000_NS10device_ptrIiEEPijS9_iiNS7_10__identityEEEvT0_T1_T2_T3_T4_T6_E12temp_storage+32];
	add.s32 	%r467, %r465, %r466;
	ld.shared.u32 	%r468, [_ZZN3cub18CUB_300001_SM_10006detail6reduce28DeviceReduceSingleTileKernelINS2_10policy_hubIijN4cuda3std3__44plusIiEEE10Policy1000EN6thrust24THRUST_300001_SM_1000_NS10device_ptrIiEEPijS9_iiNS7_10__identityEEEvT0_T1_T2_T3_T4_T6_E12temp_storage+36];
	add.s32 	%r510, %r467, %r468;
	bra.uni 	$L__BB13_50;
$L__BB13_24:
	// begin inline asm
	mov.u32 %r358, %laneid;
	// end inline asm
	and.b32  	%r384, %r1, 992;
	add.s32 	%r385, %r384, 32;
	setp.gt.u32 	%p35, %r385, %r90;
	not.b32 	%r386, %r384;
	add.s32 	%r387, %r90, %r386;
	selp.b32 	%r382, %r387, 31, %p35;
	mov.b32 	%r361, 1;
	mov.b32 	%r383, -1;
	// begin inline asm
	shfl.sync.down.b32 %r359, %r488, %r361, %r382, %r383;
	// end inline asm
	setp.lt.s32 	%p36, %r358, %r382;
	selp.b32 	%r388, %r359, 0, %p36;
	add.s32 	%r365, %r388, %r488;
	mov.b32 	%r366, 2;
	// begin inline asm
	shfl.sync.down.b32 %r364, %r365, %r366, %r382, %r383;
	// end inline asm
	add.s32 	%r389, %r358, 2;
	setp.gt.s32 	%p37, %r389, %r382;
	selp.b32 	%r390, 0, %r364, %p37;
	add.s32 	%r370, %r365, %r390;
	mov.b32 	%r371, 4;
	// begin inline asm
	shfl.sync.down.b32 %r369, %r370, %r371, %r382, %r383;
	// end inline asm
	add.s32 	%r391, %r358, 4;
	setp.gt.s32 	%p38, %r391, %r382;
	selp.b32 	%r392, 0, %r369, %p38;
	add.s32 	%r375, %r370, %r392;
	mov.b32 	%r376, 8;
	// begin inline asm
	shfl.sync.down.b32 %r374, %r375, %r376, %r382, %r383;
	// end inline asm
	add.s32 	%r393, %r358, 8;
	setp.gt.s32 	%p39, %r393, %r382;
	selp.b32 	%r394, 0, %r374, %p39;
	add.s32 	%r380, %r375, %r394;
	mov.b32 	%r381, 16;
	// begin inline asm
	shfl.sync.down.b32 %r379, %r380, %r381, %r382, %r383;
	// end inline asm
	add.s32 	%r395, %r358, 16;
	setp.gt.s32 	%p40, %r395, %r382;
	selp.b32 	%r396, 0, %r379, %p40;
	add.s32 	%r510, %r380, %r396;
	setp.ne.s32 	%p41, %r358, 0;
	@%p41 bra 	$L__BB13_26;
	shr.u32 	%r397, %r1, 3;
	and.b32  	%r398, %r397, 124;
	mov.u32 	%r399, _ZZN3cub18CUB_300001_SM_10006detail6reduce28DeviceReduceSingleTileKernelINS2_10policy_hubIijN4cuda3std3__44plusIiEEE10Policy1000EN6thrust24THRUST_300001_SM_1000_NS10device_ptrIiEEPijS9_iiNS7_10__identityEEEvT0_T1_T2_T3_T4_T6_E12temp_storage;
	add.s32 	%r400, %r399, %r398;
	st.shared.u32 	[%r400+8], %r510;
$L__BB13_26:
	bar.sync 	0;
	setp.ne.s32 	%p42, %r1, 0;
	@%p42 bra 	$L__BB13_50;
	setp.gt.u32 	%p43, %r90, 32;
	ld.shared.u32 	%r401, [_ZZN3cub18CUB_300001_SM_10006detail6reduce28DeviceReduceSingleTileKernelINS2_10policy_hubIijN4cuda3std3__44plusIiEEE10Policy1000EN6thrust24THRUST_300001_SM_1000_NS10device_ptrIiEEPijS9_iiNS7_10__identityEEEvT0_T1_T2_T3_T4_T6_E12temp_storage+12];
	selp.b32 	%r402, %r401, 0, %p43;
	add.s32 	%r403, %r402, %r510;
	setp.gt.u32 	%p44, %r90, 64;
	ld.shared.u32 	%r404, [_ZZN3cub18CUB_300001_SM_10006detail6reduce28DeviceReduceSingleTileKernelINS2_10policy_hubIijN4cuda3std3__44plusIiEEE10Policy1000EN6thrust24THRUST_300001_SM_1000_NS10device_ptrIiEEPijS9_iiNS7_10__identityEEEvT0_T1_T2_T3_T4_T6_E12temp_storage+16];
	selp.b32 	%r405, %r404, 0, %p44;
	add.s32 	%r406, %r403, %r405;
	setp.gt.u32 	%p45, %r90, 96;
	ld.shared.u32 	%r407, [_ZZN3cub18CUB_300001_SM_10006detail6reduce28DeviceReduceSingleTileKernelINS2_10policy_hubIijN4cuda3std3__44plusIiEEE10Policy1000EN6thrust24THRUST_300001_SM_1000_NS10device_ptrIiEEPijS9_iiNS7_10__identityEEEvT0_T1_T2_T3_T4_T6_E12temp_storage+20];
	selp.b32 	%r408, %r407, 0, %p45;
	add.s32 	%r409, %r406, %r408;
	setp.gt.u32 	%p46, %r90, 128;
	ld.shared.u32 	%r410, [_ZZN3cub18CUB_300001_SM_10006detail6reduce28DeviceReduceSingleTileKernelINS2_10policy_hubIijN4cuda3std3__44plusIiEEE10Policy1000EN6thrust24THRUST_300001_SM_1000_NS10device_ptrIiEEPijS9_iiNS7_10__identityEEEvT0_T1_T2_T3_T4_T6_E12temp_storage+24];
	selp.b32 	%r411, %r410, 0, %p46;
	add.s32 	%r412, %r409, %r411;
	setp.gt.u32 	%p47, %r90, 160;
	ld.shared.u32 	%r413, [_ZZN3cub18CUB_300001_SM_10006detail6reduce28DeviceReduceSingleTileKernelINS2_10policy_hubIijN4cuda3std3__44plusIiEEE10Policy1000EN6thrust24THRUST_300001_SM_1000_NS10device_ptrIiEEPijS9_iiNS7_10__identityEEEvT0_T1_T2_T3_T4_T6_E12temp_storage+28];
	selp.b32 	%r414, %r413, 0, %p47;
	add.s32 	%r415, %r412, %r414;
	setp.gt.u32 	%p48, %r90, 192;
	ld.shared.u32 	%r416, [_ZZN3cub18CUB_300001_SM_10006detail6reduce28DeviceReduceSingleTileKernelINS2_10policy_hubIijN4cuda3std3__44plusIiEEE10Policy1000EN6thrust24THRUST_300001_SM_1000_NS10device_ptrIiEEPijS9_iiNS7_10__identityEEEvT0_T1_T2_T3_T4_T6_E12temp_storage+32];
	selp.b32 	%r417, %r416, 0, %p48;
	add.s32 	%r418, %r415, %r417;
	setp.gt.u32 	%p49, %r90, 224;
	ld.shared.u32 	%r419, [_ZZN3cub18CUB_300001_SM_10006detail6reduce28DeviceReduceSingleTileKernelINS2_10policy_hubIijN4cuda3std3__44plusIiEEE10Policy1000EN6thrust24THRUST_300001_SM_1000_NS10device_ptrIiEEPijS9_iiNS7_10__identityEEEvT0_T1_T2_T3_T4_T6_E12temp_storage+36];
	selp.b32 	%r420, %r419, 0, %p49;
	add.s32 	%r510, %r418, %r420;
	bra.uni 	$L__BB13_50;
$L__BB13_28:
	mov.u32 	%r40, %tid.x;
	mul.wide.u32 	%rd11, %r40, 4;
	add.s64 	%rd12, %rd2, %rd11;
	ld.global.u32 	%r93, [%rd12];
	ld.global.u32 	%r94, [%rd12+1024];
	ld.global.u32 	%r95, [%rd12+2048];
	ld.global.u32 	%r96, [%rd12+3072];
	ld.global.u32 	%r97, [%rd12+4096];
	ld.global.u32 	%r98, [%rd12+5120];
	ld.global.u32 	%r99, [%rd12+6144];
	ld.global.u32 	%r100, [%rd12+7168];
	ld.global.u32 	%r101, [%rd12+8192];
	ld.global.u32 	%r102, [%rd12+9216];
	ld.global.u32 	%r103, [%rd12+10240];
	ld.global.u32 	%r104, [%rd12+11264];
	ld.global.u32 	%r105, [%rd12+12288];
	ld.global.u32 	%r106, [%rd12+13312];
	ld.global.u32 	%r107, [%rd12+14336];
	ld.global.u32 	%r108, [%rd12+15360];
	add.s32 	%r109, %r94, %r93;
	add.s32 	%r110, %r95, %r109;
	add.s32 	%r111, %r96, %r110;
	add.s32 	%r112, %r97, %r111;
	add.s32 	%r113, %r98, %r112;
	add.s32 	%r114, %r99, %r113;
	add.s32 	%r115, %r100, %r114;
	add.s32 	%r116, %r101, %r115;
	add.s32 	%r117, %r102, %r116;
	add.s32 	%r118, %r103, %r117;
	add.s32 	%r119, %r104, %r118;
	add.s32 	%r120, %r105, %r119;
	add.s32 	%r121, %r106, %r120;
	add.s32 	%r122, %r107, %r121;
	add.s32 	%r509, %r108, %r122;
	add.s32 	%r42, %r90, -4096;
	setp.lt.u32 	%p3, %r42, 4096;
	mov.b32 	%r492, 4096;
	@%p3 bra 	$L__BB13_32;
	mov.b32 	%r492, 4096;
$L__BB13_30:
	add.s32 	%r124, %r40, %r492;
	mul.wide.u32 	%rd13, %r124, 4;
	add.s64 	%rd14, %rd2, %rd13;
	ld.global.u32 	%r125, [%rd14];
	ld.global.u32 	%r126, [%rd14+1024];
	ld.global.u32 	%r127, [%rd14+2048];
	ld.global.u32 	%r128, [%rd14+3072];
	ld.global.u32 	%r129, [%rd14+4096];
	ld.global.u32 	%r130, [%rd14+5120];
	ld.global.u32 	%r131, [%rd14+6144];
	ld.global.u32 	%r132, [%rd14+7168];
	ld.global.u32 	%r133, [%rd14+8192];
	ld.global.u32 	%r134, [%rd14+9216];
	ld.global.u32 	%r135, [%rd14+10240];
	ld.global.u32 	%r136, [%rd14+11264];
	ld.global.u32 	%r137, [%rd14+12288];
	ld.global.u32 	%r138, [%rd14+13312];
	ld.global.u32 	%r139, [%rd14+14336];
	ld.global.u32 	%r140, [%rd14+15360];
	add.s32 	%r141, %r125, %r509;
	add.s32 	%r142, %r126, %r141;
	add.s32 	%r143, %r127, %r142;
	add.s32 	%r144, %r128, %r143;
	add.s32 	%r145, %r129, %r144;
	add.s32 	%r146, %r130, %r145;
	add.s32 	%r147, %r131, %r146;
	add.s32 	%r148, %r132, %r147;
	add.s32 	%r149, %r133, %r148;
	add.s32 	%r150, %r134, %r149;
	add.s32 	%r151, %r135, %r150;
	add.s32 	%r152, %r136, %r151;
	add.s32 	%r153, %r137, %r152;
	add.s32 	%r154, %r138, %r153;
	add.s32 	%r155, %r139, %r154;
	add.s32 	%r509, %r140, %r155;
	sub.s32 	%r156, %r90, %r492;
	setp.lt.u32 	%p4, %r156, 4096;
	@%p4 bra 	$L__BB13_46;
	add.s32 	%r492, %r492, 4096;
	setp.le.u32 	%p5, %r492, %r42;
	@%p5 bra 	$L__BB13_30;
$L__BB13_32:
	setp.le.u32 	%p6, %r90, %r492;
	sub.s32 	%r157, %r90, %r492;
	setp.ge.s32 	%p7, %r40, %r157;
	or.pred  	%p8, %p6, %p7;
	@%p8 bra 	$L__BB13_46;
	not.b32 	%r160, %r40;
	add.s32 	%r161, %r90, %r160;
	sub.s32 	%r162, %r161, %r492;
	shr.u32 	%r163, %r162, 8;
	add.s32 	%r49, %r163, 1;
	and.b32  	%r50, %r49, 15;
	setp.lt.u32 	%p9, %r162, 3840;
	mov.u32 	%r501, %r40;
	@%p9 bra 	$L__BB13_37;
	or.b32  	%r495, %r40, 2048;
	add.s32 	%r494, %r40, %r492;
	and.b32  	%r164, %r49, 33554416;
	neg.s32 	%r493, %r164;
$L__BB13_35:
	.pragma "nounroll";
	mul.wide.u32 	%rd15, %r494, 4;
	add.s64 	%rd16, %rd2, %rd15;
	ld.global.u32 	%r165, [%rd16];
	add.s32 	%r166, %r165, %r509;
	add.s32 	%r167, %r494, 256;
	mul.wide.u32 	%rd17, %r167, 4;
	add.s64 	%rd18, %rd2, %rd17;
	ld.global.u32 	%r168, [%rd18];
	add.s32 	%r169, %r168, %r166;
	add.s32 	%r170, %r494, 512;
	mul.wide.u32 	%rd19, %r170, 4;
	add.s64 	%rd20, %rd2, %rd19;
	ld.global.u32 	%r171, [%rd20];
	add.s32 	%r172, %r171, %r169;
	add.s32 	%r173, %r494, 768;
	mul.wide.u32 	%rd21, %r173, 4;
	add.s64 	%rd22, %rd2, %rd21;
	ld.global.u32 	%r174, [%rd22];
	add.s32 	%r175, %r174, %r172;
	add.s32 	%r176, %r494, 1024;
	mul.wide.u32 	%rd23, %r176, 4;
	add.s64 	%rd24, %rd2, %rd23;
	ld.global.u32 	%r177, [%rd24];
	add.s32 	%r178, %r177, %r175;
	add.s32 	%r179, %r494, 1280;
	mul.wide.u32 	%rd25, %r179, 4;
	add.s64 	%rd26, %rd2, %rd25;
	ld.global.u32 	%r180, [%rd26];
	add.s32 	%r181, %r180, %r178;
	add.s32 	%r182, %r494, 1536;
	mul.wide.u32 	%rd27, %r182, 4;
	add.s64 	%rd28, %rd2, %rd27;
	ld.global.u32 	%r183, [%rd28];
	add.s32 	%r184, %r183, %r181;
	add.s32 	%r185, %r494, 1792;
	mul.wide.u32 	%rd29, %r185, 4;
	add.s64 	%rd30, %rd2, %rd29;
	ld.global.u32 	%r186, [%rd30];
	add.s32 	%r187, %r186, %r184;
	add.s32 	%r188, %r494, 2048;
	mul.wide.u32 	%rd31, %r188, 4;
	add.s64 	%rd32, %rd2, %rd31;
	ld.global.u32 	%r189, [%rd32];
	add.s32 	%r190, %r189, %r187;
	add.s32 	%r191, %r494, 2304;
	mul.wide.u32 	%rd33, %r191, 4;
	add.s64 	%rd34, %rd2, %rd33;
	ld.global.u32 	%r192, [%rd34];
	add.s32 	%r193, %r192, %r190;
	add.s32 	%r194, %r494, 2560;
	mul.wide.u32 	%rd35, %r194, 4;
	add.s64 	%rd36, %rd2, %rd35;
	ld.global.u32 	%r195, [%rd36];
	add.s32 	%r196, %r195, %r193;
	add.s32 	%r197, %r494, 2816;
	mul.wide.u32 	%rd37, %r197, 4;
	add.s64 	%rd38, %rd2, %rd37;
	ld.global.u32 	%r198, [%rd38];
	add.s32 	%r199, %r198, %r196;
	add.s32 	%r200, %r494, 3072;
	mul.wide.u32 	%rd39, %r200, 4;
	add.s64 	%rd40, %rd2, %rd39;
	ld.global.u32 	%r201, [%rd40];
	add.s32 	%r202, %r201, %r199;
	add.s32 	%r203, %r494, 3328;
	mul.wide.u32 	%rd41, %r203, 4;
	add.s64 	%rd42, %rd2, %rd41;
	ld.global.u32 	%r204, [%rd42];
	add.s32 	%r205, %r204, %r202;
	add.s32 	%r206, %r494, 3584;
	mul.wide.u32 	%rd43, %r206, 4;
	add.s64 	%rd44, %rd2, %rd43;
	ld.global.u32 	%r207, [%rd44];
	add.s32 	%r208, %r207, %r205;
	add.s32 	%r209, %r494, 3840;
	mul.wide.u32 	%rd45, %r209, 4;
	add.s64 	%rd46, %rd2, %rd45;
	ld.global.u32 	%r210, [%rd46];
	add.s32 	%r509, %r210, %r208;
	add.s32 	%r495, %r495, 4096;
	add.s32 	%r494, %r494, 4096;
	add.s32 	%r493, %r493, 16;
	setp.ne.s32 	%p10, %r493, 0;
	@%p10 bra 	$L__BB13_35;
	add.s32 	%r501, %r495, -2048;
$L__BB13_37:
	setp.eq.s32 	%p11, %r50, 0;
	@%p11 bra 	$L__BB13_46;
	and.b32  	%r66, %r49, 7;
	setp.lt.u32 	%p12, %r50, 8;
	@%p12 bra 	$L__BB13_40;
	add.s32 	%r212, %r501, %r492;
	mul.wide.u32 	%rd47, %r212, 4;
	add.s64 	%rd48, %rd2, %rd47;
	ld.global.u32 	%r213, [%rd48];
	add.s32 	%r214, %r213, %r509;
	add.s32 	%r215, %r212, 256;
	mul.wide.u32 	%rd49, %r215, 4;
	add.s64 	%rd50, %rd2, %rd49;
	ld.global.u32 	%r216, [%rd50];
	add.s32 	%r217, %r216, %r214;
	add.s32 	%r218, %r212, 512;
	mul.wide.u32 	%rd51, %r218, 4;
	add.s64 	%rd52, %rd2, %rd51;
	ld.global.u32 	%r219, [%rd52];
	add.s32 	%r220, %r219, %r217;
	add.s32 	%r221, %r212, 768;
	mul.wide.u32 	%rd53, %r221, 4;
	add.s64 	%rd54, %rd2, %rd53;
	ld.global.u32 	%r222, [%rd54];
	add.s32 	%r223, %r222, %r220;
	add.s32 	%r224, %r212, 1024;
	mul.wide.u32 	%rd55, %r224, 4;
	add.s64 	%rd56, %rd2, %rd55;
	ld.global.u32 	%r225, [%rd56];
	add.s32 	%r226, %r225, %r223;
	add.s32 	%r227, %r212, 1280;
	mul.wide.u32 	%rd57, %r227, 4;
	add.s64 	%rd58, %rd2, %rd57;
	ld.global.u32 	%r228, [%rd58];
	add.s32 	%r229, %r228, %r226;
	add.s32 	%r230, %r212, 1536;
	mul.wide.u32 	%rd59, %r230, 4;
	add.s64 	%rd60, %rd2, %rd59;
	ld.global.u32 	%r231, [%rd60];
	add.s32 	%r232, %r231, %r229;
	add.s32 	%r233, %r212, 1792;
	mul.wide.u32 	%rd61, %r233, 4;
	add.s64 	%rd62, %rd2, %rd61;
	ld.global.u32 	%r234, [%rd62];
	add.s32 	%r509, %r234, %r232;
	add.s32 	%r501, %r501, 2048;
$L__BB13_40:
	setp.eq.s32 	%p13, %r66, 0;
	@%p13 bra 	$L__BB13_46;
	and.b32  	%r72, %r49, 3;
	setp.lt.u32 	%p14, %r66, 4;
	@%p14 bra 	$L__BB13_43;
	add.s32 	%r236, %r501, %r492;
	mul.wide.u32 	%rd63, %r236, 4;
	add.s64 	%rd64, %rd2, %rd63;
	ld.global.u32 	%r237, [%rd64];
	add.s32 	%r238, %r237, %r509;
	add.s32 	%r239, %r236, 256;
	mul.wide.u32 	%rd65, %r239, 4;
	add.s64 	%rd66, %rd2, %rd65;
	ld.global.u32 	%r240, [%rd66];
	add.s32 	%r241, %r240, %r238;
	add.s32 	%r242, %r236, 512;
	mul.wide.u32 	%rd67, %r242, 4;
	add.s64 	%rd68, %rd2, %rd67;
	ld.global.u32 	%r243, [%rd68];
	add.s32 	%r244, %r243, %r241;
	add.s32 	%r245, %r236, 768;
	mul.wide.u32 	%rd69, %r245, 4;
	add.s64 	%rd70, %rd2, %rd69;
	ld.global.u32 	%r246, [%rd70];
	add.s32 	%r509, %r246, %r244;
	add.s32 	%r501, %r501, 1024;
$L__BB13_43:
	setp.eq.s32 	%p15, %r72, 0;
	@%p15 bra 	$L__BB13_46;
	add.s32 	%r507, %r501, %r492;
	neg.s32 	%r506, %r72;
$L__BB13_45:
	.pragma "nounroll";
	mul.wide.u32 	%rd71, %r507, 4;
	add.s64 	%rd72, %rd2, %rd71;
	ld.global.u32 	%r247, [%rd72];
	add.s32 	%r509, %r247, %r509;
	add.s32 	%r507, %r507, 256;
	add.s32 	%r506, %r506, 1;
	setp.ne.s32 	%p16, %r506, 0;
	@%p16 bra 	$L__BB13_45;
$L__BB13_46:
	// begin inline asm
	mov.u32 %r248, %laneid;
	// end inline asm
	mov.b32 	%r251, 1;
	mov.b32 	%r272, 31;
	mov.b32 	%r273, -1;
	// begin inline asm
	shfl.sync.down.b32 %r249, %r509, %r251, %r272, %r273;
	// end inline asm
	setp.gt.s32 	%p17, %r248, 30;
	selp.b32 	%r274, 0, %r249, %p17;
	add.s32 	%r255, %r274, %r509;
	mov.b32 	%r256, 2;
	// begin inline asm
	shfl.sync.down.b32 %r254, %r255, %r256, %r272, %r273;
	// end inline asm
	setp.gt.s32 	%p18, %r248, 29;
	selp.b32 	%r275, 0, %r254, %p18;
	add.s32 	%r260, %r255, %r275;
	mov.b32 	%r261, 4;
	// begin inline asm
	shfl.sync.down.b32 %r259, %r260, %r261, %r272, %r273;
	// end inline asm
	setp.gt.s32 	%p19, %r248, 27;
	selp.b32 	%r276, 0, %r259, %p19;
	add.s32 	%r265, %r260, %r276;
	mov.b32 	%r266, 8;
	// begin inline asm
	shfl.sync.down.b32 %r264, %r265, %r266, %r272, %r273;
	// end inline asm
	setp.gt.s32 	%p20, %r248, 23;
	selp.b32 	%r277, 0, %r264, %p20;
	add.s32 	%r270, %r265, %r277;
	mov.b32 	%r271, 16;
	// begin inline asm
	shfl.sync.down.b32 %r269, %r270, %r271, %r272, %r273;
	// end inline asm
	setp.gt.s32 	%p21, %r248, 15;
	selp.b32 	%r278, 0, %r269, %p21;
	add.s32 	%r510, %r270, %r278;
	setp.ne.s32 	%p22, %r248, 0;
	@%p22 bra 	$L__BB13_48;
	shr.u32 	%r279, %r40, 3;
	and.b32  	%r280, %r279, 124;
	mov.u32 	%r281, _ZZN3cub18CUB_300001_SM_10006detail6reduce28DeviceReduceSingleTileKernelINS2_10policy_hubIijN4cuda3std3__44plusIiEEE10Policy1000EN6thrust24THRUST_300001_SM_1000_NS10device_ptrIiEEPijS9_iiNS7_10__identityEEEvT0_T1_T2_T3_T4_T6_E12temp_storage;
	add.s32 	%r282, %r281, %r280;
	st.shared.u32 	[%r282+8], %r510;
$L__BB13_48:
	bar.sync 	0;
	setp.ne.s32 	%p23, %r40, 0;
	@%p23 bra 	$L__BB13_50;
	ld.shared.u32 	%r283, [_ZZN3cub18CUB_300001_SM_10006detail6reduce28DeviceReduceSingleTileKernelINS2_10policy_hubIijN4cuda3std3__44plusIiEEE10Policy1000EN6thrust24THRUST_300001_SM_1000_NS10device_ptrIiEEPijS9_iiNS7_10__identityEEEvT0_T1_T2_T3_T4_T6_E12temp_storage+12];
	add.s32 	%r284, %r283, %r510;
	ld.shared.u32 	%r285, [_ZZN3cub18CUB_300001_SM_10006detail6reduce28DeviceReduceSingleTileKernelINS2_10policy_hubIijN4cuda3std3__44plusIiEEE10Policy1000EN6thrust24THRUST_300001_SM_1000_NS10device_ptrIiEEPijS9_iiNS7_10__identityEEEvT0_T1_T2_T3_T4_T6_E12temp_storage+16];
	add.s32 	%r286, %r284, %r285;
	ld.shared.u32 	%r287, [_ZZN3cub18CUB_300001_SM_10006detail6reduce28DeviceReduceSingleTileKernelINS2_10policy_hubIijN4cuda3std3__44plusIiEEE10Policy1000EN6thrust24THRUST_300001_SM_1000_NS10device_ptrIiEEPijS9_iiNS7_10__identityEEEvT0_T1_T2_T3_T4_T6_E12temp_storage+20];
	add.s32 	%r288, %r286, %r287;
	ld.shared.u32 	%r289, [_ZZN3cub18CUB_300001_SM_10006detail6reduce28DeviceReduceSingleTileKernelINS2_10policy_hubIijN4cuda3std3__44plusIiEEE10Policy1000EN6thrust24THRUST_300001_SM_1000_NS10device_ptrIiEEPijS9_iiNS7_10__identityEEEvT0_T1_T2_T3_T4_T6_E12temp_storage+24];
	add.s32 	%r290, %r288, %r289;
	ld.shared.u32 	%r291, [_ZZN3cub18CUB_300001_SM_10006detail6reduce28DeviceReduceSingleTileKernelINS2_10policy_hubIijN4cuda3std3__44plusIiEEE10Policy1000EN6thrust24THRUST_300001_SM_1000_NS10device_ptrIiEEPijS9_iiNS7_10__identityEEEvT0_T1_T2_T3_T4_T6_E12temp_storage+28];
	add.s32 	%r292, %r290, %r291;
	ld.shared.u32 	%r293, [_ZZN3cub18CUB_300001_SM_10006detail6reduce28DeviceReduceSingleTileKernelINS2_10policy_hubIijN4cuda3std3__44plusIiEEE10Policy1000EN6thrust24THRUST_300001_SM_1000_NS10device_ptrIiEEPijS9_iiNS7_10__identityEEEvT0_T1_T2_T3_T4_T6_E12temp_storage+32];
	add.s32 	%r294, %r292, %r293;
	ld.shared.u32 	%r295, [_ZZN3cub18CUB_300001_SM_10006detail6reduce28DeviceReduceSingleTileKernelINS2_10policy_hubIijN4cuda3std3__44plusIiEEE10Policy1000EN6thrust24THRUST_300001_SM_1000_NS10device_ptrIiEEPijS9_iiNS7_10__identityEEEvT0_T1_T2_T3_T4_T6_E12temp_storage+36];
	add.s32 	%r510, %r294, %r295;
$L__BB13_50:
	mov.u32 	%r469, %tid.x;
	setp.ne.s32 	%p57, %r469, 0;
	@%p57 bra 	$L__BB13_52;
	add.s32 	%r470, %r510, %r91;
	st.global.u32 	[%rd1], %r470;
$L__BB13_52:
	ret;

}
	// .globl	_ZN3cub18CUB_300001_SM_10006detail6reduce18DeviceReduceKernelINS2_10policy_hubIijN4cuda3std3__44plusIiEEE10Policy1000EN6thrust24THRUST_300001_SM_1000_NS10device_ptrIiEEjS9_iNS7_10__identityEEEvT0_PT3_T1_NS0_13GridEvenShareISK_EET2_T4_
.visible .entry _ZN3cub18CUB_300001_SM_10006detail6reduce18DeviceReduceKernelINS2_10policy_hubIijN4cuda3std3__44plusIiEEE10Policy1000EN6thrust24THRUST_300001_SM_1000_NS10device_ptrIiEEjS9_iNS7_10__identityEEEvT0_PT3_T1_NS0_13GridEvenShareISK_EET2_T4_(
	.param .align 8 .b8 _ZN3cub18CUB_300001_SM_10006detail6reduce18DeviceReduceKernelINS2_10policy_hubIijN4cuda3std3__44plusIiEEE10Policy1000EN6thrust24THRUST_300001_SM_1000_NS10device_ptrIiEEjS9_iNS7_10__identityEEEvT0_PT3_T1_NS0_13GridEvenShareISK_EET2_T4__param_0[8],
	.param .u64 .ptr .align 1 _ZN3cub18CUB_300001_SM_10006detail6reduce18DeviceReduceKernelINS2_10policy_hubIijN4cuda3std3__44plusIiEEE10Policy1000EN6thrust24THRUST_300001_SM_1000_NS10device_ptrIiEEjS9_iNS7_10__identityEEEvT0_PT3_T1_NS0_13GridEvenShareISK_EET2_T4__param_1,
	.param .u32 _ZN3cub18CUB_300001_SM_10006detail6reduce18DeviceReduceKernelINS2_10policy_hubIijN4cuda3std3__44plusIiEEE10Policy1000EN6thrust24THRUST_300001_SM_1000_NS10device_ptrIiEEjS9_iNS7_10__identityEEEvT0_PT3_T1_NS0_13GridEvenShareISK_EET2_T4__param_2,
	.param .align 4 .b8 _ZN3cub18CUB_300001_SM_10006detail6reduce18DeviceReduceKernelINS2_10policy_hubIijN4cuda3std3__44plusIiEEE10Policy1000EN6thrust24THRUST_300001_SM_1000_NS10device_ptrIiEEjS9_iNS7_10__identityEEEvT0_PT3_T1_NS0_13GridEvenShareISK_EET2_T4__param_3[40],
	.param .align 1 .b8 _ZN3cub18CUB_300001_SM_10006detail6reduce18DeviceReduceKernelINS2_10policy_hubIijN4cuda3std3__44plusIiEEE10Policy1000EN6thrust24THRUST_300001_SM_1000_NS10device_ptrIiEEjS9_iNS7_10__identityEEEvT0_PT3_T1_NS0_13GridEvenShareISK_EET2_T4__param_4[1],
	.param .align 1 .b8 _ZN3cub18CUB_300001_SM_10006detail6reduce18DeviceReduceKernelINS2_10policy_hubIijN4cuda3std3__44plusIiEEE10Policy1000EN6thrust24THRUST_300001_SM_1000_NS10device_ptrIiEEjS9_iNS7_10__identityEEEvT0_PT3_T1_NS0_13GridEvenShareISK_EET2_T4__param_5[1]
)
.maxntid 256
{
	.reg .pred 	%p<57>;
	.reg .b16 	%rs<4>;
	.reg .b32 	%r<575>;
	.reg .b64 	%rd<130>;
	// demoted variable
	.shared .align 4 .b8 _ZZN3cub18CUB_300001_SM_10006detail6reduce18DeviceReduceKernelINS2_10policy_hubIijN4cuda3std3__44plusIiEEE10Policy1000EN6thrust24THRUST_300001_SM_1000_NS10device_ptrIiEEjS9_iNS7_10__identityEEEvT0_PT3_T1_NS0_13GridEvenShareISK_EET2_T4_E12temp_storage[44];
	ld.param.u32 	%r1, [_ZN3cub18CUB_300001_SM_10006detail6reduce18DeviceReduceKernelINS2_10policy_hubIijN4cuda3std3__44plusIiEEE10Policy1000EN6thrust24THRUST_300001_SM_1000_NS10device_ptrIiEEjS9_iNS7_10__identityEEEvT0_PT3_T1_NS0_13GridEvenShareISK_EET2_T4__param_3+20];
	ld.param.u32 	%r2, [_ZN3cub18CUB_300001_SM_10006detail6reduce18DeviceReduceKernelINS2_10policy_hubIijN4cuda3std3__44plusIiEEE10Policy1000EN6thrust24THRUST_300001_SM_1000_NS10device_ptrIiEEjS9_iNS7_10__identityEEEvT0_PT3_T1_NS0_13GridEvenShareISK_EET2_T4__param_3+24];
	ld.param.u64 	%rd3, [_ZN3cub18CUB_300001_SM_10006detail6reduce18DeviceReduceKernelINS2_10policy_hubIijN4cuda3std3__44plusIiEEE10Policy1000EN6thrust24THRUST_300001_SM_1000_NS10device_ptrIiEEjS9_iNS7_10__identityEEEvT0_PT3_T1_NS0_13GridEvenShareISK_EET2_T4__param_0];
	cvta.to.global.u64 	%rd1, %rd3;
	mov.u32 	%r3, %ctaid.x;
	shl.b32 	%r4, %r2, 12;
	shl.b32 	%r556, %r3, 12;
	sub.s32 	%r6, %r1, %r556;
	setp.gt.u32 	%p1, %r6, 4095;
	@%p1 bra 	$L__BB14_26;
	mov.u32 	%r7, %tid.x;
	setp.ge.u32 	%p23, %r7, %r6;
	mov.b32 	%r550, 0;
	mov.u32 	%r539, %r7;
	@%p23 bra 	$L__BB14_3;
	add.s32 	%r330, %r556, %r7;
	mul.wide.u32 	%rd66, %r330, 4;
	add.s64 	%rd67, %rd1, %rd66;
	ld.global.u32 	%r550, [%rd67];
	add.s32 	%r539, %r7, 256;
$L__BB14_3:
	setp.ge.u32 	%p24, %r539, %r6;
	@%p24 bra 	$L__BB14_17;
	not.b32 	%r332, %r539;
	add.s32 	%r333, %r1, %r332;
	sub.s32 	%r334, %r333, %r556;
	shr.u32 	%r335, %r334, 8;
	add.s32 	%r12, %r335, 1;
	and.b32  	%r13, %r12, 15;
	setp.lt.u32 	%p25, %r334, 3840;
	@%p25 bra 	$L__BB14_8;
	or.b32  	%r536, %r539, 2048;
	add.s32 	%r535, %r539, %r556;
	and.b32  	%r336, %r12, 33554416;
	neg.s32 	%r534, %r336;
$L__BB14_6:
	.pragma "nounroll";
	mul.wide.u32 	%rd68, %r535, 4;
	add.s64 	%rd69, %rd1, %rd68;
	ld.global.u32 	%r337, [%rd69];
	add.s32 	%r338, %r337, %r550;
	add.s32 	%r339, %r535, 256;
	mul.wide.u32 	%rd70, %r339, 4;
	add.s64 	%rd71, %rd1, %rd70;
	ld.global.u32 	%r340, [%rd71];
	add.s32 	%r341, %r340, %r338;
	add.s32 	%r342, %r535, 512;
	mul.wide.u32 	%rd72, %r342, 4;
	add.s64 	%rd73, %rd1, %rd72;
	ld.global.u32 	%r343, [%rd73];
	add.s32 	%r344, %r343, %r341;
	add.s32 	%r345, %r535, 768;
	mul.wide.u32 	%rd74, %r345, 4;
	add.s64 	%rd75, %rd1, %rd74;
	ld.global.u32 	%r346, [%rd75];
	add.s32 	%r347, %r346, %r344;
	add.s32 	%r348, %r535, 1024;
	mul.wide.u32 	%rd76, %r348, 4;
	add.s64 	%rd77, %rd1, %rd76;
	ld.global.u32 	%r349, [%rd77];
	add.s32 	%r350, %r349, %r347;
	add.s32 	%r351, %r535, 1280;
	mul.wide.u32 	%rd78, %r351, 4;
	add.s64 	%rd79, %rd1, %rd78;
	ld.global.u32 	%r352, [%rd79];
	add.s32 	%r353, %r352, %r350;
	add.s32 	%r354, %r535, 1536;
	mul.wide.u32 	%rd80, %r354, 4;
	add.s64 	%rd81, %rd1, %rd80;
	ld.global.u32 	%r355, [%rd81];
	add.s32 	%r356, %r355, %r353;
	add.s32 	%r357, %r535, 1792;
	mul.wide.u32 	%rd82, %r357, 4;
	add.s64 	%rd83, %rd1, %rd82;
	ld.global.u32 	%r358, [%rd83];
	add.s32 	%r359, %r358, %r356;
	add.s32 	%r360, %r535, 2048;
	mul.wide.u32 	%rd84, %r360, 4;
	add.s64 	%rd85, %rd1, %rd84;
	ld.global.u32 	%r361, [%rd85];
	add.s32 	%r362, %r361, %r359;
	add.s32 	%r363, %r535, 2304;
	mul.wide.u32 	%rd86, %r363, 4;
	add.s64 	%rd87, %rd1, %rd86;
	ld.global.u32 	%r364, [%rd87];
	add.s32 	%r365, %r364, %r362;
	add.s32 	%r366, %r535, 2560;
	mul.wide.u32 	%rd88, %r366, 4;
	add.s64 	%rd89, %rd1, %rd88;
	ld.global.u32 	%r367, [%rd89];
	add.s32 	%r368, %r367, %r365;
	add.s32 	%r369, %r535, 2816;
	mul.wide.u32 	%rd90, %r369, 4;
	add.s64 	%rd91, %rd1, %rd90;
	ld.global.u32 	%r370, [%rd91];
	add.s32 	%r371, %r370, %r368;
	add.s32 	%r372, %r535, 3072;
	mul.wide.u32 	%rd92, %r372, 4;
	add.s64 	%rd93, %rd1, %rd92;
	ld.global.u32 	%r373, [%rd93];
	add.s32 	%r374, %r373, %r371;
	add.s32 	%r375, %r535, 3328;
	mul.wide.u32 	%rd94, %r375, 4;
	add.s64 	%rd95, %rd1, %rd94;
	ld.global.u32 	%r376, [%rd95];
	add.s32 	%r377, %r376, %r374;
	add.s32 	%r378, %r535, 3584;
	mul.wide.u32 	%rd96, %r378, 4;
	add.s64 	%rd97, %rd1, %rd96;
	ld.global.u32 	%r379, [%rd97];
	add.s32 	%r380, %r379, %r377;
	add.s32 	%r381, %r535, 3840;
	mul.wide.u32 	%rd98, %r381, 4;
	add.s64 	%rd99, %rd1, %rd98;
	ld.global.u32 	%r382, [%rd99];
	add.s32 	%r550, %r382, %r380;
	add.s32 	%r536, %r536, 4096;
	add.s32 	%r535, %r535, 4096;
	add.s32 	%r534, %r534, 16;
	setp.ne.s32 	%p26, %r534, 0;
	@%p26 bra 	$L__BB14_6;
	add.s32 	%r539, %r536, -2048;
$L__BB14_8:
	setp.eq.s32 	%p27, %r13, 0;
	@%p27 bra 	$L__BB14_17;
	and.b32  	%r29, %r12, 7;
	setp.lt.u32 	%p28, %r13, 8;
	@%p28 bra 	$L__BB14_11;
	add.s32 	%r384, %r556, %r539;
	mul.wide.u32 	%rd100, %r384, 4;
	add.s64 	%rd101, %rd1, %rd100;
	ld.global.u32 	%r385, [%rd101];
	add.s32 	%r386, %r385, %r550;
	add.s32 	%r387, %r384, 256;
	mul.wide.u32 	%rd102, %r387, 4;
	add.s64 	%rd103, %rd1, %rd102;
	ld.global.u32 	%r388, [%rd103];
	add.s32 	%r389, %r388, %r386;
	add.s32 	%r390, %r384, 512;
	mul.wide.u32 	%rd104, %r390, 4;
	add.s64 	%rd105, %rd1, %rd104;
	ld.global.u32 	%r391, [%rd105];
	add.s32 	%r392, %r391, %r389;
	add.s32 	%r393, %r384, 768;
	mul.wide.u32 	%rd106, %r393, 4;
	add.s64 	%rd107, %rd1, %rd106;
	ld.global.u32 	%r394, [%rd107];
	add.s32 	%r395, %r394, %r392;
	add.s32 	%r396, %r384, 1024;
	mul.wide.u32 	%rd108, %r396, 4;
	add.s64 	%rd109, %rd1, %rd108;
	ld.global.u32 	%r397, [%rd109];
	add.s32 	%r398, %r397, %r395;
	add.s32 	%r399, %r384, 1280;
	mul.wide.u32 	%rd110, %r399, 4;
	add.s64 	%rd111, %rd1, %rd110;
	ld.global.u32 	%r400, [%rd111];
	add.s32 	%r401, %r400, %r398;
	add.s32 	%r402, %r384, 1536;
	mul.wide.u32 	%rd112, %r402, 4;
	add.s64 	%rd113, %rd1, %rd112;
	ld.global.u32 	%r403, [%rd113];
	add.s32 	%r404, %r403, %r401;
	add.s32 	%r405, %r384, 1792;
	mul.wide.u32 	%rd114, %r405, 4;
	add.s64 	%rd115, %rd1, %rd114;
	ld.global.u32 	%r406, [%rd115];
	add.s32 	%r550, %r406, %r404;
	add.s32 	%r539, %r539, 2048;
$L__BB14_11:
	setp.eq.s32 	%p29, %r29, 0;
	@%p29 bra 	$L__BB14_17;
	and.b32  	%r35, %r12, 3;
	setp.lt.u32 	%p30, %r29, 4;
	@%p30 bra 	$L__BB14_14;
	add.s32 	%r408, %r556, %r539;
	mul.wide.u32 	%rd116, %r408, 4;
	add.s64 	%rd117, %rd1, %rd116;
	ld.global.u32 	%r409, [%rd117];
	add.s32 	%r410, %r409, %r550;
	add.s32 	%r411, %r408, 256;
	mul.wide.u32 	%rd118, %r411, 4;
	add.s64 	%rd119, %rd1, %rd118;
	ld.global.u32 	%r412, [%rd119];
	add.s32 	%r413, %r412, %r410;
	add.s32 	%r414, %r408, 512;
	mul.wide.u32 	%rd120, %r414, 4;
	add.s64 	%rd121, %rd1, %rd120;
	ld.global.u32 	%r415, [%rd121];
	add.s32 	%r416, %r415, %r413;
	add.s32 	%r417, %r408, 768;
	mul.wide.u32 	%rd122, %r417, 4;
	add.s64 	%rd123, %rd1, %rd122;
	ld.global.u32 	%r418, [%rd123];
	add.s32 	%r550, %r418, %r416;
	add.s32 	%r539, %r539, 1024;
$L__BB14_14:
	setp.eq.s32 	%p31, %r35, 0;
	@%p31 bra 	$L__BB14_17;
	add.s32 	%r548, %r539, %r556;
	neg.s32 	%r547, %r35;
$L__BB14_16:
	.pragma "nounroll";
	mul.wide.u32 	%rd124, %r548, 4;
	add.s64 	%rd125, %rd1, %rd124;
	ld.global.u32 	%r419, [%rd125];
	add.s32 	%r550, %r419, %r550;
	add.s32 	%r548, %r548, 256;
	add.s32 	%r547, %r547, 1;
	setp.ne.s32 	%p32, %r547, 0;
	@%p32 bra 	$L__BB14_16;
$L__BB14_17:
	setp.lt.u32 	%p33, %r6, 256;
	@%p33 bra 	$L__BB14_22;
	// begin inline asm
	mov.u32 %r483, %laneid;
	// end inline asm
	mov.b32 	%r486, 1;
	mov.b32 	%r507, 31;
	mov.b32 	%r508, -1;
	// begin inline asm
	shfl.sync.down.b32 %r484, %r550, %r486, %r507, %r508;
	// end inline asm
	setp.gt.s32 	%p49, %r483, 30;
	selp.b32 	%r509, 0, %r484, %p49;
	add.s32 	%r490, %r509, %r550;
	mov.b32 	%r491, 2;
	// begin inline asm
	shfl.sync.down.b32 %r489, %r490, %r491, %r507, %r508;
	// end inline asm
	setp.gt.s32 	%p50, %r483, 29;
	selp.b32 	%r510, 0, %r489, %p50;
	add.s32 	%r495, %r490, %r510;
	mov.b32 	%r496, 4;
	// begin inline asm
	shfl.sync.down.b32 %r494, %r495, %r496, %r507, %r508;
	// end inline asm
	setp.gt.s32 	%p51, %r483, 27;
	selp.b32 	%r511, 0, %r494, %p51;
	add.s32 	%r500, %r495, %r511;
	mov.b32 	%r501, 8;
	// begin inline asm
	shfl.sync.down.b32 %r499, %r500, %r501, %r507, %r508;
	// end inline asm
	setp.gt.s32 	%p52, %r483, 23;
	selp.b32 	%r512, 0, %r499, %p52;
	add.s32 	%r505, %r500, %r512;
	mov.b32 	%r506, 16;
	// begin inline asm
	shfl.sync.down.b32 %r504, %r505, %r506, %r507, %r508;
	// end inline asm
	setp.gt.s32 	%p53, %r483, 15;
	selp.b32 	%r513, 0, %r504, %p53;
	add.s32 	%r574, %r505, %r513;
	setp.ne.s32 	%p54, %r483, 0;
	@%p54 bra 	$L__BB14_20;
	shr.u32 	%r514, %r7, 3;
	and.b32  	%r515, %r514, 124;
	mov.u32 	%r516, _ZZN3cub18CUB_300001_SM_10006detail6reduce18DeviceReduceKernelINS2_10policy_hubIijN4cuda3std3__44plusIiEEE10Policy1000EN6thrust24THRUST_300001_SM_1000_NS10device_ptrIiEEjS9_iNS7_10__identityEEEvT0_PT3_T1_NS0_13GridEvenShareISK_EET2_T4_E12temp_storage;
	add.s32 	%r517, %r516, %r515;
	st.shared.u32 	[%r517+8], %r574;
$L__BB14_20:
	bar.sync 	0;
	setp.ne.s32 	%p55, %r7, 0;
	@%p55 bra 	$L__BB14_48;
	ld.shared.u32 	%r518, [_ZZN3cub18CUB_300001_SM_10006detail6reduce18DeviceReduceKernelINS2_10policy_hubIijN4cuda3std3__44plusIiEEE10Policy1000EN6thrust24THRUST_300001_SM_1000_NS10device_ptrIiEEjS9_iNS7_10__identityEEEvT0_PT3_T1_NS0_13GridEvenShareISK_EET2_T4_E12temp_storage+12];
	add.s32 	%r519, %r518, %r574;
	ld.shared.u32 	%r520, [_ZZN3cub18CUB_300001_SM_10006detail6reduce18DeviceReduceKernelINS2_10policy_hubIijN4cuda3std3__44plusIiEEE10Policy1000EN6thrust24THRUST_300001_SM_1000_NS10device_ptrIiEEjS9_iNS7_10__identityEEEvT0_PT3_T1_NS0_13GridEvenShareISK_EET2_T4_E12temp_storage+16];
	add.s32 	%r521, %r519, %r520;
	ld.shared.u32 	%r522, [_ZZN3cub18CUB_300001_SM_10006detail6reduce18DeviceReduceKernelINS2_10policy_hubIijN4cuda3std3__44plusIiEEE10Policy1000EN6thrust24THRUST_300001_SM_1000_NS10device_ptrIiEEjS9_iNS7_10__identityEEEvT0_PT3_T1_NS0_13GridEvenShareISK_EET2_T4_E12temp_storage+20];
	add.s32 	%r523, %r521, %r522;
	ld.shared.u32 	%r524, [_ZZN3cub18CUB_300001_SM_10006detail6reduce18DeviceReduceKernelINS2_10policy_hubIijN4cuda3std3__44plusIiEEE10Policy1000EN6thrust24THRUST_300001_SM_1000_NS10device_ptrIiEEjS9_iNS7_10__identityEEEvT0_PT3_T1_NS0_13GridEvenShareISK_EET2_T4_E12temp_storage+24];
	add.s32 	%r525, %r523, %r524;
	ld.shared.u32 	%r526, [_ZZN3cub18CUB_300001_SM_10006detail6reduce18DeviceReduceKernelINS2_10policy_hubIijN4cuda3std3__44plusIiEEE10Policy1000EN6thrust24THRUST_300001_SM_1000_NS10device_ptrIiEEjS9_iNS7_10__identityEEEvT0_PT3_T1_NS0_13GridEvenShareISK_EET2_T4_E12temp_storage+28];
	add.s32 	%r527, %r525, %r526;
	ld.shared.u32 	%r528, [_ZZN3cub18CUB_300001_SM_10006detail6reduce18DeviceReduceKernelINS2_10policy_hubIijN4cuda3std3__44plusIiEEE10Policy1000EN6thrust24THRUST_300001_SM_1000_NS10device_ptrIiEEjS9_iNS7_10__identityEEEvT0_PT3_T1_NS0_13GridEvenShareISK_EET2_T4_E12temp_storage+32];
	add.s32 	%r529, %r527, %r528;
	ld.shared.u32 	%r530, [_ZZN3cub18CUB_300001_SM_10006detail6reduce18DeviceReduceKernelINS2_10policy_hubIijN4cuda3std3__44plusIiEEE10Policy1000EN6thrust24THRUST_300001_SM_1000_NS10device_ptrIiEEjS9_iNS7_10__identityEEEvT0_PT3_T1_NS0_13GridEvenShareISK_EET2_T4_E12temp_storage+36];
	add.s32 	%r574, %r529, %r530;
	bra.uni 	$L__BB14_48;
$L__BB14_22:
	// begin inline asm
	mov.u32 %r420, %laneid;
	// end inline asm
	and.b32  	%r446, %r7, 992;
	add.s32 	%r447, %r446, 32;
	setp.gt.u32 	%p34, %r447, %r6;
	not.b32 	%r448, %r446;
	add.s32 	%r449, %r6, %r448;
	selp.b32 	%r444, %r449, 31, %p34;
	mov.b32 	%r423, 1;
	mov.b32 	%r445, -1;
	// begin inline asm
	shfl.sync.down.b32 %r421, %r550, %r423, %r444, %r445;
	// end inline asm
	setp.lt.s32 	%p35, %r420, %r444;
	selp.b32 	%r450, %r421, 0, %p35;
	add.s32 	%r427, %r450, %r550;
	mov.b32 	%r428, 2;
	// begin inline asm
	shfl.sync.down.b32 %r426, %r427, %r428, %r444, %r445;
	// end inline asm
	add.s32 	%r451, %r420, 2;
	setp.gt.s32 	%p36, %r451, %r444;
	selp.b32 	%r452, 0, %r426, %p36;
	add.s32 	%r432, %r427, %r452;
	mov.b32 	%r433, 4;
	// begin inline asm
	shfl.sync.down.b32 %r431, %r432, %r433, %r444, %r445;
	// end inline asm
	add.s32 	%r453, %r420, 4;
	setp.gt.s32 	%p37, %r453, %r444;
	selp.b32 	%r454, 0, %r431, %p37;
	add.s32 	%r437, %r432, %r454;
	mov.b32 	%r438, 8;
	// begin inline asm
	shfl.sync.down.b32 %r436, %r437, %r438, %r444, %r445;
	// end inline asm
	add.s32 	%r455, %r420, 8;
	setp.gt.s32 	%p38, %r455, %r444;
	selp.b32 	%r456, 0, %r436, %p38;
	add.s32 	%r442, %r437, %r456;
	mov.b32 	%r443, 16;
	// begin inline asm
	shfl.sync.down.b32 %r441, %r442, %r443, %r444, %r445;
	// end inline asm
	add.s32 	%r457, %r420, 16;
	setp.gt.s32 	%p39, %r457, %r444;
	selp.b32 	%r458, 0, %r441, %p39;
	add.s32 	%r574, %r442, %r458;
	setp.ne.s32 	%p40, %r420, 0;
	@%p40 bra 	$L__BB14_24;
	shr.u32 	%r459, %r7, 3;
	and.b32  	%r460, %r459, 124;
	mov.u32 	%r461, _ZZN3cub18CUB_300001_SM_10006detail6reduce18DeviceReduceKernelINS2_10policy_hubIijN4cuda3std3__44plusIiEEE10Policy1000EN6thrust24THRUST_300001_SM_1000_NS10device_ptrIiEEjS9_iNS7_10__identityEEEvT0_PT3_T1_NS0_13GridEvenShareISK_EET2_T4_E12temp_storage;
	add.s32 	%r462, %r461, %r460;
	st.shared.u32 	[%r462+8], %r574;
$L__BB14_24:
	bar.sync 	0;
	setp.ne.s32 	%p41, %r7, 0;
	@%p41 bra 	$L__BB14_48;
	setp.gt.u32 	%p42, %r6, 32;
	ld.shared.u32 	%r463, [_ZZN3cub18CUB_300001_SM_10006detail6reduce18DeviceReduceKernelINS2_10policy_hubIijN4cuda3std3__44plusIiEEE10Policy1000EN6thrust24THRUST_300001_SM_1000_NS10device_ptrIiEEjS9_iNS7_10__identityEEEvT0_PT3_T1_NS0_13GridEvenShareISK_EET2_T4_E12temp_storage+12];
	selp.b32 	%r464, %r463, 0, %p42;
	add.s32 	%r465, %r464, %r574;
	setp.gt.u32 	%p43, %r6, 64;
	ld.shared.u32 	%r466, [_ZZN3cub18CUB_300001_SM_10006detail6reduce18DeviceReduceKernelINS2_10policy_hubIijN4cuda3std3__44plusIiEEE10Policy1000EN6thrust24THRUST_300001_SM_1000_NS10device_ptrIiEEjS9_iNS7_10__identityEEEvT0_PT3_T1_NS0_13GridEvenShareISK_EET2_T4_E12temp_storage+16];
	selp.b32 	%r467, %r466, 0, %p43;
	add.s32 	%r468, %r465, %r467;
	setp.gt.u32 	%p44, %r6, 96;
	ld.shared.u32 	%r469, [_ZZN3cub18CUB_300001_SM_10006detail6reduce18DeviceReduceKernelINS2_10policy_hubIijN4cuda3std3__44plusIiEEE10Policy1000EN6thrust24THRUST_300001_SM_1000_NS10device_ptrIiEEjS9_iNS7_10__identityEEEvT0_PT3_T1_NS0_13GridEvenShareISK_EET2_T4_E12temp_storage+20];
	selp.b32 	%r470, %r469, 0, %p44;
	add.s32 	%r471, %r468, %r470;
	setp.gt.u32 	%p45, %r6, 128;
	ld.shared.u32 	%r472, [_ZZN3cub18CUB_300001_SM_10006detail6reduce18DeviceReduceKernelINS2_10policy_hubIijN4cuda3std3__44plusIiEEE10Policy1000EN6thrust24THRUST_300001_SM_1000_NS10device_ptrIiEEjS9_iNS7_10__identityEEEvT0_PT3_T1_NS0_13GridEvenShareISK_EET2_T4_E12temp_storage+24];
	selp.b32 	%r473, %r472, 0, %p45;
	add.s32 	%r474, %r471, %r473;
	setp.gt.u32 	%p46, %r6, 160;
	ld.shared.u32 	%r475, [_ZZN3cub18CUB_300001_SM_10006detail6reduce18DeviceReduceKernelINS2_10policy_hubIijN4cuda3std3__44plusIiEEE10Policy1000EN6thrust24THRUST_300001_SM_1000_NS10device_ptrIiEEjS9_iNS7_10__identityEEEvT0_PT3_T1_NS0_13GridEvenShareISK_EET2_T4_E12temp_storage+28];
	selp.b32 	%r476, %r475, 0, %p46;
	add.s32 	%r477, %r474, %r476;
	setp.gt.u32 	%p47, %r6, 192;
	ld.shared.u32 	%r478, [_ZZN3cub18CUB_300001_SM_10006detail6reduce18DeviceReduceKernelINS2_10policy_hubIijN4cuda3std3__44plusIiEEE10Policy1000EN6thrust24THRUST_300001_SM_1000_NS10device_ptrIiEEjS9_iNS7_10__identityEEEvT0_PT3_T1_NS0_13GridEvenShareISK_EET2_T4_E12temp_storage+32];
	selp.b32 	%r479, %r478, 0, %p47;
	add.s32 	%r480, %r477, %r479;
	setp.gt.u32 	%p48, %r6, 224;
	ld.shared.u32 	%r481, [_ZZN3cub18CUB_300001_SM_10006detail6reduce18DeviceReduceKernelINS2_10policy_hubIijN4cuda3std3__44plusIiEEE10Policy1000EN6thrust24THRUST_300001_SM_1000_NS10device_ptrIiEEjS9_iNS7_10__identityEEEvT0_PT3_T1_NS0_13GridEvenShareISK_EET2_T4_E12temp_storage+36];
	selp.b32 	%r482, %r481, 0, %p48;
	add.s32 	%r574, %r480, %r482;
	bra.uni 	$L__BB14_48;
$L__BB14_26:
	mov.u32 	%r54, %tid.x;
	add.s32 	%r110, %r54, %r556;
	mul.wide.u32 	%rd4, %r110, 4;
	add.s64 	%rd5, %rd1, %rd4;
	ld.global.u32 	%r111, [%rd5];
	ld.global.u32 	%r112, [%rd5+1024];
	ld.global.u32 	%r113, [%rd5+2048];
	ld.global.u32 	%r114, [%rd5+3072];
	ld.global.u32 	%r115, [%rd5+4096];
	ld.global.u32 	%r116, [%rd5+5120];
	ld.global.u32 	%r117, [%rd5+6144];
	ld.global.u32 	%r118, [%rd5+7168];
	ld.global.u32 	%r119, [%rd5+8192];
	ld.global.u32 	%r120, [%rd5+9216];
	ld.global.u32 	%r121, [%rd5+10240];
	ld.global.u32 	%r122, [%rd5+11264];
	ld.global.u32 	%r123, [%rd5+12288];
	ld.global.u32 	%r124, [%rd5+13312];
	ld.global.u32 	%r125, [%rd5+14336];
	ld.global.u32 	%r126, [%rd5+15360];
	add.s32 	%r127, %r112, %r111;
	add.s32 	%r128, %r113, %r127;
	add.s32 	%r129, %r114, %r128;
	add.s32 	%r130, %r115, %r129;
	add.s32 	%r131, %r116, %r130;
	add.s32 	%r132, %r117, %r131;
	add.s32 	%r133, %r118, %r132;
	add.s32 	%r134, %r119, %r133;
	add.s32 	%r135, %r120, %r134;
	add.s32 	%r136, %r121, %r135;
	add.s32 	%r137, %r122, %r136;
	add.s32 	%r138, %r123, %r137;
	add.s32 	%r139, %r124, %r138;
	add.s32 	%r140, %r125, %r139;
	add.s32 	%r573, %r126, %r140;
	setp.lt.u32 	%p2, %r6, %r4;
	@%p2 bra 	$L__BB14_44;
	add.s32 	%r56, %r4, %r556;
	not.b32 	%r142, %r54;
	add.s32 	%r143, %r142, %r1;
	sub.s32 	%r144, %r143, %r4;
	sub.s32 	%r552, %r144, %r556;
	add.s32 	%r145, %r56, %r54;
	add.s32 	%r551, %r145, 2048;
	mov.b32 	%r554, 0;
	mov.u32 	%r553, %r56;
$L__BB14_28:
	add.s32 	%r556, %r556, %r4;
	add.s32 	%r147, %r1, -4096;
	setp.gt.u32 	%p3, %r556, %r147;
	@%p3 bra 	$L__BB14_30;
	add.s32 	%r148, %r54, %r556;
	mul.wide.u32 	%rd6, %r148, 4;
	add.s64 	%rd7, %rd1, %rd6;
	ld.global.u32 	%r149, [%rd7];
	ld.global.u32 	%r150, [%rd7+1024];
	ld.global.u32 	%r151, [%rd7+2048];
	ld.global.u32 	%r152, [%rd7+3072];
	ld.global.u32 	%r153, [%rd7+4096];
	ld.global.u32 	%r154, [%rd7+5120];
	ld.global.u32 	%r155, [%rd7+6144];
	ld.global.u32 	%r156, [%rd7+7168];
	ld.global.u32 	%r157, [%rd7+8192];
	ld.global.u32 	%r158, [%rd7+9216];
	ld.global.u32 	%r159, [%rd7+10240];
	ld.global.u32 	%r160, [%rd7+11264];
	ld.global.u32 	%r161, [%rd7+12288];
	ld.global.u32 	%r162, [%rd7+13312];
	ld.global.u32 	%r163, [%rd7+14336];
	ld.global.u32 	%r164, [%rd7+15360];
	add.s32 	%r165, %r149, %r573;
	add.s32 	%r166, %r150, %r165;
	add.s32 	%r167, %r151, %r166;
	add.s32 	%r168, %r152, %r167;
	add.s32 	%r169, %r153, %r168;
	add.s32 	%r170, %r154, %r169;
	add.s32 	%r171, %r155, %r170;
	add.s32 	%r172, %r156, %r171;
	add.s32 	%r173, %r157, %r172;
	add.s32 	%r174, %r158, %r173;
	add.s32 	%r175, %r159, %r174;
	add.s32 	%r176, %r160, %r175;
	add.s32 	%r177, %r161, %r176;
	add.s32 	%r178, %r162, %r177;
	add.s32 	%r179, %r163, %r178;
	add.s32 	%r573, %r164, %r179;
	sub.s32 	%r180, %r1, %r556;
	setp.lt.u32 	%p4, %r180, %r4;
	add.s32 	%r554, %r554, 1;
	add.s32 	%r553, %r553, %r4;
	sub.s32 	%r552, %r552, %r4;
	add.s32 	%r551, %r551, %r4;
	@%p4 bra 	$L__BB14_44;
	bra.uni 	$L__BB14_28;
$L__BB14_30:
	setp.le.u32 	%p5, %r1, %r556;
	sub.s32 	%r182, %r1, %r556;
	setp.ge.s32 	%p6, %r54, %r182;
	or.pred  	%p7, %p5, %p6;
	@%p7 bra 	$L__BB14_44;
	not.b32 	%r185, %r54;
	add.s32 	%r186, %r1, %r185;
	sub.s32 	%r187, %r186, %r56;
	mul.lo.s32 	%r188, %r2, %r554;
	shl.b32 	%r189, %r188, 12;
	sub.s32 	%r190, %r187, %r189;
	shr.u32 	%r191, %r190, 8;
	add.s32 	%r71, %r191, 1;
	and.b32  	%r72, %r71, 15;
	setp.lt.u32 	%p8, %r190, 3840;
	mov.u32 	%r565, %r54;
	@%p8 bra 	$L__BB14_35;
	or.b32  	%r559, %r54, 2048;
	shr.u32 	%r192, %r552, 8;
	add.s32 	%r193, %r192, 1;
	and.b32  	%r194, %r193, 33554416;
	neg.s32 	%r557, %r194;
$L__BB14_33:
	.pragma "nounroll";
	add.s32 	%r195, %r551, -2048;
	mul.wide.u32 	%rd8, %r195, 4;
	add.s64 	%rd9, %rd1, %rd8;
	ld.global.u32 	%r196, [%rd9];
	add.s32 	%r197, %r196, %r573;
	add.s32 	%r198, %r551, -1792;
	mul.wide.u32 	%rd10, %r198, 4;
	add.s64 	%rd11, %rd1, %rd10;
	ld.global.u32 	%r199, [%rd11];
	add.s32 	%r200, %r199, %r197;
	add.s32 	%r201, %r551, -1536;
	mul.wide.u32 	%rd12, %r201, 4;
	add.s64 	%rd13, %rd1, %rd12;
	ld.global.u32 	%r202, [%rd13];
	add.s32 	%r203, %r202, %r200;
	add.s32 	%r204, %r551, -1280;
	mul.wide.u32 	%rd14, %r204, 4;
	add.s64 	%rd15, %rd1, %rd14;
	ld.global.u32 	%r205, [%rd15];
	add.s32 	%r206, %r205, %r203;
	add.s32 	%r207, %r551, -1024;
	mul.wide.u32 	%rd16, %r207, 4;
	add.s64 	%rd17, %rd1, %rd16;
	ld.global.u32 	%r208, [%rd17];
	add.s32 	%r209, %r208, %r206;
	add.s32 	%r210, %r551, -768;
	mul.wide.u32 	%rd18, %r210, 4;
	add.s64 	%rd19, %rd1, %rd18;
	ld.global.u32 	%r211, [%rd19];
	add.s32 	%r212, %r211, %r209;
	add.s32 	%r213, %r551, -512;
	mul.wide.u32 	%rd20, %r213, 4;
	add.s64 	%rd21, %rd1, %rd20;
	ld.global.u32 	%r214, [%rd21];
	add.s32 	%r215, %r214, %r212;
	add.s32 	%r216, %r551, 1792;
	add.s32 	%r217, %r551, -256;
	mul.wide.u32 	%rd22, %r217, 4;
	add.s64 	%rd23, %rd1, %rd22;
	ld.global.u32 	%r218, [%rd23];
	add.s32 	%r219, %r218, %r215;
	mul.wide.u32 	%rd24, %r551, 4;
	add.s64 	%rd25, %rd1, %rd24;
	ld.global.u32 	%r220, [%rd25];
	add.s32 	%r221, %r220, %r219;
	add.s32 	%r222, %r551, 256;
	mul.wide.u32 	%rd26, %r222, 4;
	add.s64 	%rd27, %rd1, %rd26;
	ld.global.u32 	%r223, [%rd27];
	add.s32 	%r224, %r223, %r221;
	add.s32 	%r225, %r551, 512;
	mul.wide.u32 	%rd28, %r225, 4;
	add.s64 	%rd29, %rd1, %rd28;
	ld.global.u32 	%r226, [%rd29];
	add.s32 	%r227, %r226, %r224;
	add.s32 	%r228, %r551, 768;
	mul.wide.u32 	%rd30, %r228, 4;
	add.s64 	%rd31, %rd1, %rd30;
	ld.global.u32 	%r229, [%rd31];
	add.s32 	%r230, %r229, %r227;
	add.s32 	%r231, %r551, 1024;
	mul.wide.u32 	%rd32, %r231, 4;
	add.s64 	%rd33, %rd1, %rd32;
	ld.global.u32 	%r232, [%rd33];
	add.s32 	%r233, %r232, %r230;
	add.s32 	%r234, %r551, 1280;
	mul.wide.u32 	%rd34, %r234, 4;
	add.s64 	%rd35, %rd1, %rd34;
	ld.global.u32 	%r235, [%rd35];
	add.s32 	%r236, %r235, %r233;
	add.s32 	%r237, %r551, 1536;
	mul.wide.u32 	%rd36, %r237, 4;
	add.s64 	%rd37, %rd1, %rd36;
	ld.global.u32 	%r238, [%rd37];
	add.s32 	%r239, %r238, %r236;
	mul.wide.u32 	%rd38, %r216, 4;
	add.s64 	%rd39, %rd1, %rd38;
	ld.global.u32 	%r240, [%rd39];
	add.s32 	%r573, %r240, %r239;
	add.s32 	%r559, %r559, 4096;
	add.s32 	%r551, %r551, 4096;
	add.s32 	%r557, %r557, 16;
	setp.ne.s32 	%p9, %r557, 0;
	@%p9 bra 	$L__BB14_33;
	add.s32 	%r565, %r559, -2048;
$L__BB14_35:
	setp.eq.s32 	%p10, %r72, 0;
	@%p10 bra 	$L__BB14_44;
	and.b32  	%r87, %r71, 7;
	setp.lt.u32 	%p11, %r72, 8;
	@%p11 bra 	$L__BB14_38;
	add.s32 	%r242, %r565, %r556;
	mul.wide.u32 	%rd40, %r242, 4;
	add.s64 	%rd41, %rd1, %rd40;
	ld.global.u32 	%r243, [%rd41];
	add.s32 	%r244, %r243, %r573;
	add.s32 	%r245, %r242, 256;
	mul.wide.u32 	%rd42, %r245, 4;
	add.s64 	%rd43, %rd1, %rd42;
	ld.global.u32 	%r246, [%rd43];
	add.s32 	%r247, %r246, %r244;
	add.s32 	%r248, %r242, 512;
	mul.wide.u32 	%rd44, %r248, 4;
	add.s64 	%rd45, %rd1, %rd44;
	ld.global.u32 	%r249, [%rd45];
	add.s32 	%r250, %r249, %r247;
	add.s32 	%r251, %r242, 768;
	mul.wide.u32 	%rd46, %r251, 4;
	add.s64 	%rd47, %rd1, %rd46;
	ld.global.u32 	%r252, [%rd47];
	add.s32 	%r253, %r252, %r250;
	add.s32 	%r254, %r242, 1024;
	mul.wide.u32 	%rd48, %r254, 4;
	add.s64 	%rd49, %rd1, %rd48;
	ld.global.u32 	%r255, [%rd49];
	add.s32 	%r256, %r255, %r253;
	add.s32 	%r257, %r242, 1280;
	mul.wide.u32 	%rd50, %r257, 4;
	add.s64 	%rd51, %rd1, %rd50;
	ld.global.u32 	%r258, [%rd51];
	add.s32 	%r259, %r258, %r256;
	add.s32 	%r260, %r242, 1536;
	mul.wide.u32 	%rd52, %r260, 4;
	add.s64 	%rd53, %rd1, %rd52;
	ld.global.u32 	%r261, [%rd53];
	add.s32 	%r262, %r261, %r259;
	add.s32 	%r263, %r242, 1792;
	mul.wide.u32 	%rd54, %r263, 4;
	add.s64 	%rd55, %rd1, %rd54;
	ld.global.u32 	%r264, [%rd55];
	add.s32 	%r573, %r264, %r262;
	add.s32 	%r565, %r565, 2048;
$L__BB14_38:
	setp.eq.s32 	%p12, %r87, 0;
	@%p12 bra 	$L__BB14_44;
	setp.lt.u32 	%p13, %r87, 4;
	@%p13 bra 	$L__BB14_41;
	add.s32 	%r266, %r565, %r556;
	mul.wide.u32 	%rd56, %r266, 4;
	add.s64 	%rd57, %rd1, %rd56;
	ld.global.u32 	%r267, [%rd57];
	add.s32 	%r268, %r267, %r573;
	add.s32 	%r269, %r266, 256;
	mul.wide.u32 	%rd58, %r269, 4;
	add.s64 	%rd59, %rd1, %rd58;
	ld.global.u32 	%r270, [%rd59];
	add.s32 	%r271, %r270, %r268;
	add.s32 	%r272, %r266, 512;
	mul.wide.u32 	%rd60, %r272, 4;
	add.s64 	%rd61, %rd1, %rd60;
	ld.global.u32 	%r273, [%rd61];
	add.s32 	%r274, %r273, %r271;
	add.s32 	%r275, %r266, 768;
	mul.wide.u32 	%rd62, %r275, 4;
	add.s64 	%rd63, %rd1, %rd62;
	ld.global.u32 	%r276, [%rd63];
	add.s32 	%r573, %r276, %r274;
	add.s32 	%r565, %r565, 1024;
$L__BB14_41:
	and.b32  	%r277, %r71, 3;
	setp.eq.s32 	%p14, %r277, 0;
	@%p14 bra 	$L__BB14_44;
	add.s32 	%r571, %r565, %r553;
	cvt.u16.u32 	%rs1, %r552;
	shr.u16 	%rs2, %rs1, 8;
	add.s16 	%rs3, %rs2, 1;
	cvt.u32.u16 	%r278, %rs3;
	and.b32  	%r279, %r278, 3;
	neg.s32 	%r570, %r279;
$L__BB14_43:
	.pragma "nounroll";
	mul.wide.u32 	%rd64, %r571, 4;
	add.s64 	%rd65, %rd1, %rd64;
	ld.global.u32 	%r280, [%rd65];
	add.s32 	%r573, %r280, %r573;
	add.s32 	%r571, %r571, 256;
	add.s32 	%r570, %r570, 1;
	setp.ne.s32 	%p15, %r570, 0;
	@%p15 bra 	$L__BB14_43;
$L__BB14_44:
	// begin inline asm
	mov.u32 %r281, %laneid;
	// end inline asm
	mov.b32 	%r284, 1;
	mov.b32 	%r305, 31;
	mov.b32 	%r306, -1;
	// begin inline asm
	shfl.sync.down.b32 %r282, %r573, %r284, %r305, %r306;
	// end inline asm
	setp.gt.s32 	%p16, %r281, 30;
	selp.b32 	%r307, 0, %r282, %p16;
	add.s32 	%r288, %r307, %r573;
	mov.b32 	%r289, 2;
	// begin inline asm
	shfl.sync.down.b32 %r287, %r288, %r289, %r305, %r306;
	// end inline asm
	setp.gt.s32 	%p17, %r281, 29;
	selp.b32 	%r308, 0, %r287, %p17;
	add.s32 	%r293, %r288, %r308;
	mov.b32 	%r294, 4;
	// begin inline asm
	shfl.sync.down.b32 %r292, %r293, %r294, %r305, %r306;
	// end inline asm
	setp.gt.s32 	%p18, %r281, 27;
	selp.b32 	%r309, 0, %r292, %p18;
	add.s32 	%r298, %r293, %r309;
	mov.b32 	%r299, 8;
	// begin inline asm
	shfl.sync.down.b32 %r297, %r298, %r299, %r305, %r306;
	// end inline asm
	setp.gt.s32 	%p19, %r281, 23;
	selp.b32 	%r310, 0, %r297, %p19;
	add.s32 	%r303, %r298, %r310;
	mov.b32 	%r304, 16;
	// begin inline asm
	shfl.sync.down.b32 %r302, %r303, %r304, %r305, %r306;
	// end inline asm
	setp.gt.s32 	%p20, %r281, 15;
	selp.b32 	%r311, 0, %r302, %p20;
	add.s32 	%r574, %r303, %r311;
	setp.ne.s32 	%p21, %r281, 0;
	@%p21 bra 	$L__BB14_46;
	shr.u32 	%r312, %r54, 3;
	and.b32  	%r313, %r312, 124;
	mov.u32 	%r314, _ZZN3cub18CUB_300001_SM_10006detail6reduce18DeviceReduceKernelINS2_10policy_hubIijN4cuda3std3__44plusIiEEE10Policy1000EN6thrust24THRUST_300001_SM_1000_NS10device_ptrIiEEjS9_iNS7_10__identityEEEvT0_PT3_T1_NS0_13GridEvenShareISK_EET2_T4_E12temp_storage;
	add.s32 	%r315, %r314, %r313;
	st.shared.u32 	[%r315+8], %r574;
$L__BB14_46:
	bar.sync 	0;
	setp.ne.s32 	%p22, %r54, 0;
	@%p22 bra 	$L__BB14_48;
	ld.shared.u32 	%r316, [_ZZN3cub18CUB_300001_SM_10006detail6reduce18DeviceReduceKernelINS2_10policy_hubIijN4cuda3std3__44plusIiEEE10Policy1000EN6thrust24THRUST_300001_SM_1000_NS10device_ptrIiEEjS9_iNS7_10__identityEEEvT0_PT3_T1_NS0_13GridEvenShareISK_EET2_T4_E12temp_storage+12];
	add.s32 	%r317, %r316, %r574;
	ld.shared.u32 	%r318, [_ZZN3cub18CUB_300001_SM_10006detail6reduce18DeviceReduceKernelINS2_10policy_hubIijN4cuda3std3__44plusIiEEE10Policy1000EN6thrust24THRUST_300001_SM_1000_NS10device_ptrIiEEjS9_iNS7_10__identityEEEvT0_PT3_T1_NS0_13GridEvenShareISK_EET2_T4_E12temp_storage+16];
	add.s32 	%r319, %r317, %r318;
	ld.shared.u32 	%r320, [_ZZN3cub18CUB_300001_SM_10006detail6reduce18DeviceReduceKernelINS2_10policy_hubIijN4cuda3std3__44plusIiEEE10Policy1000EN6thrust24THRUST_300001_SM_1000_NS10device_ptrIiEEjS9_iNS7_10__identityEEEvT0_PT3_T1_NS0_13GridEvenShareISK_EET2_T4_E12temp_storage+20];
	add.s32 	%r321, %r319, %r320;
	ld.shared.u32 	%r322, [_ZZN3cub18CUB_300001_SM_10006detail6reduce18DeviceReduceKernelINS2_10policy_hubIijN4cuda3std3__44plusIiEEE10Policy1000EN6thrust24THRUST_300001_SM_1000_NS10device_ptrIiEEjS9_iNS7_10__identityEEEvT0_PT3_T1_NS0_13GridEvenShareISK_EET2_T4_E12temp_storage+24];
	add.s32 	%r323, %r321, %r322;
	ld.shared.u32 	%r324, [_ZZN3cub18CUB_300001_SM_10006detail6reduce18DeviceReduceKernelINS2_10policy_hubIijN4cuda3std3__44plusIiEEE10Policy1000EN6thrust24THRUST_300001_SM_1000_NS10device_ptrIiEEjS9_iNS7_10__identityEEEvT0_PT3_T1_NS0_13GridEvenShareISK_EET2_T4_E12temp_storage+28];
	add.s32 	%r325, %r323, %r324;
	ld.shared.u32 	%r326, [_ZZN3cub18CUB_300001_SM_10006detail6reduce18DeviceReduceKernelINS2_10policy_hubIijN4cuda3std3__44plusIiEEE10Policy1000EN6thrust24THRUST_300001_SM_1000_NS10device_ptrIiEEjS9_iNS7_10__identityEEEvT0_PT3_T1_NS0_13GridEvenShareISK_EET2_T4_E12temp_storage+32];
	add.s32 	%r327, %r325, %r326;
	ld.shared.u32 	%r328, [_ZZN3cub18CUB_300001_SM_10006detail6reduce18DeviceReduceKernelINS2_10policy_hubIijN4cuda3std3__44plusIiEEE10Policy1000EN6thrust24THRUST_300001_SM_1000_NS10device_ptrIiEEjS9_iNS7_10__identityEEEvT0_PT3_T1_NS0_13GridEvenShareISK_EET2_T4_E12temp_storage+36];
	add.s32 	%r574, %r327, %r328;
$L__BB14_48:
	mov.u32 	%r531, %tid.x;
	setp.ne.s32 	%p56, %r531, 0;
	@%p56 bra 	$L__BB14_50;
	ld.param.u64 	%rd129, [_ZN3cub18CUB_300001_SM_10006detail6reduce18DeviceReduceKernelINS2_10policy_hubIijN4cuda3std3__44plusIiEEE10Policy1000EN6thrust24THRUST_300001_SM_1000_NS10device_ptrIiEEjS9_iNS7_10__identityEEEvT0_PT3_T1_NS0_13GridEvenShareISK_EET2_T4__param_1];
	cvta.to.global.u64 	%rd126, %rd129;
	mul.wide.u32 	%rd127, %r3, 4;
	add.s64 	%rd128, %rd126, %rd127;
	st.global.u32 	[%rd128], %r574;
$L__BB14_50:
	ret;

}
	// .globl	_ZN3cub18CUB_300001_SM_10006detail6reduce28DeviceReduceSingleTileKernelINS2_10policy_hubIijN4cuda3std3__44plusIiEEE10Policy1000EPiSC_iS9_iiNS7_10__identityEEEvT0_T1_T2_T3_T4_T6_
.visible .entry _ZN3cub18CUB_300001_SM_10006detail6reduce28DeviceReduceSingleTileKernelINS2_10policy_hubIijN4cuda3std3__44plusIiEEE10Policy1000EPiSC_iS9_iiNS7_10__identityEEEvT0_T1_T2_T3_T4_T6_(
	.param .u64 .ptr .align 1 _ZN3cub18CUB_300001_SM_10006detail6reduce28DeviceReduceSingleTileKernelINS2_10policy_hubIijN4cuda3std3__44plusIiEEE10Policy1000EPiSC_iS9_iiNS7_10__identityEEEvT0_T1_T2_T3_T4_T6__param_0,
	.param .u64 .ptr .align 1 _ZN3cub18CUB_300001_SM_10006detail6reduce28DeviceReduceSingleTileKernelINS2_10policy_hubIijN4cuda3std3__44plusIiEEE10Policy1000EPiSC_iS9_iiNS7_10__identityEEEvT0_T1_T2_T3_T4_T6__param_1,
	.param .u32 _ZN3cub18CUB_300001_SM_10006detail6reduce28DeviceReduceSingleTileKernelINS2_10policy_hubIijN4cuda3std3__44plusIiEEE10Policy1000EPiSC_iS9_iiNS7_10__identityEEEvT0_T1_T2_T3_T4_T6__param_2,
	.param .align 1 .b8 _ZN3cub18CUB_300001_SM_10006detail6reduce28DeviceReduceSingleTileKernelINS2_10policy_hubIijN4cuda3std3__44plusIiEEE10Policy1000EPiSC_iS9_iiNS7_10__identityEEEvT0_T1_T2_T3_T4_T6__param_3[1],
	.param .u32 _ZN3cub18CUB_300001_SM_10006detail6reduce28DeviceReduceSingleTileKernelINS2_10policy_hubIijN4cuda3std3__44plusIiEEE10Policy1000EPiSC_iS9_iiNS7_10__identityEEEvT0_T1_T2_T3_T4_T6__param_4,
	.param .align 1 .b8 _ZN3cub18CUB_300001_SM_10006detail6reduce28DeviceReduceSingleTileKernelINS2_10policy_hubIijN4cuda3std3__44plusIiEEE10Policy1000EPiSC_iS9_iiNS7_10__identityEEEvT0_T1_T2_T3_T4_T6__param_5[1]
)
.maxntid 256
.minnctapersm 1
{
	.reg .pred 	%p<97>;
	.reg .b32 	%r<687>;
	.reg .b64 	%rd<125>;
	// demoted variable
	.shared .align 4 .b8 _ZZN3cub18CUB_300001_SM_10006detail6reduce28DeviceReduceSingleTileKernelINS2_10policy_hubIijN4cuda3std3__44plusIiEEE10Policy1000EPiSC_iS9_iiNS7_10__identityEEEvT0_T1_T2_T3_T4_T6_E12temp_storage[44];
	ld.param.u64 	%rd16, [_ZN3cub18CUB_300001_SM_10006detail6reduce28DeviceReduceSingleTileKernelINS2_10policy_hubIijN4cuda3std3__44plusIiEEE10Policy1000EPiSC_iS9_iiNS7_10__identityEEEvT0_T1_T2_T3_T4_T6__param_0];
	ld.param.u64 	%rd17, [_ZN3cub18CUB_300001_SM_10006detail6reduce28DeviceReduceSingleTileKernelINS2_10policy_hubIijN4cuda3std3__44plusIiEEE10Policy1000EPiSC_iS9_iiNS7_10__identityEEEvT0_T1_T2_T3_T4_T6__param_1];
	ld.param.u32 	%r120, [_ZN3cub18CUB_300001_SM_10006detail6reduce28DeviceReduceSingleTileKernelINS2_10policy_hubIijN4cuda3std3__44plusIiEEE10Policy1000EPiSC_iS9_iiNS7_10__identityEEEvT0_T1_T2_T3_T4_T6__param_2];
	ld.param.u32 	%r121, [_ZN3cub18CUB_300001_SM_10006detail6reduce28DeviceReduceSingleTileKernelINS2_10policy_hubIijN4cuda3std3__44plusIiEEE10Policy1000EPiSC_iS9_iiNS7_10__identityEEEvT0_T1_T2_T3_T4_T6__param_4];
	cvta.to.global.u64 	%rd1, %rd17;
	setp.ne.s32 	%p1, %r120, 0;
	@%p1 bra 	$L__BB15_3;
	mov.u32 	%r633, %tid.x;
	setp.ne.s32 	%p96, %r633, 0;
	@%p96 bra 	$L__BB15_74;
	st.global.u32 	[%rd1], %r121;
	bra.uni 	$L__BB15_74;
$L__BB15_3:
	and.b64  	%rd18, %rd16, 15;
	setp.ne.s64 	%p2, %rd18, 0;
	@%p2 bra 	$L__BB15_38;
	setp.gt.s32 	%p49, %r120, 4095;
	@%p49 bra 	$L__BB15_22;
	mov.u32 	%r1, %tid.x;
	setp.ge.s32 	%p66, %r1, %r120;
	mov.b32 	%r644, 0;
	mov.u32 	%r639, %r1;
	@%p66 bra 	$L__BB15_7;
	mul.wide.u32 	%rd113, %r1, 4;
	add.s64 	%rd112, %rd16, %rd113;
	// begin inline asm
	ld.global.nc.u32 %r644, [%rd112];
	// end inline asm
	add.s32 	%r639, %r1, 256;
$L__BB15_7:
	setp.ge.s32 	%p67, %r639, %r120;
	@%p67 bra 	$L__BB15_13;
	not.b32 	%r507, %r639;
	add.s32 	%r6, %r120, %r507;
	and.b32  	%r508, %r6, 768;
	setp.eq.s32 	%p68, %r508, 768;
	@%p68 bra 	$L__BB15_11;
	mul.wide.u32 	%rd114, %r639, 4;
	add.s64 	%rd121, %rd16, %rd114;
	shr.u32 	%r509, %r6, 8;
	add.s32 	%r510, %r509, 1;
	and.b32  	%r511, %r510, 3;
	neg.s32 	%r636, %r511;
$L__BB15_10:
	.pragma "nounroll";
	// begin inline asm
	ld.global.nc.u32 %r512, [%rd121];
	// end inline asm
	add.s32 	%r644, %r512, %r644;
	add.s32 	%r639, %r639, 256;
	add.s64 	%rd121, %rd121, 1024;
	add.s32 	%r636, %r636, 1;
	setp.ne.s32 	%p69, %r636, 0;
	@%p69 bra 	$L__BB15_10;
$L__BB15_11:
	setp.lt.u32 	%p70, %r6, 768;
	@%p70 bra 	$L__BB15_13;
$L__BB15_12:
	mul.wide.s32 	%rd120, %r639, 4;
	add.s64 	%rd116, %rd16, %rd120;
	// begin inline asm
	ld.global.nc.u32 %r513, [%rd116];
	// end inline asm
	add.s32 	%r517, %r513, %r644;
	add.s64 	%rd117, %rd116, 1024;
	// begin inline asm
	ld.global.nc.u32 %r514, [%rd117];
	// end inline asm
	add.s32 	%r518, %r514, %r517;
	add.s64 	%rd118, %rd116, 2048;
	// begin inline asm
	ld.global.nc.u32 %r515, [%rd118];
	// end inline asm
	add.s32 	%r519, %r515, %r518;
	add.s64 	%rd119, %rd116, 3072;
	// begin inline asm
	ld.global.nc.u32 %r516, [%rd119];
	// end inline asm
	add.s32 	%r644, %r516, %r519;
	add.s32 	%r639, %r639, 1024;
	setp.lt.s32 	%p71, %r639, %r120;
	@%p71 bra 	$L__BB15_12;
$L__BB15_13:
	setp.lt.s32 	%p72, %r120, 256;
	@%p72 bra 	$L__BB15_18;
	// begin inline asm
	mov.u32 %r583, %laneid;
	// end inline asm
	mov.b32 	%r586, 1;
	mov.b32 	%r607, 31;
	mov.b32 	%r608, -1;
	// begin inline asm
	shfl.sync.down.b32 %r584, %r644, %r586, %r607, %r608;
	// end inline asm
	setp.gt.s32 	%p88, %r583, 30;
	selp.b32 	%r609, 0, %r584, %p88;
	add.s32 	%r590, %r609, %r644;
	mov.b32 	%r591, 2;
	// begin inline asm
	shfl.sync.down.b32 %r589, %r590, %r591, %r607, %r608;
	// end inline asm
	setp.gt.s32 	%p89, %r583, 29;
	selp.b32 	%r610, 0, %r589, %p89;
	add.s32 	%r595, %r590, %r610;
	mov.b32 	%r596, 4;
	// begin inline asm
	shfl.sync.down.b32 %r594, %r595, %r596, %r607, %r608;
	// end inline asm
	setp.gt.s32 	%p90, %r583, 27;
	selp.b32 	%r611, 0, %r594, %p90;
	add.s32 	%r600, %r595, %r611;
	mov.b32 	%r601, 8;
	// begin inline asm
	shfl.sync.down.b32 %r599, %r600, %r601, %r607, %r608;
	// end inline asm
	setp.gt.s32 	%p91, %r583, 23;
	selp.b32 	%r612, 0, %r599, %p91;
	add.s32 	%r605, %r600, %r612;
	mov.b32 	%r606, 16;
	// begin inline asm
	shfl.sync.down.b32 %r604, %r605, %r606, %r607, %r608;
	// end inline asm
	setp.gt.s32 	%p92, %r583, 15;
	selp.b32 	%r613, 0, %r604, %p92;
	add.s32 	%r686, %r605, %r613;
	setp.ne.s32 	%p93, %r583, 0;
	@%p93 bra 	$L__BB15_16;
	shr.u32 	%r614, %r1, 3;
	and.b32  	%r615, %r614, 124;
	mov.u32 	%r616, _ZZN3cub18CUB_300001_SM_10006detail6reduce28DeviceReduceSingleTileKernelINS2_10policy_hubIijN4cuda3std3__44plusIiEEE10Policy1000EPiSC_iS9_iiNS7_10__identityEEEvT0_T1_T2_T3_T4_T6_E12temp_storage;
	add.s32 	%r617, %r616, %r615;
	st.shared.u32 	[%r617+8], %r686;
$L__BB15_16:
	bar.sync 	0;
	setp.ne.s32 	%p94, %r1, 0;
	@%p94 bra 	$L__BB15_72;
	ld.shared.u32 	%r618, [_ZZN3cub18CUB_300001_SM_10006detail6reduce28DeviceReduceSingleTileKernelINS2_10policy_hubIijN4cuda3std3__44plusIiEEE10Policy1000EPiSC_iS9_iiNS7_10__identityEEEvT0_T1_T2_T3_T4_T6_E12temp_storage+12];
	add.s32 	%r619, %r618, %r686;
	ld.shared.u32 	%r620, [_ZZN3cub18CUB_300001_SM_10006detail6reduce28DeviceReduceSingleTileKernelINS2_10policy_hubIijN4cuda3std3__44plusIiEEE10Policy1000EPiSC_iS9_iiNS7_10__identityEEEvT0_T1_T2_T3_T4_T6_E12temp_storage+16];
	add.s32 	%r621, %r619, %r620;
	ld.shared.u32 	%r622, [_ZZN3cub18CUB_300001_SM_10006detail6reduce28DeviceReduceSingleTileKernelINS2_10policy_hubIijN4cuda3std3__44plusIiEEE10Policy1000EPiSC_iS9_iiNS7_10__identityEEEvT0_T1_T2_T3_T4_T6_E12temp_storage+20];
	add.s32 	%r623, %r621, %r622;
	ld.shared.u32 	%r624, [_ZZN3cub18CUB_300001_SM_10006detail6reduce28DeviceReduceSingleTileKernelINS2_10policy_hubIijN4cuda3std3__44plusIiEEE10Policy1000EPiSC_iS9_iiNS7_10__identityEEEvT0_T1_T2_T3_T4_T6_E12temp_storage+24];
	add.s32 	%r625, %r623, %r624;
	ld.shared.u32 	%r626, [_ZZN3cub18CUB_300001_SM_10006detail6reduce28DeviceReduceSingleTileKernelINS2_10policy_hubIijN4cuda3std3__44plusIiEEE10Policy1000EPiSC_iS9_iiNS7_10__identityEEEvT0_T1_T2_T3_T4_T6_E12temp_storage+28];
	add.s32 	%r627, %r625, %r626;
	ld.shared.u32 	%r628, [_ZZN3cub18CUB_300001_SM_10006detail6reduce28DeviceReduceSingleTileKernelINS2_10policy_hubIijN4cuda3std3__44plusIiEEE10Policy1000EPiSC_iS9_iiNS7_10__identityEEEvT0_T1_T2_T3_T4_T6_E12temp_storage+32];
	add.s32 	%r629, %r627, %r628;
	ld.shared.u32 	%r630, [_ZZN3cub18CUB_300001_SM_10006detail6reduce28DeviceReduceSingleTileKernelINS2_10policy_hubIijN4cuda3std3__44plusIiEEE10Policy1000EPiSC_iS9_iiNS7_10__identityEEEvT0_T1_T2_T3_T4_T6_E12temp_storage+36];
	add.s32 	%r686, %r629, %r630;
	bra.uni 	$L__BB15_72;
$L__BB15_18:
	// begin inline asm
	mov.u32 %r520, %laneid;
	// end inline asm
	and.b32  	%r546, %r1, 992;
	add.s32 	%r547, %r546, 32;
	setp.gt.s32 	%p73, %r547, %r120;
	not.b32 	%r548, %r546;
	add.s32 	%r549, %r120, %r548;
	selp.b32 	%r544, %r549, 31, %p73;
	mov.b32 	%r523, 1;
	mov.b32 	%r545, -1;
	// begin inline asm
	shfl.sync.down.b32 %r521, %r644, %r523, %r544, %r545;
	// end inline asm
	setp.lt.s32 	%p74, %r520, %r544;
	selp.b32 	%r550, %r521, 0, %p74;
	add.s32 	%r527, %r550, %r644;
	mov.b32 	%r528, 2;
	// begin inline asm
	shfl.sync.down.b32 %r526, %r527, %r528, %r544, %r545;
	// end inline asm
	add.s32 	%r551, %r520, 2;
	setp.gt.s32 	%p75, %r551, %r544;
	selp.b32 	%r552, 0, %r526, %p75;
	add.s32 	%r532, %r527, %r552;
	mov.b32 	%r533, 4;
	// begin inline asm
	shfl.sync.down.b32 %r531, %r532, %r533, %r544, %r545;
	// end inline asm
	add.s32 	%r553, %r520, 4;
	setp.gt.s32 	%p76, %r553, %r544;
	selp.b32 	%r554, 0, %r531, %p76;
	add.s32 	%r537, %r532, %r554;
	mov.b32 	%r538, 8;
	// begin inline asm
	shfl.sync.down.b32 %r536, %r537, %r538, %r544, %r545;
	// end inline asm
	add.s32 	%r555, %r520, 8;
	setp.gt.s32 	%p77, %r555, %r544;
	selp.b32 	%r556, 0, %r536, %p77;
	add.s32 	%r542, %r537, %r556;
	mov.b32 	%r543, 16;
	// begin inline asm
	shfl.sync.down.b32 %r541, %r542, %r543, %r544, %r545;
	// end inline asm
	add.s32 	%r557, %r520, 16;
	setp.gt.s32 	%p78, %r557, %r544;
	selp.b32 	%r558, 0, %r541, %p78;
	add.s32 	%r686, %r542, %r558;
	setp.ne.s32 	%p79, %r520, 0;
	@%p79 bra 	$L__BB15_20;
	shr.u32 	%r559, %r1, 3;
	and.b32  	%r560, %r559, 124;
	mov.u32 	%r561, _ZZN3cub18CUB_300001_SM_10006detail6reduce28DeviceReduceSingleTileKernelINS2_10policy_hubIijN4cuda3std3__44plusIiEEE10Policy1000EPiSC_iS9_iiNS7_10__identityEEEvT0_T1_T2_T3_T4_T6_E12temp_storage;
	add.s32 	%r562, %r561, %r560;
	st.shared.u32 	[%r562+8], %r686;
$L__BB15_20:
	bar.sync 	0;
	setp.ne.s32 	%p80, %r1, 0;
	@%p80 bra 	$L__BB15_72;
	setp.gt.s32 	%p81, %r120, 32;
	ld.shared.u32 	%r563, [_ZZN3cub18CUB_300001_SM_10006detail6reduce28DeviceReduceSingleTileKernelINS2_10policy_hubIijN4cuda3std3__44plusIiEEE10Policy1000EPiSC_iS9_iiNS7_10__identityEEEvT0_T1_T2_T3_T4_T6_E12temp_storage+12];
	selp.b32 	%r564, %r563, 0, %p81;
	add.s32 	%r565, %r564, %r686;
	setp.gt.s32 	%p82, %r120, 64;
	ld.shared.u32 	%r566, [_ZZN3cub18CUB_300001_SM_10006detail6reduce28DeviceReduceSingleTileKernelINS2_10policy_hubIijN4cuda3std3__44plusIiEEE10Policy1000EPiSC_iS9_iiNS7_10__identityEEEvT0_T1_T2_T3_T4_T6_E12temp_storage+16];
	selp.b32 	%r567, %r566, 0, %p82;
	add.s32 	%r568, %r565, %r567;
	setp.gt.s32 	%p83, %r120, 96;
	ld.shared.u32 	%r569, [_ZZN3cub18CUB_300001_SM_10006detail6reduce28DeviceReduceSingleTileKernelINS2_10policy_hubIijN4cuda3std3__44plusIiEEE10Policy1000EPiSC_iS9_iiNS7_10__identityEEEvT0_T1_T2_T3_T4_T6_E12temp_storage+20];
	selp.b32 	%r570, %r569, 0, %p83;
	add.s32 	%r571, %r568, %r570;
	setp.gt.s32 	%p84, %r120, 128;
	ld.shared.u32 	%r572, [_ZZN3cub18CUB_300001_SM_10006detail6reduce28DeviceReduceSingleTileKernelINS2_10policy_hubIijN4cuda3std3__44plusIiEEE10Policy1000EPiSC_iS9_iiNS7_10__identityEEEvT0_T1_T2_T3_T4_T6_E12temp_storage+24];
	selp.b32 	%r573, %r572, 0, %p84;
	add.s32 	%r574, %r571, %r573;
	setp.gt.s32 	%p85, %r120, 160;
	ld.shared.u32 	%r575, [_ZZN3cub18CUB_300001_SM_10006detail6reduce28DeviceReduceSingleTileKernelINS2_10policy_hubIijN4cuda3std3__44plusIiEEE10Policy1000EPiSC_iS9_iiNS7_10__identityEEEvT0_T1_T2_T3_T4_T6_E12temp_storage+28];
	selp.b32 	%r576, %r575, 0, %p85;
	add.s32 	%r577, %r574, %r576;
	setp.gt.s32 	%p86, %r120, 192;
	ld.shared.u32 	%r578, [_ZZN3cub18CUB_300001_SM_10006detail6reduce28DeviceReduceSingleTileKernelINS2_10policy_hubIijN4cuda3std3__44plusIiEEE10Policy1000EPiSC_iS9_iiNS7_10__identityEEEvT0_T1_T2_T3_T4_T6_E12temp_storage+32];
	selp.b32 	%r579, %r578, 0, %p86;
	add.s32 	%r580, %r577, %r579;
	setp.gt.s32 	%p87, %r120, 224;
	ld.shared.u32 	%r581, [_ZZN3cub18CUB_300001_SM_10006detail6reduce28DeviceReduceSingleTileKernelINS2_10policy_hubIijN4cuda3std3__44plusIiEEE10Policy1000EPiSC_iS9_iiNS7_10__identityEEEvT0_T1_T2_T3_T4_T6_E12temp_storage+36];
	selp.b32 	%r582, %r581, 0, %p87;
	add.s32 	%r686, %r580, %r582;
	bra.uni 	$L__BB15_72;
$L__BB15_22:
	mov.u32 	%r26, %tid.x;
	shl.b32 	%r377, %r26, 2;
	mul.wide.u32 	%rd86, %r377, 4;
	add.s64 	%rd76, %rd16, %rd86;
	// begin inline asm
	ld.global.nc.v2.u64 {%rd74, %rd75}, [%rd76];
	// end inline asm
	mov.b64 	{%r378, %r379}, %rd75;
	mov.b64 	{%r380, %r381}, %rd74;
	add.s64 	%rd79, %rd76, 4096;
	// begin inline asm
	ld.global.nc.v2.u64 {%rd77, %rd78}, [%rd79];
	// end inline asm
	mov.b64 	{%r382, %r383}, %rd78;
	mov.b64 	{%r384, %r385}, %rd77;
	add.s64 	%rd82, %rd76, 8192;
	// begin inline asm
	ld.global.nc.v2.u64 {%rd80, %rd81}, [%rd82];
	// end inline asm
	mov.b64 	{%r386, %r387}, %rd81;
	mov.b64 	{%r388, %r389}, %rd80;
	add.s64 	%rd85, %rd76, 12288;
	// begin inline asm
	ld.global.nc.v2.u64 {%rd83, %rd84}, [%rd85];
	// end inline asm
	mov.b64 	{%r390, %r391}, %rd84;
	mov.b64 	{%r392, %r393}, %rd83;
	add.s32 	%r394, %r381, %r380;
	add.s32 	%r395, %r378, %r394;
	add.s32 	%r396, %r379, %r395;
	add.s32 	%r397, %r384, %r396;
	add.s32 	%r398, %r385, %r397;
	add.s32 	%r399, %r382, %r398;
	add.s32 	%r400, %r383, %r399;
	add.s32 	%r401, %r388, %r400;
	add.s32 	%r402, %r389, %r401;
	add.s32 	%r403, %r386, %r402;
	add.s32 	%r404, %r387, %r403;
	add.s32 	%r405, %r392, %r404;
	add.s32 	%r406, %r393, %r405;
	add.s32 	%r407, %r390, %r406;
	add.s32 	%r659, %r391, %r407;
	setp.lt.u32 	%p50, %r120, 8192;
	mov.b32 	%r648, 4096;
	@%p50 bra 	$L__BB15_26;
	add.s32 	%r28, %r120, -4096;
	mov.b32 	%r648, 4096;
$L__BB15_24:
	mul.wide.s32 	%rd99, %r648, 4;
	add.s64 	%rd89, %rd76, %rd99;
	// begin inline asm
	ld.global.nc.v2.u64 {%rd87, %rd88}, [%rd89];
	// end inline asm
	mov.b64 	{%r409, %r410}, %rd88;
	mov.b64 	{%r411, %r412}, %rd87;
	add.s64 	%rd92, %rd89, 4096;
	// begin inline asm
	ld.global.nc.v2.u64 {%rd90, %rd91}, [%rd92];
	// end inline asm
	mov.b64 	{%r413, %r414}, %rd91;
	mov.b64 	{%r415, %r416}, %rd90;
	add.s64 	%rd95, %rd89, 8192;
	// begin inline asm
	ld.global.nc.v2.u64 {%rd93, %rd94}, [%rd95];
	// end inline asm
	mov.b64 	{%r417, %r418}, %rd94;
	mov.b64 	{%r419, %r420}, %rd93;
	add.s64 	%rd98, %rd89, 12288;
	// begin inline asm
	ld.global.nc.v2.u64 {%rd96, %rd97}, [%rd98];
	// end inline asm
	mov.b64 	{%r421, %r422}, %rd97;
	mov.b64 	{%r423, %r424}, %rd96;
	add.s32 	%r425, %r411, %r659;
	add.s32 	%r426, %r412, %r425;
	add.s32 	%r427, %r409, %r426;
	add.s32 	%r428, %r410, %r427;
	add.s32 	%r429, %r415, %r428;
	add.s32 	%r430, %r416, %r429;
	add.s32 	%r431, %r413, %r430;
	add.s32 	%r432, %r414, %r431;
	add.s32 	%r433, %r419, %r432;
	add.s32 	%r434, %r420, %r433;
	add.s32 	%r435, %r417, %r434;
	add.s32 	%r436, %r418, %r435;
	add.s32 	%r437, %r423, %r436;
	add.s32 	%r438, %r424, %r437;
	add.s32 	%r439, %r421, %r438;
	add.s32 	%r659, %r422, %r439;
	sub.s32 	%r440, %r120, %r648;
	setp.lt.s32 	%p51, %r440, 4096;
	@%p51 bra 	$L__BB15_34;
	add.s32 	%r648, %r648, 4096;
	setp.le.s32 	%p52, %r648, %r28;
	@%p52 bra 	$L__BB15_24;
$L__BB15_26:
	setp.le.s32 	%p53, %r120, %r648;
	@%p53 bra 	$L__BB15_34;
	sub.s32 	%r35, %r120, %r648;
	setp.ge.s32 	%p54, %r26, %r35;
	@%p54 bra 	$L__BB15_34;
	not.b32 	%r442, %r26;
	add.s32 	%r443, %r120, %r442;
	sub.s32 	%r36, %r443, %r648;
	and.b32  	%r444, %r36, 768;
	setp.eq.s32 	%p55, %r444, 768;
	mov.u32 	%r653, %r26;
	@%p55 bra 	$L__BB15_31;
	add.s32 	%r650, %r26, %r648;
	shr.u32 	%r445, %r36, 8;
	add.s32 	%r446, %r445, 1;
	and.b32  	%r447, %r446, 3;
	neg.s32 	%r649, %r447;
	mov.u32 	%r653, %r26;
$L__BB15_30:
	.pragma "nounroll";
	mul.wide.u32 	%rd101, %r650, 4;
	add.s64 	%rd100, %rd16, %rd101;
	// begin inline asm
	ld.global.nc.u32 %r448, [%rd100];
	// end inline asm
	add.s32 	%r659, %r448, %r659;
	add.s32 	%r653, %r653, 256;
	add.s32 	%r650, %r650, 256;
	add.s32 	%r649, %r649, 1;
	setp.ne.s32 	%p56, %r649, 0;
	@%p56 bra 	$L__BB15_30;
$L__BB15_31:
	setp.lt.u32 	%p57, %r36, 768;
	@%p57 bra 	$L__BB15_34;
	cvt.u64.u32 	%rd102, %r653;
	cvt.u64.u32 	%rd103, %r648;
	add.s64 	%rd104, %rd102, %rd103;
	shl.b64 	%rd105, %rd104, 2;
	add.s64 	%rd106, %rd105, %rd16;
	add.s64 	%rd122, %rd106, 2048;
	add.s32 	%r656, %r653, %r648;
$L__BB15_33:
	mul.wide.u32 	%rd111, %r656, 4;
	add.s64 	%rd107, %rd16, %rd111;
	// begin inline asm
	ld.global.nc.u32 %r449, [%rd107];
	// end inline asm
	add.s32 	%r453, %r449, %r659;
	add.s64 	%rd108, %rd122, -1024;
	// begin inline asm
	ld.global.nc.u32 %r450, [%rd108];
	// end inline asm
	add.s32 	%r454, %r450, %r453;
	// begin inline asm
	ld.global.nc.u32 %r451, [%rd122];
	// end inline asm
	add.s32 	%r455, %r451, %r454;
	add.s64 	%rd110, %rd122, 1024;
	// begin inline asm
	ld.global.nc.u32 %r452, [%rd110];
	// end inline asm
	add.s32 	%r659, %r452, %r455;
	add.s32 	%r653, %r653, 1024;
	add.s64 	%rd122, %rd122, 4096;
	add.s32 	%r656, %r656, 1024;
	setp.lt.s32 	%p58, %r653, %r35;
	@%p58 bra 	$L__BB15_33;
$L__BB15_34:
	// begin inline asm
	mov.u32 %r456, %laneid;
	// end inline asm
	mov.b32 	%r459, 1;
	mov.b32 	%r480, 31;
	mov.b32 	%r481, -1;
	// begin inline asm
	shfl.sync.down.b32 %r457, %r659, %r459, %r480, %r481;
	// end inline asm
	setp.gt.s32 	%p59, %r456, 30;
	selp.b32 	%r482, 0, %r457, %p59;
	add.s32 	%r463, %r482, %r659;
	mov.b32 	%r464, 2;
	// begin inline asm
	shfl.sync.down.b32 %r462, %r463, %r464, %r480, %r481;
	// end inline asm
	setp.gt.s32 	%p60, %r456, 29;
	selp.b32 	%r483, 0, %r462, %p60;
	add.s32 	%r468, %r463, %r483;
	mov.b32 	%r469, 4;
	// begin inline asm
	shfl.sync.down.b32 %r467, %r468, %r469, %r480, %r481;
	// end inline asm
	setp.gt.s32 	%p61, %r456, 27;
	selp.b32 	%r484, 0, %r467, %p61;
	add.s32 	%r473, %r468, %r484;
	mov.b32 	%r474, 8;
	// begin inline asm
	shfl.sync.down.b32 %r472, %r473, %r474, %r480, %r481;
	// end inline asm
	setp.gt.s32 	%p62, %r456, 23;
	selp.b32 	%r485, 0, %r472, %p62;
	add.s32 	%r478, %r473, %r485;
	mov.b32 	%r479, 16;
	// begin inline asm
	shfl.sync.down.b32 %r477, %r478, %r479, %r480, %r481;
	// end inline asm
	setp.gt.s32 	%p63, %r456, 15;
	selp.b32 	%r486, 0, %r477, %p63;
	add.s32 	%r686, %r478, %r486;
	setp.ne.s32 	%p64, %r456, 0;
	@%p64 bra 	$L__BB15_36;
	shr.u32 	%r487, %r26, 3;
	and.b32  	%r488, %r487, 124;
	mov.u32 	%r489, _ZZN3cub18CUB_300001_SM_10006detail6reduce28DeviceReduceSingleTileKernelINS2_10policy_hubIijN4cuda3std3__44plusIiEEE10Policy1000EPiSC_iS9_iiNS7_10__identityEEEvT0_T1_T2_T3_T4_T6_E12temp_storage;
	add.s32 	%r490, %r489, %r488;
	st.shared.u32 	[%r490+8], %r686;
$L__BB15_36:
	bar.sync 	0;
	setp.ne.s32 	%p65, %r26, 0;
	@%p65 bra 	$L__BB15_72;
	ld.shared.u32 	%r491, [_ZZN3cub18CUB_300001_SM_10006detail6reduce28DeviceReduceSingleTileKernelINS2_10policy_hubIijN4cuda3std3__44plusIiEEE10Policy1000EPiSC_iS9_iiNS7_10__identityEEEvT0_T1_T2_T3_T4_T6_E12temp_storage+12];
	add.s32 	%r492, %r491, %r686;
	ld.shared.u32 	%r493, [_ZZN3cub18CUB_300001_SM_10006detail6reduce28DeviceReduceSingleTileKernelINS2_10policy_hubIijN4cuda3std3__44plusIiEEE10Policy1000EPiSC_iS9_iiNS7_10__identityEEEvT0_T1_T2_T3_T4_T6_E12temp_storage+16];
	add.s32 	%r494, %r492, %r493;
	ld.shared.u32 	%r495, [_ZZN3cub18CUB_300001_SM_10006detail6reduce28DeviceReduceSingleTileKernelINS2_10policy_hubIijN4cuda3std3__44plusIiEEE10Policy1000EPiSC_iS9_iiNS7_10__identityEEEvT0_T1_T2_T3_T4_T6_E12temp_storage+20];
	add.s32 	%r496, %r494, %r495;
	ld.shared.u32 	%r497, [_ZZN3cub18CUB_300001_SM_10006detail6reduce28DeviceReduceSingleTileKernelINS2_10policy_hubIijN4cuda3std3__44plusIiEEE10Policy1000EPiSC_iS9_iiNS7_10__identityEEEvT0_T1_T2_T3_T4_T6_E12temp_storage+24];
	add.s32 	%r498, %r496, %r497;
	ld.shared.u32 	%r499, [_ZZN3cub18CUB_300001_SM_10006detail6reduce28DeviceReduceSingleTileKernelINS2_10policy_hubIijN4cuda3std3__44plusIiEEE10Policy1000EPiSC_iS9_iiNS7_10__identityEEEvT0_T1_T2_T3_T4_T6_E12temp_storage+28];
	add.s32 	%r500, %r498, %r499;
	ld.shared.u32 	%r501, [_ZZN3cub18CUB_300001_SM_10006detail6reduce28DeviceReduceSingleTileKernelINS2_10policy_hubIijN4cuda3std3__44plusIiEEE10Policy1000EPiSC_iS9_iiNS7_10__identityEEEvT0_T1_T2_T3_T4_T6_E12temp_storage+32];
	add.s32 	%r502, %r500, %r501;
	ld.shared.u32 	%r503, [_ZZN3cub18CUB_300001_SM_10006detail6reduce28DeviceReduceSingleTileKernelINS2_10policy_hubIijN4cuda3std3__44plusIiEEE10Policy1000EPiSC_iS9_iiNS7_10__identityEEEvT0_T1_T2_T3_T4_T6_E12temp_storage+36];
	add.s32 	%r686, %r502, %r503;
	bra.uni 	$L__BB15_72;
$L__BB15_38:
	setp.gt.s32 	%p3, %r120, 4095;
	@%p3 bra 	$L__BB15_56;
	mov.u32 	%r60, %tid.x;
	setp.ge.s32 	%p20, %r60, %r120;
	mov.b32 	%r670, 0;
	mov.u32 	%r665, %r60;
	@%p20 bra 	$L__BB15_41;
	mul.wide.u32 	%rd66, %r60, 4;
	add.s64 	%rd65, %rd16, %rd66;
	// begin inline asm
	ld.global.nc.u32 %r670, [%rd65];
	// end inline asm
	add.s32 	%r665, %r60, 256;
$L__BB15_41:
	setp.ge.s32 	%p21, %r665, %r120;
	@%p21 bra 	$L__BB15_47;
	not.b32 	%r252, %r665;
	add.s32 	%r65, %r120, %r252;
	and.b32  	%r253, %r65, 768;
	setp.eq.s32 	%p22, %r253, 768;
	@%p22 bra 	$L__BB15_45;
	mul.wide.u32 	%rd67, %r665, 4;
	add.s64 	%rd123, %rd16, %rd67;
	shr.u32 	%r254, %r65, 8;
	add.s32 	%r255, %r254, 1;
	and.b32  	%r256, %r255, 3;
	neg.s32 	%r662, %r256;
$L__BB15_44:
	.pragma "nounroll";
	// begin inline asm
	ld.global.nc.u32 %r257, [%rd123];
	// end inline asm
	add.s32 	%r670, %r257, %r670;
	add.s32 	%r665, %r665, 256;
	add.s64 	%rd123, %rd123, 1024;
	add.s32 	%r662, %r662, 1;
	setp.ne.s32 	%p23, %r662, 0;
	@%p23 bra 	$L__BB15_44;
$L__BB15_45:
	setp.lt.u32 	%p24, %r65, 768;
	@%p24 bra 	$L__BB15_47;
$L__BB15_46:
	mul.wide.s32 	%rd73, %r665, 4;
	add.s64 	%rd69, %rd16, %rd73;
	// begin inline asm
	ld.global.nc.u32 %r258, [%rd69];
	// end inline asm
	add.s32 	%r262, %r258, %r670;
	add.s64 	%rd70, %rd69, 1024;
	// begin inline asm
	ld.global.nc.u32 %r259, [%rd70];
	// end inline asm
	add.s32 	%r263, %r259, %r262;
	add.s64 	%rd71, %rd69, 2048;
	// begin inline asm
	ld.global.nc.u32 %r260, [%rd71];
	// end inline asm
	add.s32 	%r264, %r260, %r263;
	add.s64 	%rd72, %rd69, 3072;
	// begin inline asm
	ld.global.nc.u32 %r261, [%rd72];
	// end inline asm
	add.s32 	%r670, %r261, %r264;
	add.s32 	%r665, %r665, 1024;
	setp.lt.s32 	%p25, %r665, %r120;
	@%p25 bra 	$L__BB15_46;
$L__BB15_47:
	setp.lt.s32 	%p26, %r120, 256;
	@%p26 bra 	$L__BB15_52;
	// begin inline asm
	mov.u32 %r328, %laneid;
	// end inline asm
	mov.b32 	%r331, 1;
	mov.b32 	%r352, 31;
	mov.b32 	%r353, -1;
	// begin inline asm
	shfl.sync.down.b32 %r329, %r670, %r331, %r352, %r353;
	// end inline asm
	setp.gt.s32 	%p42, %r328, 30;
	selp.b32 	%r354, 0, %r329, %p42;
	add.s32 	%r335, %r354, %r670;
	mov.b32 	%r336, 2;
	// begin inline asm
	shfl.sync.down.b32 %r334, %r335, %r336, %r352, %r353;
	// end inline asm
	setp.gt.s32 	%p43, %r328, 29;
	selp.b32 	%r355, 0, %r334, %p43;
	add.s32 	%r340, %r335, %r355;
	mov.b32 	%r341, 4;
	// begin inline asm
	shfl.sync.down.b32 %r339, %r340, %r341, %r352, %r353;
	// end inline asm
	setp.gt.s32 	%p44, %r328, 27;
	selp.b32 	%r356, 0, %r339, %p44;
	add.s32 	%r345, %r340, %r356;
	mov.b32 	%r346, 8;
	// begin inline asm
	shfl.sync.down.b32 %r344, %r345, %r346, %r352, %r353;
	// end inline asm
	setp.gt.s32 	%p45, %r328, 23;
	selp.b32 	%r357, 0, %r344, %p45;
	add.s32 	%r350, %r345, %r357;
	mov.b32 	%r351, 16;
	// begin inline asm
	shfl.sync.down.b32 %r349, %r350, %r351, %r352, %r353;
	// end inline asm
	setp.gt.s32 	%p46, %r328, 15;
	selp.b32 	%r358, 0, %r349, %p46;
	add.s32 	%r686, %r350, %r358;
	setp.ne.s32 	%p47, %r328, 0;
	@%p47 bra 	$L__BB15_50;
	shr.u32 	%r359, %r60, 3;
	and.b32  	%r360, %r359, 124;
	mov.u32 	%r361, _ZZN3cub18CUB_300001_SM_10006detail6reduce28DeviceReduceSingleTileKernelINS2_10policy_hubIijN4cuda3std3__44plusIiEEE10Policy1000EPiSC_iS9_iiNS7_10__identityEEEvT0_T1_T2_T3_T4_T6_E12temp_storage;
	add.s32 	%r362, %r361, %r360;
	st.shared.u32 	[%r362+8], %r686;
$L__BB15_50:
	bar.sync 	0;
	setp.ne.s32 	%p48, %r60, 0;
	@%p48 bra 	$L__BB15_72;
	ld.shared.u32 	%r363, [_ZZN3cub18CUB_300001_SM_10006detail6reduce28DeviceReduceSingleTileKernelINS2_10policy_hubIijN4cuda3std3__44plusIiEEE10Policy1000EPiSC_iS9_iiNS7_10__identityEEEvT0_T1_T2_T3_T4_T6_E12temp_storage+12];
	add.s32 	%r364, %r363, %r686;
	ld.shared.u32 	%r365, [_ZZN3cub18CUB_300001_SM_10006detail6reduce28DeviceReduceSingleTileKernelINS2_10policy_hubIijN4cuda3std3__44plusIiEEE10Policy1000EPiSC_iS9_iiNS7_10__identityEEEvT0_T1_T2_T3_T4_T6_E12temp_storage+16];
	add.s32 	%r366, %r364, %r365;
	ld.shared.u32 	%r367, [_ZZN3cub18CUB_300001_SM_10006detail6reduce28DeviceReduceSingleTileKernelINS2_10policy_hubIijN4cuda3std3__44plusIiEEE10Policy1000EPiSC_iS9_iiNS7_10__identityEEEvT0_T1_T2_T3_T4_T6_E12temp_storage+20];
	add.s32 	%r368, %r366, %r367;
	ld.shared.u32 	%r369, [_ZZN3cub18CUB_300001_SM_10006detail6reduce28DeviceReduceSingleTileKernelINS2_10policy_hubIijN4cuda3std3__44plusIiEEE10Policy1000EPiSC_iS9_iiNS7_10__identityEEEvT0_T1_T2_T3_T4_T6_E12temp_storage+24];
	add.s32 	%r370, %r368, %r369;
	ld.shared.u32 	%r371, [_ZZN3cub18CUB_300001_SM_10006detail6reduce28DeviceReduceSingleTileKernelINS2_10policy_hubIijN4cuda3std3__44plusIiEEE10Policy1000EPiSC_iS9_iiNS7_10__identityEEEvT0_T1_T2_T3_T4_T6_E12temp_storage+28];
	add.s32 	%r372, %r370, %r371;
	ld.shared.u32 	%r373, [_ZZN3cub18CUB_300001_SM_10006detail6reduce28DeviceReduceSingleTileKernelINS2_10policy_hubIijN4cuda3std3__44plusIiEEE10Policy1000EPiSC_iS9_iiNS7_10__identityEEEvT0_T1_T2_T3_T4_T6_E12temp_storage+32];
	add.s32 	%r374, %r372, %r373;
	ld.shared.u32 	%r375, [_ZZN3cub18CUB_300001_SM_10006detail6reduce28DeviceReduceSingleTileKernelINS2_10policy_hubIijN4cuda3std3__44plusIiEEE10Policy1000EPiSC_iS9_iiNS7_10__identityEEEvT0_T1_T2_T3_T4_T6_E12temp_storage+36];
	add.s32 	%r686, %r374, %r375;
	bra.uni 	$L__BB15_72;
$L__BB15_52:
	// begin inline asm
	mov.u32 %r265, %laneid;
	// end inline asm
	and.b32  	%r291, %r60, 992;
	add.s32 	%r292, %r291, 32;
	setp.gt.s32 	%p27, %r292, %r120;
	not.b32 	%r293, %r291;
	add.s32 	%r294, %r120, %r293;
	selp.b32 	%r289, %r294, 31, %p27;
	mov.b32 	%r268, 1;
	mov.b32 	%r290, -1;
	// begin inline asm
	shfl.sync.down.b32 %r266, %r670, %r268, %r289, %r290;
	// end inline asm
	setp.lt.s32 	%p28, %r265, %r289;
	selp.b32 	%r295, %r266, 0, %p28;
	add.s32 	%r272, %r295, %r670;
	mov.b32 	%r273, 2;
	// begin inline asm
	shfl.sync.down.b32 %r271, %r272, %r273, %r289, %r290;
	// end inline asm
	add.s32 	%r296, %r265, 2;
	setp.gt.s32 	%p29, %r296, %r289;
	selp.b32 	%r297, 0, %r271, %p29;
	add.s32 	%r277, %r272, %r297;
	mov.b32 	%r278, 4;
	// begin inline asm
	shfl.sync.down.b32 %r276, %r277, %r278, %r289, %r290;
	// end inline asm
	add.s32 	%r298, %r265, 4;
	setp.gt.s32 	%p30, %r298, %r289;
	selp.b32 	%r299, 0, %r276, %p30;
	add.s32 	%r282, %r277, %r299;
	mov.b32 	%r283, 8;
	// begin inline asm
	shfl.sync.down.b32 %r281, %r282, %r283, %r289, %r290;
	// end inline asm
	add.s32 	%r300, %r265, 8;
	setp.gt.s32 	%p31, %r300, %r289;
	selp.b32 	%r301, 0, %r281, %p31;
	add.s32 	%r287, %r282, %r301;
	mov.b32 	%r288, 16;
	// begin inline asm
	shfl.sync.down.b32 %r286, %r287, %r288, %r289, %r290;
	// end inline asm
	add.s32 	%r302, %r265, 16;
	setp.gt.s32 	%p32, %r302, %r289;
	selp.b32 	%r303, 0, %r286, %p32;
	add.s32 	%r686, %r287, %r303;
	setp.ne.s32 	%p33, %r265, 0;
	@%p33 bra 	$L__BB15_54;
	shr.u32 	%r304, %r60, 3;
	and.b32  	%r305, %r304, 124;
	mov.u32 	%r306, _ZZN3cub18CUB_300001_SM_10006detail6reduce28DeviceReduceSingleTileKernelINS2_10policy_hubIijN4cuda3std3__44plusIiEEE10Policy1000EPiSC_iS9_iiNS7_10__identityEEEvT0_T1_T2_T3_T4_T6_E12temp_storage;
	add.s32 	%r307, %r306, %r305;
	st.shared.u32 	[%r307+8], %r686;
$L__BB15_54:
	bar.sync 	0;
	setp.ne.s32 	%p34, %r60, 0;
	@%p34 bra 	$L__BB15_72;
	setp.gt.s32 	%p35, %r120, 32;
	ld.shared.u32 	%r308, [_ZZN3cub18CUB_300001_SM_10006detail6reduce28DeviceReduceSingleTileKernelINS2_10policy_hubIijN4cuda3std3__44plusIiEEE10Policy1000EPiSC_iS9_iiNS7_10__identityEEEvT0_T1_T2_T3_T4_T6_E12temp_storage+12];
	selp.b32 	%r309, %r308, 0, %p35;
	add.s32 	%r310, %r309, %r686;
	setp.gt.s32 	%p36, %r120, 64;
	ld.shared.u32 	%r311, [_ZZN3cub18CUB_300001_SM_10006detail6reduce28DeviceReduceSingleTileKernelINS2_10policy_hubIijN4cuda3std3__44plusIiEEE10Policy1000EPiSC_iS9_iiNS7_10__identityEEEvT0_T1_T2_T3_T4_T6_E12temp_storage+16];
	selp.b32 	%r312, %r311, 0, %p36;
	add.s32 	%r313, %r310, %r312;
	setp.gt.s32 	%p37, %r120, 96;
	ld.shared.u32 	%r314, [_ZZN3cub18CUB_300001_SM_10006detail6reduce28DeviceReduceSingleTileKernelINS2_10policy_hubIijN4cuda3std3__44plusIiEEE10Policy1000EPiSC_iS9_iiNS7_10__identityEEEvT0_T1_T2_T3_T4_T6_E12temp_storage+20];
	selp.b32 	%r315, %r314, 0, %p37;
	add.s32 	%r316, %r313, %r315;
	setp.gt.s32 	%p38, %r120, 128;
	ld.shared.u32 	%r317, [_ZZN3cub18CUB_300001_SM_10006detail6reduce28DeviceReduceSingleTileKernelINS2_10policy_hubIijN4cuda3std3__44plusIiEEE10Policy1000EPiSC_iS9_iiNS7_10__identityEEEvT0_T1_T2_T3_T4_T6_E12temp_storage+24];
	selp.b32 	%r318, %r317, 0, %p38;
	add.s32 	%r319, %r316, %r318;
	setp.gt.s32 	%p39, %r120, 160;
	ld.shared.u32 	%r320, [_ZZN3cub18CUB_300001_SM_10006detail6reduce28DeviceReduceSingleTileKernelINS2_10policy_hubIijN4cuda3std3__44plusIiEEE10Policy1000EPiSC_iS9_iiNS7_10__identityEEEvT0_T1_T2_T3_T4_T6_E12temp_storage+28];
	selp.b32 	%r321, %r320, 0, %p39;
	add.s32 	%r322, %r319, %r321;
	setp.gt.s32 	%p40, %r120, 192;
	ld.shared.u32 	%r323, [_ZZN3cub18CUB_300001_SM_10006detail6reduce28DeviceReduceSingleTileKernelINS2_10policy_hubIijN4cuda3std3__44plusIiEEE10Policy1000EPiSC_iS9_iiNS7_10__identityEEEvT0_T1_T2_T3_T4_T6_E12temp_storage+32];
	selp.b32 	%r324, %r323, 0, %p40;
	add.s32 	%r325, %r322, %r324;
	setp.gt.s32 	%p41, %r120, 224;
	ld.shared.u32 	%r326, [_ZZN3cub18CUB_300001_SM_10006detail6reduce28DeviceReduceSingleTileKernelINS2_10policy_hubIijN4cuda3std3__44plusIiEEE10Policy1000EPiSC_iS9_iiNS7_10__identityEEEvT0_T1_T2_T3_T4_T6_E12temp_storage+36];
	selp.b32 	%r327, %r326, 0, %p41;
	add.s32 	%r686, %r325, %r327;
	bra.uni 	$L__BB15_72;
$L__BB15_56:
	mov.u32 	%r85, %tid.x;
	mul.wide.u32 	%rd35, %r85, 4;
	add.s64 	%rd19, %rd16, %rd35;
	// begin inline asm
	ld.global.nc.u32 %r122, [%rd19];
	// end inline asm
	add.s64 	%rd20, %rd19, 1024;
	// begin inline asm
	ld.global.nc.u32 %r123, [%rd20];
	// end inline asm
	add.s64 	%rd21, %rd19, 2048;
	// begin inline asm
	ld.global.nc.u32 %r124, [%rd21];
	// end inline asm
	add.s64 	%rd22, %rd19, 3072;
	// begin inline asm
	ld.global.nc.u32 %r125, [%rd22];
	// end inline asm
	add.s64 	%rd23, %rd19, 4096;
	// begin inline asm
	ld.global.nc.u32 %r126, [%rd23];
	// end inline asm
	add.s64 	%rd24, %rd19, 5120;
	// begin inline asm
	ld.global.nc.u32 %r127, [%rd24];
	// end inline asm
	add.s64 	%rd25, %rd19, 6144;
	// begin inline asm
	ld.global.nc.u32 %r128, [%rd25];
	// end inline asm
	add.s64 	%rd26, %rd19, 7168;
	// begin inline asm
	ld.global.nc.u32 %r129, [%rd26];
	// end inline asm
	add.s64 	%rd27, %rd19, 8192;
	// begin inline asm
	ld.global.nc.u32 %r130, [%rd27];
	// end inline asm
	add.s64 	%rd28, %rd19, 9216;
	// begin inline asm
	ld.global.nc.u32 %r131, [%rd28];
	// end inline asm
	add.s64 	%rd29, %rd19, 10240;
	// begin inline asm
	ld.global.nc.u32 %r132, [%rd29];
	// end inline asm
	add.s64 	%rd30, %rd19, 11264;
	// begin inline asm
	ld.global.nc.u32 %r133, [%rd30];
	// end inline asm
	add.s64 	%rd31, %rd19, 12288;
	// begin inline asm
	ld.global.nc.u32 %r134, [%rd31];
	// end inline asm
	add.s64 	%rd32, %rd19, 13312;
	// begin inline asm
	ld.global.nc.u32 %r135, [%rd32];
	// end inline asm
	add.s64 	%rd33, %rd19, 14336;
	// begin inline asm
	ld.global.nc.u32 %r136, [%rd33];
	// end inline asm
	add.s64 	%rd34, %rd19, 15360;
	// begin inline asm
	ld.global.nc.u32 %r137, [%rd34];
	// end inline asm
	add.s32 	%r139, %r123, %r122;
	add.s32 	%r140, %r124, %r139;
	add.s32 	%r141, %r125, %r140;
	add.s32 	%r142, %r126, %r141;
	add.s32 	%r143, %r127, %r142;
	add.s32 	%r144, %r128, %r143;
	add.s32 	%r145, %r129, %r144;
	add.s32 	%r146, %r130, %r145;
	add.s32 	%r147, %r131, %r146;
	add.s32 	%r148, %r132, %r147;
	add.s32 	%r149, %r133, %r148;
	add.s32 	%r150, %r134, %r149;
	add.s32 	%r151, %r135, %r150;
	add.s32 	%r152, %r136, %r151;
	add.s32 	%r685, %r137, %r152;
	setp.lt.u32 	%p4, %r120, 8192;
	mov.b32 	%r674, 4096;
	@%p4 bra 	$L__BB15_60;
	add.s32 	%r87, %r120, -4096;
	mov.b32 	%r674, 4096;
$L__BB15_58:
	mul.wide.s32 	%rd52, %r674, 4;
	add.s64 	%rd36, %rd19, %rd52;
	// begin inline asm
	ld.global.nc.u32 %r154, [%rd36];
	// end inline asm
	add.s64 	%rd37, %rd36, 1024;
	// begin inline asm
	ld.global.nc.u32 %r155, [%rd37];
	// end inline asm
	add.s64 	%rd38, %rd36, 2048;
	// begin inline asm
	ld.global.nc.u32 %r156, [%rd38];
	// end inline asm
	add.s64 	%rd39, %rd36, 3072;
	// begin inline asm
	ld.global.nc.u32 %r157, [%rd39];
	// end inline asm
	add.s64 	%rd40, %rd36, 4096;
	// begin inline asm
	ld.global.nc.u32 %r158, [%rd40];
	// end inline asm
	add.s64 	%rd41, %rd36, 5120;
	// begin inline asm
	ld.global.nc.u32 %r159, [%rd41];
	// end inline asm
	add.s64 	%rd42, %rd36, 6144;
	// begin inline asm
	ld.global.nc.u32 %r160, [%rd42];
	// end inline asm
	add.s64 	%rd43, %rd36, 7168;
	// begin inline asm
	ld.global.nc.u32 %r161, [%rd43];
	// end inline asm
	add.s64 	%rd44, %rd36, 8192;
	// begin inline asm
	ld.global.nc.u32 %r162, [%rd44];
	// end inline asm
	add.s64 	%rd45, %rd36, 9216;
	// begin inline asm
	ld.global.nc.u32 %r163, [%rd45];
	// end inline asm
	add.s64 	%rd46, %rd36, 10240;
	// begin inline asm
	ld.global.nc.u32 %r164, [%rd46];
	// end inline asm
	add.s64 	%rd47, %rd36, 11264;
	// begin inline asm
	ld.global.nc.u32 %r165, [%rd47];
	// end inline asm
	add.s64 	%rd48, %rd36, 12288;
	// begin inline asm
	ld.global.nc.u32 %r166, [%rd48];
	// end inline asm
	add.s64 	%rd49, %rd36, 13312;
	// begin inline asm
	ld.global.nc.u32 %r167, [%rd49];
	// end inline asm
	add.s64 	%rd50, %rd36, 14336;
	// begin inline asm
	ld.global.nc.u32 %r168, [%rd50];
	// end inline asm
	add.s64 	%rd51, %rd36, 15360;
	// begin inline asm
	ld.global.nc.u32 %r169, [%rd51];
	// end inline asm
	add.s32 	%r170, %r154, %r685;
	add.s32 	%r171, %r155, %r170;
	add.s32 	%r172, %r156, %r171;
	add.s32 	%r173, %r157, %r172;
	add.s32 	%r174, %r158, %r173;
	add.s32 	%r175, %r159, %r174;
	add.s32 	%r176, %r160, %r175;
	add.s32 	%r177, %r161, %r176;
	add.s32 	%r178, %r162, %r177;
	add.s32 	%r179, %r163, %r178;
	add.s32 	%r180, %r164, %r179;
	add.s32 	%r181, %r165, %r180;
	add.s32 	%r182, %r166, %r181;
	add.s32 	%r183, %r167, %r182;
	add.s32 	%r184, %r168, %r183;
	add.s32 	%r685, %r169, %r184;
	sub.s32 	%r185, %r120, %r674;
	setp.lt.s32 	%p5, %r185, 4096;
	@%p5 bra 	$L__BB15_68;
	add.s32 	%r674, %r674, 4096;
	setp.le.s32 	%p6, %r674, %r87;
	@%p6 bra 	$L__BB15_58;
$L__BB15_60:
	setp.le.s32 	%p7, %r120, %r674;
	@%p7 bra 	$L__BB15_68;
	sub.s32 	%r94, %r120, %r674;
	setp.ge.s32 	%p8, %r85, %r94;
	@%p8 bra 	$L__BB15_68;
	not.b32 	%r187, %r85;
	add.s32 	%r188, %r120, %r187;
	sub.s32 	%r95, %r188, %r674;
	and.b32  	%r189, %r95, 768;
	setp.eq.s32 	%p9, %r189, 768;
	mov.u32 	%r679, %r85;
	@%p9 bra 	$L__BB15_65;
	add.s32 	%r676, %r85, %r674;
	shr.u32 	%r190, %r95, 8;
	add.s32 	%r191, %r190, 1;
	and.b32  	%r192, %r191, 3;
	neg.s32 	%r675, %r192;
	mov.u32 	%r679, %r85;
$L__BB15_64:
	.pragma "nounroll";
	mul.wide.u32 	%rd54, %r676, 4;
	add.s64 	%rd53, %rd16, %rd54;
	// begin inline asm
	ld.global.nc.u32 %r193, [%rd53];
	// end inline asm
	add.s32 	%r685, %r193, %r685;
	add.s32 	%r679, %r679, 256;
	add.s32 	%r676, %r676, 256;
	add.s32 	%r675, %r675, 1;
	setp.ne.s32 	%p10, %r675, 0;
	@%p10 bra 	$L__BB15_64;
$L__BB15_65:
	setp.lt.u32 	%p11, %r95, 768;
	@%p11 bra 	$L__BB15_68;
	cvt.u64.u32 	%rd55, %r679;
	cvt.u64.u32 	%rd56, %r674;
	add.s64 	%rd57, %rd55, %rd56;
	shl.b64 	%rd58, %rd57, 2;
	add.s64 	%rd59, %rd58, %rd16;
	add.s64 	%rd124, %rd59, 2048;
	add.s32 	%r682, %r679, %r674;
$L__BB15_67:
	mul.wide.u32 	%rd64, %r682, 4;
	add.s64 	%rd60, %rd16, %rd64;
	// begin inline asm
	ld.global.nc.u32 %r194, [%rd60];
	// end inline asm
	add.s32 	%r198, %r194, %r685;
	add.s64 	%rd61, %rd124, -1024;
	// begin inline asm
	ld.global.nc.u32 %r195, [%rd61];
	// end inline asm
	add.s32 	%r199, %r195, %r198;
	// begin inline asm
	ld.global.nc.u32 %r196, [%rd124];
	// end inline asm
	add.s32 	%r200, %r196, %r199;
	add.s64 	%rd63, %rd124, 1024;
	// begin inline asm
	ld.global.nc.u32 %r197, [%rd63];
	// end inline asm
	add.s32 	%r685, %r197, %r200;
	add.s32 	%r679, %r679, 1024;
	add.s64 	%rd124, %rd124, 4096;
	add.s32 	%r682, %r682, 1024;
	setp.lt.s32 	%p12, %r679, %r94;
	@%p12 bra 	$L__BB15_67;
$L__BB15_68:
	// begin inline asm
	mov.u32 %r201, %laneid;
	// end inline asm
	mov.b32 	%r204, 1;
	mov.b32 	%r225, 31;
	mov.b32 	%r226, -1;
	// begin inline asm
	shfl.sync.down.b32 %r202, %r685, %r204, %r225, %r226;
	// end inline asm
	setp.gt.s32 	%p13, %r201, 30;
	selp.b32 	%r227, 0, %r202, %p13;
	add.s32 	%r208, %r227, %r685;
	mov.b32 	%r209, 2;
	// begin inline asm
	shfl.sync.down.b32 %r207, %r208, %r209, %r225, %r226;
	// end inline asm
	setp.gt.s32 	%p14, %r201, 29;
	selp.b32 	%r228, 0, %r207, %p14;
	add.s32 	%r213, %r208, %r228;
	mov.b32 	%r214, 4;
	// begin inline asm
	shfl.sync.down.b32 %r212, %r213, %r214, %r225, %r226;
	// end inline asm
	setp.gt.s32 	%p15, %r201, 27;
	selp.b32 	%r229, 0, %r212, %p15;
	add.s32 	%r218, %r213, %r229;
	mov.b32 	%r219, 8;
	// begin inline asm
	shfl.sync.down.b32 %r217, %r218, %r219, %r225, %r226;
	// end inline asm
	setp.gt.s32 	%p16, %r201, 23;
	selp.b32 	%r230, 0, %r217, %p16;
	add.s32 	%r223, %r218, %r230;
	mov.b32 	%r224, 16;
	// begin inline asm
	shfl.sync.down.b32 %r222, %r223, %r224, %r225, %r226;
	// end inline asm
	setp.gt.s32 	%p17, %r201, 15;
	selp.b32 	%r231, 0, %r222, %p17;
	add.s32 	%r686, %r223, %r231;
	setp.ne.s32 	%p18, %r201, 0;
	@%p18 bra 	$L__BB15_70;
	shr.u32 	%r232, %r85, 3;
	and.b32  	%r233, %r232, 124;
	mov.u32 	%r234, _ZZN3cub18CUB_300001_SM_10006detail6reduce28DeviceReduceSingleTileKernelINS2_10policy_hubIijN4cuda3std3__44plusIiEEE10Policy1000EPiSC_iS9_iiNS7_10__identityEEEvT0_T1_T2_T3_T4_T6_E12temp_storage;
	add.s32 	%r235, %r234, %r233;
	st.shared.u32 	[%r235+8], %r686;
$L__BB15_70:
	bar.sync 	0;
	setp.ne.s32 	%p19, %r85, 0;
	@%p19 bra 	$L__BB15_72;
	ld.shared.u32 	%r236, [_ZZN3cub18CUB_300001_SM_10006detail6reduce28DeviceReduceSingleTileKernelINS2_10policy_hubIijN4cuda3std3__44plusIiEEE10Policy1000EPiSC_iS9_iiNS7_10__identityEEEvT0_T1_T2_T3_T4_T6_E12temp_storage+12];
	add.s32 	%r237, %r236, %r686;
	ld.shared.u32 	%r238, [_ZZN3cub18CUB_300001_SM_10006detail6reduce28DeviceReduceSingleTileKernelINS2_10policy_hubIijN4cuda3std3__44plusIiEEE10Policy1000EPiSC_iS9_iiNS7_10__identityEEEvT0_T1_T2_T3_T4_T6_E12temp_storage+16];
	add.s32 	%r239, %r237, %r238;
	ld.shared.u32 	%r240, [_ZZN3cub18CUB_300001_SM_10006detail6reduce28DeviceReduceSingleTileKernelINS2_10policy_hubIijN4cuda3std3__44plusIiEEE10Policy1000EPiSC_iS9_iiNS7_10__identityEEEvT0_T1_T2_T3_T4_T6_E12temp_storage+20];
	add.s32 	%r241, %r239, %r240;
	ld.shared.u32 	%r242, [_ZZN3cub18CUB_300001_SM_10006detail6reduce28DeviceReduceSingleTileKernelINS2_10policy_hubIijN4cuda3std3__44plusIiEEE10Policy1000EPiSC_iS9_iiNS7_10__identityEEEvT0_T1_T2_T3_T4_T6_E12temp_storage+24];
	add.s32 	%r243, %r241, %r242;
	ld.shared.u32 	%r244, [_ZZN3cub18CUB_300001_SM_10006detail6reduce28DeviceReduceSingleTileKernelINS2_10policy_hubIijN4cuda3std3__44plusIiEEE10Policy1000EPiSC_iS9_iiNS7_10__identityEEEvT0_T1_T2_T3_T4_T6_E12temp_storage+28];
	add.s32 	%r245, %r243, %r244;
	ld.shared.u32 	%r246, [_ZZN3cub18CUB_300001_SM_10006detail6reduce28DeviceReduceSingleTileKernelINS2_10policy_hubIijN4cuda3std3__44plusIiEEE10Policy1000EPiSC_iS9_iiNS7_10__identityEEEvT0_T1_T2_T3_T4_T6_E12temp_storage+32];
	add.s32 	%r247, %r245, %r246;
	ld.shared.u32 	%r248, [_ZZN3cub18CUB_300001_SM_10006detail6reduce28DeviceReduceSingleTileKernelINS2_10policy_hubIijN4cuda3std3__44plusIiEEE10Policy1000EPiSC_iS9_iiNS7_10__identityEEEvT0_T1_T2_T3_T4_T6_E12temp_storage+36];
	add.s32 	%r686, %r247, %r248;
$L__BB15_72:
	mov.u32 	%r631, %tid.x;
	setp.ne.s32 	%p95, %r631, 0;
	@%p95 bra 	$L__BB15_74;
	add.s32 	%r632, %r686, %r121;
	st.global.u32 	[%rd1], %r632;
$L__BB15_74:
	ret;

}
	// .globl	_ZN3cub18CUB_300001_SM_10006detail6reduce28DeviceReduceSingleTileKernelINS2_10policy_hubIiyN4cuda3std3__44plusIiEEE10Policy1000EN6thrust24THRUST_300001_SM_1000_NS10device_ptrIiEEPiyS9_iiNS7_10__identityEEEvT0_T1_T2_T3_T4_T6_
.visible .entry _ZN3cub18CUB_300001_SM_10006detail6reduce28DeviceReduceSingleTileKernelINS2_10policy_hubIiyN4cuda3std3__44plusIiEEE10Policy1000EN6thrust24THRUST_300001_SM_1000_NS10device_ptrIiEEPiyS9_iiNS7_10__identityEEEvT0_T1_T2_T3_T4_T6_(
	.param .align 8 .b8 _ZN3cub18CUB_300001_SM_10006detail6reduce28DeviceReduceSingleTileKernelINS2_10policy_hubIiyN4cuda3std3__44plusIiEEE10Policy1000EN6thrust24THRUST_300001_SM_1000_NS10device_ptrIiEEPiyS9_iiNS7_10__identityEEEvT0_T1_T2_T3_T4_T6__param_0[8],
	.param .u64 .ptr .align 1 _ZN3cub18CUB_300001_SM_10006detail6reduce28DeviceReduceSingleTileKernelINS2_10policy_hubIiyN4cuda3std3__44plusIiEEE10Policy1000EN6thrust24THRUST_300001_SM_1000_NS10device_ptrIiEEPiyS9_iiNS7_10__identityEEEvT0_T1_T2_T3_T4_T6__param_1,
	.param .u64 _ZN3cub18CUB_300001_SM_10006detail6reduce28DeviceReduceSingleTileKernelINS2_10policy_hubIiyN4cuda3std3__44plusIiEEE10Policy1000EN6thrust24THRUST_300001_SM_1000_NS10device_ptrIiEEPiyS9_iiNS7_10__identityEEEvT0_T1_T2_T3_T4_T6__param_2,
	.param .align 1 .b8 _ZN3cub18CUB_300001_SM_10006detail6reduce28DeviceReduceSingleTileKernelINS2_10policy_hubIiyN4cuda3std3__44plusIiEEE10Policy1000EN6thrust24THRUST_300001_SM_1000_NS10device_ptrIiEEPiyS9_iiNS7_10__identityEEEvT0_T1_T2_T3_T4_T6__param_3[1],
	.param .u32 _ZN3cub18CUB_300001_SM_10006detail6reduce28DeviceReduceSingleTileKernelINS2_10policy_hubIiyN4cuda3std3__44plusIiEEE10Policy1000EN6thrust24THRUST_300001_SM_1000_NS10device_ptrIiEEPiyS9_iiNS7_10__identityEEEvT0_T1_T2_T3_T4_T6__param_4,
	.param .align 1 .b8 _ZN3cub18CUB_300001_SM_10006detail6reduce28DeviceReduceSingleTileKernelINS2_10policy_hubIiyN4cuda3std3__44plusIiEEE10Policy1000EN6thrust24THRUST_300001_SM_1000_NS10device_ptrIiEEPiyS9_iiNS7_10__identityEEEvT0_T1_T2_T3_T4_T6__param_5[1]
)
.maxntid 256
.minnctapersm 1
{
	.reg .pred 	%p<59>;
	.reg .b32 	%r<471>;
	.reg .b64 	%rd<56>;
	// demoted variable
	.shared .align 4 .b8 _ZZN3cub18CUB_300001_SM_10006detail6reduce28DeviceReduceSingleTileKernelINS2_10policy_hubIiyN4cuda3std3__44plusIiEEE10Policy1000EN6thrust24THRUST_300001_SM_1000_NS10device_ptrIiEEPiyS9_iiNS7_10__identityEEEvT0_T1_T2_T3_T4_T6_E12temp_storage[44];
	ld.param.u64 	%rd18, [_ZN3cub18CUB_300001_SM_10006detail6reduce28DeviceReduceSingleTileKernelINS2_10policy_hubIiyN4cuda3std3__44plusIiEEE10Policy1000EN6thrust24THRUST_300001_SM_1000_NS10device_ptrIiEEPiyS9_iiNS7_10__identityEEEvT0_T1_T2_T3_T4_T6__param_0];
	ld.param.u64 	%rd20, [_ZN3cub18CUB_300001_SM_10006detail6reduce28DeviceReduceSingleTileKernelINS2_10policy_hubIiyN4cuda3std3__44plusIiEEE10Policy1000EN6thrust24THRUST_300001_SM_1000_NS10device_ptrIiEEPiyS9_iiNS7_10__identityEEEvT0_T1_T2_T3_T4_T6__param_1];
	ld.param.u64 	%rd19, [_ZN3cub18CUB_300001_SM_10006detail6reduce28DeviceReduceSingleTileKernelINS2_10policy_hubIiyN4cuda3std3__44plusIiEEE10Policy1000EN6thrust24THRUST_300001_SM_1000_NS10device_ptrIiEEPiyS9_iiNS7_10__identityEEEvT0_T1_T2_T3_T4_T6__param_2];
	ld.param.u32 	%r81, [_ZN3cub18CUB_300001_SM_10006detail6reduce28DeviceReduceSingleTileKernelINS2_10policy_hubIiyN4cuda3std3__44plusIiEEE10Policy1000EN6thrust24THRUST_300001_SM_1000_NS10device_ptrIiEEPiyS9_iiNS7_10__identityEEEvT0_T1_T2_T3_T4_T6__param_4];
	cvta.to.global.u64 	%rd1, %rd20;
	setp.ne.s64 	%p1, %rd19, 0;
	@%p1 bra 	$L__BB16_3;
	mov.u32 	%r434, %tid.x;
	setp.ne.s32 	%p58, %r434, 0;
	@%p58 bra 	$L__BB16_51;
	st.global.u32 	[%rd1], %r81;
	bra.uni 	$L__BB16_51;
$L__BB16_3:
	cvta.to.global.u64 	%rd2, %rd18;
	setp.gt.u64 	%p2, %rd19, 4095;
	@%p2 bra 	$L__BB16_28;
	cvt.u32.u64 	%r1, %rd19;
	mov.u32 	%r2, %tid.x;
	setp.ge.u32 	%p24, %r2, %r1;
	mov.b32 	%r452, 0;
	mov.u32 	%r441, %r2;
	@%p24 bra 	$L__BB16_6;
	mul.wide.u32 	%rd41, %r2, 4;
	add.s64 	%rd42, %rd2, %rd41;
	ld.global.u32 	%r452, [%rd42];
	add.s32 	%r441, %r2, 256;
$L__BB16_6:
	setp.ge.u32 	%p25, %r441, %r1;
	@%p25 bra 	$L__BB16_19;
	not.b32 	%r261, %r441;
	add.s32 	%r262, %r261, %r1;
	shr.u32 	%r263, %r262, 8;
	add.s32 	%r7, %r263, 1;
	and.b32  	%r8, %r7, 15;
	setp.lt.u32 	%p26, %r262, 3840;
	@%p26 bra 	$L__BB16_10;
	and.b32  	%r264, %r7, 33554416;
	neg.s32 	%r437, %r264;
	mul.wide.u32 	%rd43, %r441, 4;
	add.s64 	%rd44, %rd43, %rd2;
	add.s64 	%rd51, %rd44, 8192;
$L__BB16_9:
	.pragma "nounroll";
	ld.global.u32 	%r265, [%rd51+-8192];
	add.s32 	%r266, %r265, %r452;
	ld.global.u32 	%r267, [%rd51+-7168];
	add.s32 	%r268, %r267, %r266;
	ld.global.u32 	%r269, [%rd51+-6144];
	add.s32 	%r270, %r269, %r268;
	ld.global.u32 	%r271, [%rd51+-5120];
	add.s32 	%r272, %r271, %r270;
	ld.global.u32 	%r273, [%rd51+-4096];
	add.s32 	%r274, %r273, %r272;
	ld.global.u32 	%r275, [%rd51+-3072];
	add.s32 	%r276, %r275, %r274;
	ld.global.u32 	%r277, [%rd51+-2048];
	add.s32 	%r278, %r277, %r276;
	ld.global.u32 	%r279, [%rd51+-1024];
	add.s32 	%r280, %r279, %r278;
	ld.global.u32 	%r281, [%rd51];
	add.s32 	%r282, %r281, %r280;
	ld.global.u32 	%r283, [%rd51+1024];
	add.s32 	%r284, %r283, %r282;
	ld.global.u32 	%r285, [%rd51+2048];
	add.s32 	%r286, %r285, %r284;
	ld.global.u32 	%r287, [%rd51+3072];
	add.s32 	%r288, %r287, %r286;
	ld.global.u32 	%r289, [%rd51+4096];
	add.s32 	%r290, %r289, %r288;
	ld.global.u32 	%r291, [%rd51+5120];
	add.s32 	%r292, %r291, %r290;
	ld.global.u32 	%r293, [%rd51+6144];
	add.s32 	%r294, %r293, %r292;
	ld.global.u32 	%r295, [%rd51+7168];
	add.s32 	%r452, %r295, %r294;
	add.s32 	%r441, %r441, 4096;
	add.s32 	%r437, %r437, 16;
	add.s64 	%rd51, %rd51, 16384;
	setp.ne.s32 	%p27, %r437, 0;
	@%p27 bra 	$L__BB16_9;
$L__BB16_10:
	setp.eq.s32 	%p28, %r8, 0;
	@%p28 bra 	$L__BB16_19;
	and.b32  	%r19, %r7, 7;
	setp.lt.u32 	%p29, %r8, 8;
	@%p29 bra 	$L__BB16_13;
	mul.wide.s32 	%rd45, %r441, 4;
	add.s64 	%rd46, %rd2, %rd45;
	ld.global.u32 	%r297, [%rd46];
	add.s32 	%r298, %r297, %r452;
	ld.global.u32 	%r299, [%rd46+1024];
	add.s32 	%r300, %r299, %r298;
	ld.global.u32 	%r301, [%rd46+2048];
	add.s32 	%r302, %r301, %r300;
	ld.global.u32 	%r303, [%rd46+3072];
	add.s32 	%r304, %r303, %r302;
	ld.global.u32 	%r305, [%rd46+4096];
	add.s32 	%r306, %r305, %r304;
	ld.global.u32 	%r307, [%rd46+5120];
	add.s32 	%r308, %r307, %r306;
	ld.global.u32 	%r309, [%rd46+6144];
	add.s32 	%r310, %r309, %r308;
	ld.global.u32 	%r311, [%rd46+7168];
	add.s32 	%r452, %r311, %r310;
	add.s32 	%r441, %r441, 2048;
$L__BB16_13:
	setp.eq.s32 	%p30, %r19, 0;
	@%p30 bra 	$L__BB16_19;
	and.b32  	%r25, %r7, 3;
	setp.lt.u32 	%p31, %r19, 4;
	@%p31 bra 	$L__BB16_16;
	mul.wide.s32 	%rd47, %r441, 4;
	add.s64 	%rd48, %rd2, %rd47;
	ld.global.u32 	%r313, [%rd48];
	add.s32 	%r314, %r313, %r452;
	ld.global.u32 	%r315, [%rd48+1024];
	add.s32 	%r316, %r315, %r314;
	ld.global.u32 	%r317, [%rd48+2048];
	add.s32 	%r318, %r317, %r316;
	ld.global.u32 	%r319, [%rd48+3072];
	add.s32 	%r452, %r319, %r318;
	add.s32 	%r441, %r441, 1024;
$L__BB16_16:
	setp.eq.s32 	%p32, %r25, 0;
	@%p32 bra 	$L__BB16_19;
	neg.s32 	%r449, %r25;
$L__BB16_18:
	.pragma "nounroll";
	mul.wide.s32 	%rd49, %r441, 4;
	add.s64 	%rd50, %rd2, %rd49;
	ld.global.u32 	%r320, [%rd50];
	add.s32 	%r452, %r320, %r452;
	add.s32 	%r441, %r441, 256;
	add.s32 	%r449, %r449, 1;
	setp.ne.s32 	%p33, %r449, 0;
	@%p33 bra 	$L__BB16_18;
$L__BB16_19:
	setp.lt.u64 	%p34, %rd19, 256;
	@%p34 bra 	$L__BB16_24;
	// begin inline asm
	mov.u32 %r384, %laneid;
	// end inline asm
	mov.b32 	%r387, 1;
	mov.b32 	%r408, 31;
	mov.b32 	%r409, -1;
	// begin inline asm
	shfl.sync.down.b32 %r385, %r452, %r387, %r408, %r409;
	// end inline asm
	setp.gt.s32 	%p50, %r384, 30;
	selp.b32 	%r410, 0, %r385, %p50;
	add.s32 	%r391, %r410, %r452;
	mov.b32 	%r392, 2;
	// begin inline asm
	shfl.sync.down.b32 %r390, %r391, %r392, %r408, %r409;
	// end inline asm
	setp.gt.s32 	%p51, %r384, 29;
	selp.b32 	%r411, 0, %r390, %p51;
	add.s32 	%r396, %r391, %r411;
	mov.b32 	%r397, 4;
	// begin inline asm
	shfl.sync.down.b32 %r395, %r396, %r397, %r408, %r409;
	// end inline asm
	setp.gt.s32 	%p52, %r384, 27;
	selp.b32 	%r412, 0, %r395, %p52;
	add.s32 	%r401, %r396, %r412;
	mov.b32 	%r402, 8;
	// begin inline asm
	shfl.sync.down.b32 %r400, %r401, %r402, %r408, %r409;
	// end inline asm
	setp.gt.s32 	%p53, %r384, 23;
	selp.b32 	%r413, 0, %r400, %p53;
	add.s32 	%r406, %r401, %r413;
	mov.b32 	%r407, 16;
	// begin inline asm
	shfl.sync.down.b32 %r405, %r406, %r407, %r408, %r409;
	// end inline asm
	setp.gt.s32 	%p54, %r384, 15;
	selp.b32 	%r414, 0, %r405, %p54;
	add.s32 	%r470, %r406, %r414;
	setp.ne.s32 	%p55, %r384, 0;
	@%p55 bra 	$L__BB16_22;
	shr.u32 	%r415, %r2, 3;
	and.b32  	%r416, %r415, 124;
	mov.u32 	%r417, _ZZN3cub18CUB_300001_SM_10006detail6reduce28DeviceReduceSingleTileKernelINS2_10policy_hubIiyN4cuda3std3__44plusIiEEE10Policy1000EN6thrust24THRUST_300001_SM_1000_NS10device_ptrIiEEPiyS9_iiNS7_10__identityEEEvT0_T1_T2_T3_T4_T6_E12temp_storage;
	add.s32 	%r418, %r417, %r416;
	st.shared.u32 	[%r418+8], %r470;
$L__BB16_22:
	bar.sync 	0;
	setp.ne.s32 	%p56, %r2, 0;
	@%p56 bra 	$L__BB16_49;
	ld.shared.u32 	%r419, [_ZZN3cub18CUB_300001_SM_10006detail6reduce28DeviceReduceSingleTileKernelINS2_10policy_hubIiyN4cuda3std3__44plusIiEEE10Policy1000EN6thrust24THRUST_300001_SM_1000_NS10device_ptrIiEEPiyS9_iiNS7_10__identityEEEvT0_T1_T2_T3_T4_T6_E12temp_storage+12];
	add.s32 	%r420, %r419, %r470;
	ld.shared.u32 	%r421, [_ZZN3cub18CUB_300001_SM_10006detail6reduce28DeviceReduceSingleTileKernelINS2_10policy_hubIiyN4cuda3std3__44plusIiEEE10Policy1000EN6thrust24THRUST_300001_SM_1000_NS10device_ptrIiEEPiyS9_iiNS7_10__identityEEEvT0_T1_T2_T3_T4_T6_E12temp_storage+16];
	add.s32 	%r422, %r420, %r421;
	ld.shared.u32 	%r423, [_ZZN3cub18CUB_300001_SM_10006detail6reduce28DeviceReduceSingleTileKernelINS2_10policy_hubIiyN4cuda3std3__44plusIiEEE10Policy1000EN6thrust24THRUST_300001_SM_1000_NS10device_ptrIiEEPiyS9_iiNS7_10__identityEEEvT0_T1_T2_T3_T4_T6_E12temp_storage+20];
	add.s32 	%r424, %r422, %r423;
	ld.shared.u32 	%r425, [_ZZN3cub18CUB_300001_SM_10006detail6reduce28DeviceReduceSingleTileKernelINS2_10policy_hubIiyN4cuda3std3__44plusIiEEE10Policy1000EN6thrust24THRUST_300001_SM_1000_NS10device_ptrIiEEPiyS9_iiNS7_10__identityEEEvT0_T1_T2_T3_T4_T6_E12temp_storage+24];
	add.s32 	%r426, %r424, %r425;
	ld.shared.u32 	%r427, [_ZZN3cub18CUB_300001_SM_10006detail6reduce28DeviceReduceSingleTileKernelINS2_10policy_hubIiyN4cuda3std3__44plusIiEEE10Policy1000EN6thrust24THRUST_300001_SM_1000_NS10device_ptrIiEEPiyS9_iiNS7_10__identityEEEvT0_T1_T2_T3_T4_T6_E12temp_storage+28];
	add.s32 	%r428, %r426, %r427;
	ld.shared.u32 	%r429, [_ZZN3cub18CUB_300001_SM_10006detail6reduce28DeviceReduceSingleTileKernelINS2_10policy_hubIiyN4cuda3std3__44plusIiEEE10Policy1000EN6thrust24THRUST_300001_SM_1000_NS10device_ptrIiEEPiyS9_iiNS7_10__identityEEEvT0_T1_T2_T3_T4_T6_E12temp_storage+32];
	add.s32 	%r430, %r428, %r429;
	ld.shared.u32 	%r431, [_ZZN3cub18CUB_300001_SM_10006detail6reduce28DeviceReduceSingleTileKernelINS2_10policy_hubIiyN4cuda3std3__44plusIiEEE10Policy1000EN6thrust24THRUST_300001_SM_1000_NS10device_ptrIiEEPiyS9_iiNS7_10__identityEEEvT0_T1_T2_T3_T4_T6_E12temp_storage+36];
	add.s32 	%r470, %r430, %r431;
	bra.uni 	$L__BB16_49;
$L__BB16_24:
	// begin inline asm
	mov.u32 %r321, %laneid;
	// end inline asm
	and.b32  	%r347, %r2, 992;
	add.s32 	%r348, %r347, 32;
	setp.gt.u32 	%p35, %r348, %r1;
	not.b32 	%r349, %r347;
	add.s32 	%r350, %r1, %r349;
	selp.b32 	%r345, %r350, 31, %p35;
	mov.b32 	%r324, 1;
	mov.b32 	%r346, -1;
	// begin inline asm
	shfl.sync.down.b32 %r322, %r452, %r324, %r345, %r346;
	// end inline asm
	setp.lt.s32 	%p36, %r321, %r345;
	selp.b32 	%r351, %r322, 0, %p36;
	add.s32 	%r328, %r351, %r452;
	mov.b32 	%r329, 2;
	// begin inline asm
	shfl.sync.down.b32 %r327, %r328, %r329, %r345, %r346;
	// end inline asm
	add.s32 	%r352, %r321, 2;
	setp.gt.s32 	%p37, %r352, %r345;
	selp.b32 	%r353, 0, %r327, %p37;
	add.s32 	%r333, %r328, %r353;
	mov.b32 	%r334, 4;
	// begin inline asm
	shfl.sync.down.b32 %r332, %r333, %r334, %r345, %r346;
	// end inline asm
	add.s32 	%r354, %r321, 4;
	setp.gt.s32 	%p38, %r354, %r345;
	selp.b32 	%r355, 0, %r332, %p38;
	add.s32 	%r338, %r333, %r355;
	mov.b32 	%r339, 8;
	// begin inline asm
	shfl.sync.down.b32 %r337, %r338, %r339, %r345, %r346;
	// end inline asm
	add.s32 	%r356, %r321, 8;
	setp.gt.s32 	%p39, %r356, %r345;
	selp.b32 	%r357, 0, %r337, %p39;
	add.s32 	%r343, %r338, %r357;
	mov.b32 	%r344, 16;
	// begin inline asm
	shfl.sync.down.b32 %r342, %r343, %r344, %r345, %r346;
	// end inline asm
	add.s32 	%r358, %r321, 16;
	setp.gt.s32 	%p40, %r358, %r345;
	selp.b32 	%r359, 0, %r342, %p40;
	add.s32 	%r470, %r343, %r359;
	setp.ne.s32 	%p41, %r321, 0;
	@%p41 bra 	$L__BB16_26;
	shr.u32 	%r360, %r2, 3;
	and.b32  	%r361, %r360, 124;
	mov.u32 	%r362, _ZZN3cub18CUB_300001_SM_10006detail6reduce28DeviceReduceSingleTileKernelINS2_10policy_hubIiyN4cuda3std3__44plusIiEEE10Policy1000EN6thrust24THRUST_300001_SM_1000_NS10device_ptrIiEEPiyS9_iiNS7_10__identityEEEvT0_T1_T2_T3_T4_T6_E12temp_storage;
	add.s32 	%r363, %r362, %r361;
	st.shared.u32 	[%r363+8], %r470;
$L__BB16_26:
	bar.sync 	0;
	setp.ne.s32 	%p42, %r2, 0;
	@%p42 bra 	$L__BB16_49;
	setp.gt.u64 	%p43, %rd19, 32;
	ld.shared.u32 	%r364, [_ZZN3cub18CUB_300001_SM_10006detail6reduce28DeviceReduceSingleTileKernelINS2_10policy_hubIiyN4cuda3std3__44plusIiEEE10Policy1000EN6thrust24THRUST_300001_SM_1000_NS10device_ptrIiEEPiyS9_iiNS7_10__identityEEEvT0_T1_T2_T3_T4_T6_E12temp_storage+12];
	selp.b32 	%r365, %r364, 0, %p43;
	add.s32 	%r366, %r365, %r470;
	setp.gt.u64 	%p44, %rd19, 64;
	ld.shared.u32 	%r367, [_ZZN3cub18CUB_300001_SM_10006detail6reduce28DeviceReduceSingleTileKernelINS2_10policy_hubIiyN4cuda3std3__44plusIiEEE10Policy1000EN6thrust24THRUST_300001_SM_1000_NS10device_ptrIiEEPiyS9_iiNS7_10__identityEEEvT0_T1_T2_T3_T4_T6_E12temp_storage+16];
	selp.b32 	%r368, %r367, 0, %p44;
	add.s32 	%r369, %r366, %r368;
	setp.gt.u64 	%p45, %rd19, 96;
	ld.shared.u32 	%r370, [_ZZN3cub18CUB_300001_SM_10006detail6reduce28DeviceReduceSingleTileKernelINS2_10policy_hubIiyN4cuda3std3__44plusIiEEE10Policy1000EN6thrust24THRUST_300001_SM_1000_NS10device_ptrIiEEPiyS9_iiNS7_10__identityEEEvT0_T1_T2_T3_T4_T6_E12temp_storage+20];
	selp.b32 	%r371, %r370, 0, %p45;
	add.s32 	%r372, %r369, %r371;
	setp.gt.u64 	%p46, %rd19, 128;
	ld.shared.u32 	%r373, [_ZZN3cub18CUB_300001_SM_10006detail6reduce28DeviceReduceSingleTileKernelINS2_10policy_hubIiyN4cuda3std3__44plusIiEEE10Policy1000EN6thrust24THRUST_300001_SM_1000_NS10device_ptrIiEEPiyS9_iiNS7_10__identityEEEvT0_T1_T2_T3_T4_T6_E12temp_storage+24];
	selp.b32 	%r374, %r373, 0, %p46;
	add.s32 	%r375, %r372, %r374;
	setp.gt.u64 	%p47, %rd19, 160;
	ld.shared.u32 	%r376, [_ZZN3cub18CUB_300001_SM_10006detail6reduce28DeviceReduceSingleTileKernelINS2_10policy_hubIiyN4cuda3std3__44plusIiEEE10Policy1000EN6thrust24THRUST_300001_SM_1000_NS10device_ptrIiEEPiyS9_iiNS7_10__identityEEEvT0_T1_T2_T3_T4_T6_E12temp_storage+28];
	selp.b32 	%r377, %r376, 0, %p47;
	add.s32 	%r378, %r375, %r377;
	setp.gt.u64 	%p48, %rd19, 192;
	ld.shared.u32 	%r379, [_ZZN3cub18CUB_300001_SM_10006detail6reduce28DeviceReduceSingleTileKernelINS2_10policy_hubIiyN4cuda3std3__44plusIiEEE10Policy1000EN6thrust24THRUST_300001_SM_1000_NS10device_ptrIiEEPiyS9_iiNS7_10__identityEEEvT0_T1_T2_T3_T4_T6_E12temp_storage+32];
	selp.b32 	%r380, %r379, 0, %p48;
	add.s32 	%r381, %r378, %r380;
	setp.gt.u64 	%p49, %rd19, 224;
	ld.shared.u32 	%r382, [_ZZN3cub18CUB_300001_SM_10006detail6reduce28DeviceReduceSingleTileKernelINS2_10policy_hubIiyN4cuda3std3__44plusIiEEE10Policy1000EN6thrust24THRUST_300001_SM_1000_NS10device_ptrIiEEPiyS9_iiNS7_10__identityEEEvT0_T1_T2_T3_T4_T6_E12temp_storage+36];
	selp.b32 	%r383, %r382, 0, %p49;
	add.s32 	%r470, %r381, %r383;
	bra.uni 	$L__BB16_49;
$L__BB16_28:
	mov.u32 	%r43, %tid.x;
	cvt.u64.u32 	%rd6, %r43;
	mul.wide.u32 	%rd22, %r43, 4;
	add.s64 	%rd7, %rd2, %rd22;
	ld.global.u32 	%r82, [%rd7];
	ld.global.u32 	%r83, [%rd7+1024];
	ld.global.u32 	%r84, [%rd7+2048];
	ld.global.u32 	%r85, [%rd7+3072];
	ld.global.u32 	%r86, [%rd7+4096];
	ld.global.u32 	%r87, [%rd7+5120];
	ld.global.u32 	%r88, [%rd7+6144];
	ld.global.u32 	%r89, [%rd7+7168];
	ld.global.u32 	%r90, [%rd7+8192];
	ld.global.u32 	%r91, [%rd7+9216];
	ld.global.u32 	%r92, [%rd7+10240];
	ld.global.u32 	%r93, [%rd7+11264];
	ld.global.u32 	%r94, [%rd7+12288];
	ld.global.u32 	%r95, [%rd7+13312];
	ld.global.u32 	%r96, [%rd7+14336];
	ld.global.u32 	%r97, [%rd7+15360];
	add.s32 	%r98, %r83, %r82;
	add.s32 	%r99, %r84, %r98;
	add.s32 	%r100, %r85, %r99;
	add.s32 	%r101, %r86, %r100;
	add.s32 	%r102, %r87, %r101;
	add.s32 	%r103, %r88, %r102;
	add.s32 	%r104, %r89, %r103;
	add.s32 	%r105, %r90, %r104;
	add.s32 	%r106, %r91, %r105;
	add.s32 	%r107, %r92, %r106;
	add.s32 	%r108, %r93, %r107;
	add.s32 	%r109, %r94, %r108;
	add.s32 	%r110, %r95, %r109;
	add.s32 	%r111, %r96, %r110;
	add.s32 	%r469, %r97, %r111;
	add.s64 	%rd8, %rd19, -4096;
	setp.lt.u64 	%p3, %rd8, 4096;
	mov.b64 	%rd53, 4096;
	@%p3 bra 	$L__BB16_32;
	mov.b64 	%rd53, 4096;
$L__BB16_30:
	shl.b64 	%rd24, %rd53, 2;
	add.s64 	%rd25, %rd7, %rd24;
	ld.global.u32 	%r112, [%rd25];
	ld.global.u32 	%r113, [%rd25+1024];
	ld.global.u32 	%r114, [%rd25+2048];
	ld.global.u32 	%r115, [%rd25+3072];
	ld.global.u32 	%r116, [%rd25+4096];
	ld.global.u32 	%r117, [%rd25+5120];
	ld.global.u32 	%r118, [%rd25+6144];
	ld.global.u32 	%r119, [%rd25+7168];
	ld.global.u32 	%r120, [%rd25+8192];
	ld.global.u32 	%r121, [%rd25+9216];
	ld.global.u32 	%r122, [%rd25+10240];
	ld.global.u32 	%r123, [%rd25+11264];
	ld.global.u32 	%r124, [%rd25+12288];
	ld.global.u32 	%r125, [%rd25+13312];
	ld.global.u32 	%r126, [%rd25+14336];
	ld.global.u32 	%r127, [%rd25+15360];
	add.s32 	%r128, %r112, %r469;
	add.s32 	%r129, %r113, %r128;
	add.s32 	%r130, %r114, %r129;
	add.s32 	%r131, %r115, %r130;
	add.s32 	%r132, %r116, %r131;
	add.s32 	%r133, %r117, %r132;
	add.s32 	%r134, %r118, %r133;
	add.s32 	%r135, %r119, %r134;
	add.s32 	%r136, %r120, %r135;
	add.s32 	%r137, %r121, %r136;
	add.s32 	%r138, %r122, %r137;
	add.s32 	%r139, %r123, %r138;
	add.s32 	%r140, %r124, %r139;
	add.s32 	%r141, %r125, %r140;
	add.s32 	%r142, %r126, %r141;
	add.s32 	%r469, %r127, %r142;
	sub.s64 	%rd26, %rd19, %rd53;
	setp.lt.u64 	%p4, %rd26, 4096;
	@%p4 bra 	$L__BB16_45;
	add.s64 	%rd53, %rd53, 4096;
	setp.le.u64 	%p5, %rd53, %rd8;
	@%p5 bra 	$L__BB16_30;
$L__BB16_32:
	setp.le.u64 	%p6, %rd19, %rd53;
	cvt.u32.u64 	%r143, %rd53;
	cvt.u32.u64 	%r144, %rd19;
	sub.s32 	%r145, %r144, %r143;
	setp.ge.s32 	%p7, %r43, %r145;
	or.pred  	%p8, %p6, %p7;
	@%p8 bra 	$L__BB16_45;
	not.b32 	%r149, %r43;
	add.s32 	%r150, %r149, %r144;
	sub.s32 	%r152, %r150, %r143;
	shr.u32 	%r153, %r152, 8;
	add.s32 	%r48, %r153, 1;
	and.b32  	%r49, %r48, 15;
	setp.lt.u32 	%p9, %r152, 3840;
	mov.u32 	%r459, %r43;
	@%p9 bra 	$L__BB16_36;
	and.b32  	%r154, %r48, 33554416;
	neg.s32 	%r455, %r154;
	add.s64 	%rd27, %rd53, %rd6;
	shl.b64 	%rd28, %rd27, 2;
	add.s64 	%rd29, %rd28, %rd2;
	add.s64 	%rd54, %rd29, 8192;
	mov.u32 	%r459, %r43;
$L__BB16_35:
	.pragma "nounroll";
	ld.global.u32 	%r155, [%rd54+-8192];
	add.s32 	%r156, %r155, %r469;
	ld.global.u32 	%r157, [%rd54+-7168];
	add.s32 	%r158, %r157, %r156;
	ld.global.u32 	%r159, [%rd54+-6144];
	add.s32 	%r160, %r159, %r158;
	ld.global.u32 	%r161, [%rd54+-5120];
	add.s32 	%r162, %r161, %r160;
	ld.global.u32 	%r163, [%rd54+-4096];
	add.s32 	%r164, %r163, %r162;
	ld.global.u32 	%r165, [%rd54+-3072];
	add.s32 	%r166, %r165, %r164;
	ld.global.u32 	%r167, [%rd54+-2048];
	add.s32 	%r168, %r167, %r166;
	ld.global.u32 	%r169, [%rd54+-1024];
	add.s32 	%r170, %r169, %r168;
	ld.global.u32 	%r171, [%rd54];
	add.s32 	%r172, %r171, %r170;
	ld.global.u32 	%r173, [%rd54+1024];
	add.s32 	%r174, %r173, %r172;
	ld.global.u32 	%r175, [%rd54+2048];
	add.s32 	%r176, %r175, %r174;
	ld.global.u32 	%r177, [%rd54+3072];
	add.s32 	%r178, %r177, %r176;
	ld.global.u32 	%r179, [%rd54+4096];
	add.s32 	%r180, %r179, %r178;
	ld.global.u32 	%r181, [%rd54+5120];
	add.s32 	%r182, %r181, %r180;
	ld.global.u32 	%r183, [%rd54+6144];
	add.s32 	%r184, %r183, %r182;
	ld.global.u32 	%r185, [%rd54+7168];
	add.s32 	%r469, %r185, %r184;
	add.s32 	%r459, %r459, 4096;
	add.s32 	%r455, %r455, 16;
	add.s64 	%rd54, %rd54, 16384;
	setp.ne.s32 	%p10, %r455, 0;
	@%p10 bra 	$L__BB16_35;
$L__BB16_36:
	setp.eq.s32 	%p11, %r49, 0;
	@%p11 bra 	$L__BB16_45;
	and.b32  	%r60, %r48, 7;
	setp.lt.u32 	%p12, %r49, 8;
	@%p12 bra 	$L__BB16_39;
	cvt.u64.u32 	%rd30, %r459;
	add.s64 	%rd31, %rd53, %rd30;
	shl.b64 	%rd32, %rd31, 2;
	add.s64 	%rd33, %rd2, %rd32;
	ld.global.u32 	%r187, [%rd33];
	add.s32 	%r188, %r187, %r469;
	ld.global.u32 	%r189, [%rd33+1024];
	add.s32 	%r190, %r189, %r188;
	ld.global.u32 	%r191, [%rd33+2048];
	add.s32 	%r192, %r191, %r190;
	ld.global.u32 	%r193, [%rd33+3072];
	add.s32 	%r194, %r193, %r192;
	ld.global.u32 	%r195, [%rd33+4096];
	add.s32 	%r196, %r195, %r194;
	ld.global.u32 	%r197, [%rd33+5120];
	add.s32 	%r198, %r197, %r196;
	ld.global.u32 	%r199, [%rd33+6144];
	add.s32 	%r200, %r199, %r198;
	ld.global.u32 	%r201, [%rd33+7168];
	add.s32 	%r469, %r201, %r200;
	add.s32 	%r459, %r459, 2048;
$L__BB16_39:
	setp.eq.s32 	%p13, %r60, 0;
	@%p13 bra 	$L__BB16_45;
	and.b32  	%r66, %r48, 3;
	setp.lt.u32 	%p14, %r60, 4;
	@%p14 bra 	$L__BB16_42;
	cvt.u64.u32 	%rd34, %r459;
	add.s64 	%rd35, %rd53, %rd34;
	shl.b64 	%rd36, %rd35, 2;
	add.s64 	%rd37, %rd2, %rd36;
	ld.global.u32 	%r203, [%rd37];
	add.s32 	%r204, %r203, %r469;
	ld.global.u32 	%r205, [%rd37+1024];
	add.s32 	%r206, %r205, %r204;
	ld.global.u32 	%r207, [%rd37+2048];
	add.s32 	%r208, %r207, %r206;
	ld.global.u32 	%r209, [%rd37+3072];
	add.s32 	%r469, %r209, %r208;
	add.s32 	%r459, %r459, 1024;
$L__BB16_42:
	setp.eq.s32 	%p15, %r66, 0;
	@%p15 bra 	$L__BB16_45;
	cvt.u64.u32 	%rd38, %r459;
	add.s64 	%rd39, %rd53, %rd38;
	shl.b64 	%rd40, %rd39, 2;
	add.s64 	%rd55, %rd2, %rd40;
	neg.s32 	%r467, %r66;
$L__BB16_44:
	.pragma "nounroll";
	ld.global.u32 	%r210, [%rd55];
	add.s32 	%r469, %r210, %r469;
	add.s64 	%rd55, %rd55, 1024;
	add.s32 	%r467, %r467, 1;
	setp.ne.s32 	%p16, %r467, 0;
	@%p16 bra 	$L__BB16_44;
$L__BB16_45:
	// begin inline asm
	mov.u32 %r211, %laneid;
	// end inline asm
	mov.b32 	%r214, 1;
	mov.b32 	%r235, 31;
	mov.b32 	%r236, -1;
	// begin inline asm
	shfl.sync.down.b32 %r212, %r469, %r214, %r235, %r236;
	// end inline asm
	setp.gt.s32 	%p17, %r211, 30;
	selp.b32 	%r237, 0, %r212, %p17;
	add.s32 	%r218, %r237, %r469;
	mov.b32 	%r219, 2;
	// begin inline asm
	shfl.sync.down.b32 %r217, %r218, %r219, %r235, %r236;
	// end inline asm
	setp.gt.s32 	%p18, %r211, 29;
	selp.b32 	%r238, 0, %r217, %p18;
	add.s32 	%r223, %r218, %r238;
	mov.b32 	%r224, 4;
	// begin inline asm
	shfl.sync.down.b32 %r222, %r223, %r224, %r235, %r236;
	// end inline asm
	setp.gt.s32 	%p19, %r211, 27;
	selp.b32 	%r239, 0, %r222, %p19;
	add.s32 	%r228, %r223, %r239;
	mov.b32 	%r229, 8;
	// begin inline asm
	shfl.sync.down.b32 %r227, %r228, %r229, %r235, %r236;
	// end inline asm
	setp.gt.s32 	%p20, %r211, 23;
	selp.b32 	%r240, 0, %r227, %p20;
	add.s32 	%r233, %r228, %r240;
	mov.b32 	%r234, 16;
	// begin inline asm
	shfl.sync.down.b32 %r232, %r233, %r234, %r235, %r236;
	// end inline asm
	setp.gt.s32 	%p21, %r211, 15;
	selp.b32 	%r241, 0, %r232, %p21;
	add.s32 	%r470, %r233, %r241;
	setp.ne.s32 	%p22, %r211, 0;
	@%p22 bra 	$L__BB16_47;
	shr.u32 	%r242, %r43, 3;
	and.b32  	%r243, %r242, 124;
	mov.u32 	%r244, _ZZN3cub18CUB_300001_SM_10006detail6reduce28DeviceReduceSingleTileKernelINS2_10policy_hubIiyN4cuda3std3__44plusIiEEE10Policy1000EN6thrust24THRUST_300001_SM_1000_NS10device_ptrIiEEPiyS9_iiNS7_10__identityEEEvT0_T1_T2_T3_T4_T6_E12temp_storage;
	add.s32 	%r245, %r244, %r243;
	st.shared.u32 	[%r245+8], %r470;
$L__BB16_47:
	bar.sync 	0;
	setp.ne.s32 	%p23, %r43, 0;
	@%p23 bra 	$L__BB16_49;
	ld.shared.u32 	%r246, [_ZZN3cub18CUB_300001_SM_10006detail6reduce28DeviceReduceSingleTileKernelINS2_10policy_hubIiyN4cuda3std3__44plusIiEEE10Policy1000EN6thrust24THRUST_300001_SM_1000_NS10device_ptrIiEEPiyS9_iiNS7_10__identityEEEvT0_T1_T2_T3_T4_T6_E12temp_storage+12];
	add.s32 	%r247, %r246, %r470;
	ld.shared.u32 	%r248, [_ZZN3cub18CUB_300001_SM_10006detail6reduce28DeviceReduceSingleTileKernelINS2_10policy_hubIiyN4cuda3std3__44plusIiEEE10Policy1000EN6thrust24THRUST_300001_SM_1000_NS10device_ptrIiEEPiyS9_iiNS7_10__identityEEEvT0_T1_T2_T3_T4_T6_E12temp_storage+16];
	add.s32 	%r249, %r247, %r248;
	ld.shared.u32 	%r250, [_ZZN3cub18CUB_300001_SM_10006detail6reduce28DeviceReduceSingleTileKernelINS2_10policy_hubIiyN4cuda3std3__44plusIiEEE10Policy1000EN6thrust24THRUST_300001_SM_1000_NS10device_ptrIiEEPiyS9_iiNS7_10__identityEEEvT0_T1_T2_T3_T4_T6_E12temp_storage+20];
	add.s32 	%r251, %r249, %r250;
	ld.shared.u32 	%r252, [_ZZN3cub18CUB_300001_SM_10006detail6reduce28DeviceReduceSingleTileKernelINS2_10policy_hubIiyN4cuda3std3__44plusIiEEE10Policy1000EN6thrust24THRUST_300001_SM_1000_NS10device_ptrIiEEPiyS9_iiNS7_10__identityEEEvT0_T1_T2_T3_T4_T6_E12temp_storage+24];
	add.s32 	%r253, %r251, %r252;
	ld.shared.u32 	%r254, [_ZZN3cub18CUB_300001_SM_10006detail6reduce28DeviceReduceSingleTileKernelINS2_10policy_hubIiyN4cuda3std3__44plusIiEEE10Policy1000EN6thrust24THRUST_300001_SM_1000_NS10device_ptrIiEEPiyS9_iiNS7_10__identityEEEvT0_T1_T2_T3_T4_T6_E12temp_storage+28];
	add.s32 	%r255, %r253, %r254;
	ld.shared.u32 	%r256, [_ZZN3cub18CUB_300001_SM_10006detail6reduce28DeviceReduceSingleTileKernelINS2_10policy_hubIiyN4cuda3std3__44plusIiEEE10Policy1000EN6thrust24THRUST_300001_SM_1000_NS10device_ptrIiEEPiyS9_iiNS7_10__identityEEEvT0_T1_T2_T3_T4_T6_E12temp_storage+32];
	add.s32 	%r257, %r255, %r256;
	ld.shared.u32 	%r258, [_ZZN3cub18CUB_300001_SM_10006detail6reduce28DeviceReduceSingleTileKernelINS2_10policy_hubIiyN4cuda3std3__44plusIiEEE10Policy1000EN6thrust24THRUST_300001_SM_1000_NS10device_ptrIiEEPiyS9_iiNS7_10__identityEEEvT0_T1_T2_T3_T4_T6_E12temp_storage+36];
	add.s32 	%r470, %r257, %r258;
$L__BB16_49:
	mov.u32 	%r432, %tid.x;
	setp.ne.s32 	%p57, %r432, 0;
	@%p57 bra 	$L__BB16_51;
	add.s32 	%r433, %r470, %r81;
	st.global.u32 	[%rd1], %r433;
$L__BB16_51:
	ret;

}
	// .globl	_ZN3cub18CUB_300001_SM_10006detail6reduce18DeviceReduceKernelINS2_10policy_hubIiyN4cuda3std3__44plusIiEEE10Policy1000EN6thrust24THRUST_300001_SM_1000_NS10device_ptrIiEEyS9_iNS7_10__identityEEEvT0_PT3_T1_NS0_13GridEvenShareISK_EET2_T4_
.visible .entry _ZN3cub18CUB_300001_SM_10006detail6reduce18DeviceReduceKernelINS2_10policy_hubIiyN4cuda3std3__44plusIiEEE10Policy1000EN6thrust24THRUST_300001_SM_1000_NS10device_ptrIiEEyS9_iNS7_10__identityEEEvT0_PT3_T1_NS0_13GridEvenShareISK_EET2_T4_(
	.param .align 8 .b8 _ZN3cub18CUB_300001_SM_10006detail6reduce18DeviceReduceKernelINS2_10policy_hubIiyN4cuda3std3__44plusIiEEE10Policy1000EN6thrust24THRUST_300001_SM_1000_NS10device_ptrIiEEyS9_iNS7_10__identityEEEvT0_PT3_T1_NS0_13GridEvenShareISK_EET2_T4__param_0[8],
	.param .u64 .ptr .align 1 _ZN3cub18CUB_300001_SM_10006detail6reduce18DeviceReduceKernelINS2_10policy_hubIiyN4cuda3std3__44plusIiEEE10Policy1000EN6thrust24THRUST_300001_SM_1000_NS10device_ptrIiEEyS9_iNS7_10__identityEEEvT0_PT3_T1_NS0_13GridEvenShareISK_EET2_T4__param_1,
	.param .u64 _ZN3cub18CUB_300001_SM_10006detail6reduce18DeviceReduceKernelINS2_10policy_hubIiyN4cuda3std3__44plusIiEEE10Policy1000EN6thrust24THRUST_300001_SM_1000_NS10device_ptrIiEEyS9_iNS7_10__identityEEEvT0_PT3_T1_NS0_13GridEvenShareISK_EET2_T4__param_2,
	.param .align 8 .b8 _ZN3cub18CUB_300001_SM_10006detail6reduce18DeviceReduceKernelINS2_10policy_hubIiyN4cuda3std3__44plusIiEEE10Policy1000EN6thrust24THRUST_300001_SM_1000_NS10device_ptrIiEEyS9_iNS7_10__identityEEEvT0_PT3_T1_NS0_13GridEvenShareISK_EET2_T4__param_3[72],
	.param .align 1 .b8 _ZN3cub18CUB_300001_SM_10006detail6reduce18DeviceReduceKernelINS2_10policy_hubIiyN4cuda3std3__44plusIiEEE10Policy1000EN6thrust24THRUST_300001_SM_1000_NS10device_ptrIiEEyS9_iNS7_10__identityEEEvT0_PT3_T1_NS0_13GridEvenShareISK_EET2_T4__param_4[1],
	.param .align 1 .b8 _ZN3cub18CUB_300001_SM_10006detail6reduce18DeviceReduceKernelINS2_10policy_hubIiyN4cuda3std3__44plusIiEEE10Policy1000EN6thrust24THRUST_300001_SM_1000_NS10device_ptrIiEEyS9_iNS7_10__identityEEEvT0_PT3_T1_NS0_13GridEvenShareISK_EET2_T4__param_5[1]
)
.maxntid 256
{
	.reg .pred 	%p<57>;
	.reg .b16 	%rs<4>;
	.reg .b32 	%r<502>;
	.reg .b64 	%rd<78>;
	// demoted variable
	.shared .align 4 .b8 _ZZN3cub18CUB_300001_SM_10006detail6reduce18DeviceReduceKernelINS2_10policy_hubIiyN4cuda3std3__44plusIiEEE10Policy1000EN6thrust24THRUST_300001_SM_1000_NS10device_ptrIiEEyS9_iNS7_10__identityEEEvT0_PT3_T1_NS0_13GridEvenShareISK_EET2_T4_E12temp_storage[44];
	ld.param.u64 	%rd1, [_ZN3cub18CUB_300001_SM_10006detail6reduce18DeviceReduceKernelINS2_10policy_hubIiyN4cuda3std3__44plusIiEEE10Policy1000EN6thrust24THRUST_300001_SM_1000_NS10device_ptrIiEEyS9_iNS7_10__identityEEEvT0_PT3_T1_NS0_13GridEvenShareISK_EET2_T4__param_3+32];
	ld.param.u32 	%r1, [_ZN3cub18CUB_300001_SM_10006detail6reduce18DeviceReduceKernelINS2_10policy_hubIiyN4cuda3std3__44plusIiEEE10Policy1000EN6thrust24THRUST_300001_SM_1000_NS10device_ptrIiEEyS9_iNS7_10__identityEEEvT0_PT3_T1_NS0_13GridEvenShareISK_EET2_T4__param_3+40];
	ld.param.u64 	%rd25, [_ZN3cub18CUB_300001_SM_10006detail6reduce18DeviceReduceKernelINS2_10policy_hubIiyN4cuda3std3__44plusIiEEE10Policy1000EN6thrust24THRUST_300001_SM_1000_NS10device_ptrIiEEyS9_iNS7_10__identityEEEvT0_PT3_T1_NS0_13GridEvenShareISK_EET2_T4__param_0];
	cvta.to.global.u64 	%rd2, %rd25;
	mov.u32 	%r2, %ctaid.x;
	shl.b32 	%r88, %r1, 12;
	cvt.s64.s32 	%rd3, %r88;
	shl.b32 	%r89, %r2, 12;
	cvt.u64.u32 	%rd4, %r89;
	sub.s64 	%rd5, %rd1, %rd4;
	setp.gt.u64 	%p1, %rd5, 4095;
	@%p1 bra 	$L__BB17_25;
	cvt.u32.u64 	%r287, %rd4;
	cvt.u32.u64 	%r3, %rd1;
	sub.s32 	%r4, %r3, %r287;
	mov.u32 	%r5, %tid.x;
	setp.ge.s32 	%p23, %r5, %r4;
	mov.b32 	%r482, 0;
	mov.u32 	%r471, %r5;
	@%p23 bra 	$L__BB17_3;
	add.s32 	%r289, %r287, %r5;
	mul.wide.u32 	%rd51, %r289, 4;
	add.s64 	%rd52, %rd2, %rd51;
	ld.global.u32 	%r482, [%rd52];
	add.s32 	%r471, %r5, 256;
$L__BB17_3:
	setp.ge.s32 	%p24, %r471, %r4;
	@%p24 bra 	$L__BB17_16;
	not.b32 	%r292, %r471;
	add.s32 	%r293, %r292, %r3;
	sub.s32 	%r294, %r293, %r287;
	shr.u32 	%r295, %r294, 8;
	add.s32 	%r10, %r295, 1;
	and.b32  	%r11, %r10, 15;
	setp.lt.u32 	%p25, %r294, 3840;
	@%p25 bra 	$L__BB17_7;
	and.b32  	%r296, %r10, 33554416;
	neg.s32 	%r467, %r296;
	mul.wide.u32 	%rd53, %r2, 16384;
	mul.wide.u32 	%rd54, %r471, 4;
	or.b64  	%rd55, %rd53, %rd54;
	add.s64 	%rd56, %rd55, %rd2;
	add.s64 	%rd72, %rd56, 8192;
$L__BB17_6:
	.pragma "nounroll";
	ld.global.u32 	%r297, [%rd72+-8192];
	add.s32 	%r298, %r297, %r482;
	ld.global.u32 	%r299, [%rd72+-7168];
	add.s32 	%r300, %r299, %r298;
	ld.global.u32 	%r301, [%rd72+-6144];
	add.s32 	%r302, %r301, %r300;
	ld.global.u32 	%r303, [%rd72+-5120];
	add.s32 	%r304, %r303, %r302;
	ld.global.u32 	%r305, [%rd72+-4096];
	add.s32 	%r306, %r305, %r304;
	ld.global.u32 	%r307, [%rd72+-3072];
	add.s32 	%r308, %r307, %r306;
	ld.global.u32 	%r309, [%rd72+-2048];
	add.s32 	%r310, %r309, %r308;
	ld.global.u32 	%r311, [%rd72+-1024];
	add.s32 	%r312, %r311, %r310;
	ld.global.u32 	%r313, [%rd72];
	add.s32 	%r314, %r313, %r312;
	ld.global.u32 	%r315, [%rd72+1024];
	add.s32 	%r316, %r315, %r314;
	ld.global.u32 	%r317, [%rd72+2048];
	add.s32 	%r318, %r317, %r316;
	ld.global.u32 	%r319, [%rd72+3072];
	add.s32 	%r320, %r319, %r318;
	ld.global.u32 	%r321, [%rd72+4096];
	add.s32 	%r322, %r321, %r320;
	ld.global.u32 	%r323, [%rd72+5120];
	add.s32 	%r324, %r323, %r322;
	ld.global.u32 	%r325, [%rd72+6144];
	add.s32 	%r326, %r325, %r324;
	ld.global.u32 	%r327, [%rd72+7168];
	add.s32 	%r482, %r327, %r326;
	add.s32 	%r471, %r471, 4096;
	add.s32 	%r467, %r467, 16;
	add.s64 	%rd72, %rd72, 16384;
	setp.ne.s32 	%p26, %r467, 0;
	@%p26 bra 	$L__BB17_6;
$L__BB17_7:
	setp.eq.s32 	%p27, %r11, 0;
	@%p27 bra 	$L__BB17_16;
	and.b32  	%r22, %r10, 7;
	setp.lt.u32 	%p28, %r11, 8;
	@%p28 bra 	$L__BB17_10;
	cvt.s64.s32 	%rd57, %r471;
	add.s64 	%rd58, %rd57, %rd4;
	shl.b64 	%rd59, %rd58, 2;
	add.s64 	%rd60, %rd2, %rd59;
	ld.global.u32 	%r329, [%rd60];
	add.s32 	%r330, %r329, %r482;
	ld.global.u32 	%r331, [%rd60+1024];
	add.s32 	%r332, %r331, %r330;
	ld.global.u32 	%r333, [%rd60+2048];
	add.s32 	%r334, %r333, %r332;
	ld.global.u32 	%r335, [%rd60+3072];
	add.s32 	%r336, %r335, %r334;
	ld.global.u32 	%r337, [%rd60+4096];
	add.s32 	%r338, %r337, %r336;
	ld.global.u32 	%r339, [%rd60+5120];
	add.s32 	%r340, %r339, %r338;
	ld.global.u32 	%r341, [%rd60+6144];
	add.s32 	%r342, %r341, %r340;
	ld.global.u32 	%r343, [%rd60+7168];
	add.s32 	%r482, %r343, %r342;
	add.s32 	%r471, %r471, 2048;
$L__BB17_10:
	setp.eq.s32 	%p29, %r22, 0;
	@%p29 bra 	$L__BB17_16;
	and.b32  	%r28, %r10, 3;
	setp.lt.u32 	%p30, %r22, 4;
	@%p30 bra 	$L__BB17_13;
	cvt.s64.s32 	%rd61, %r471;
	add.s64 	%rd62, %rd61, %rd4;
	shl.b64 	%rd63, %rd62, 2;
	add.s64 	%rd64, %rd2, %rd63;
	ld.global.u32 	%r345, [%rd64];
	add.s32 	%r346, %r345, %r482;
	ld.global.u32 	%r347, [%rd64+1024];
	add.s32 	%r348, %r347, %r346;
	ld.global.u32 	%r349, [%rd64+2048];
	add.s32 	%r350, %r349, %r348;
	ld.global.u32 	%r351, [%rd64+3072];
	add.s32 	%r482, %r351, %r350;
	add.s32 	%r471, %r471, 1024;
$L__BB17_13:
	setp.eq.s32 	%p31, %r28, 0;
	@%p31 bra 	$L__BB17_16;
	mul.wide.u32 	%rd65, %r2, 16384;
	add.s64 	%rd9, %rd2, %rd65;
	neg.s32 	%r479, %r28;
$L__BB17_15:
	.pragma "nounroll";
	mul.wide.s32 	%rd66, %r471, 4;
	add.s64 	%rd67, %rd9, %rd66;
	ld.global.u32 	%r352, [%rd67];
	add.s32 	%r482, %r352, %r482;
	add.s32 	%r471, %r471, 256;
	add.s32 	%r479, %r479, 1;
	setp.ne.s32 	%p32, %r479, 0;
	@%p32 bra 	$L__BB17_15;
$L__BB17_16:
	setp.lt.s32 	%p33, %r4, 256;
	@%p33 bra 	$L__BB17_21;
	// begin inline asm
	mov.u32 %r416, %laneid;
	// end inline asm
	mov.b32 	%r419, 1;
	mov.b32 	%r440, 31;
	mov.b32 	%r441, -1;
	// begin inline asm
	shfl.sync.down.b32 %r417, %r482, %r419, %r440, %r441;
	// end inline asm
	setp.gt.s32 	%p49, %r416, 30;
	selp.b32 	%r442, 0, %r417, %p49;
	add.s32 	%r423, %r442, %r482;
	mov.b32 	%r424, 2;
	// begin inline asm
	shfl.sync.down.b32 %r422, %r423, %r424, %r440, %r441;
	// end inline asm
	setp.gt.s32 	%p50, %r416, 29;
	selp.b32 	%r443, 0, %r422, %p50;
	add.s32 	%r428, %r423, %r443;
	mov.b32 	%r429, 4;
	// begin inline asm
	shfl.sync.down.b32 %r427, %r428, %r429, %r440, %r441;
	// end inline asm
	setp.gt.s32 	%p51, %r416, 27;
	selp.b32 	%r444, 0, %r427, %p51;
	add.s32 	%r433, %r428, %r444;
	mov.b32 	%r434, 8;
	// begin inline asm
	shfl.sync.down.b32 %r432, %r433, %r434, %r440, %r441;
	// end inline asm
	setp.gt.s32 	%p52, %r416, 23;
	selp.b32 	%r445, 0, %r432, %p52;
	add.s32 	%r438, %r433, %r445;
	mov.b32 	%r439, 16;
	// begin inline asm
	shfl.sync.down.b32 %r437, %r438, %r439, %r440, %r441;
	// end inline asm
	setp.gt.s32 	%p53, %r416, 15;
	selp.b32 	%r446, 0, %r437, %p53;
	add.s32 	%r501, %r438, %r446;
	setp.ne.s32 	%p54, %r416, 0;
	@%p54 bra 	$L__BB17_19;
	shr.u32 	%r447, %r5, 3;
	and.b32  	%r448, %r447, 124;
	mov.u32 	%r449, _ZZN3cub18CUB_300001_SM_10006detail6reduce18DeviceReduceKernelINS2_10policy_hubIiyN4cuda3std3__44plusIiEEE10Policy1000EN6thrust24THRUST_300001_SM_1000_NS10device_ptrIiEEyS9_iNS7_10__identityEEEvT0_PT3_T1_NS0_13GridEvenShareISK_EET2_T4_E12temp_storage;
	add.s32 	%r450, %r449, %r448;
	st.shared.u32 	[%r450+8], %r501;
$L__BB17_19:
	bar.sync 	0;
	setp.ne.s32 	%p55, %r5, 0;
	@%p55 bra 	$L__BB17_46;
	ld.shared.u32 	%r451, [_ZZN3cub18CUB_300001_SM_10006detail6reduce18DeviceReduceKernelINS2_10policy_hubIiyN4cuda3std3__44plusIiEEE10Policy1000EN6thrust24THRUST_300001_SM_1000_NS10device_ptrIiEEyS9_iNS7_10__identityEEEvT0_PT3_T1_NS0_13GridEvenShareISK_EET2_T4_E12temp_storage+12];
	add.s32 	%r452, %r451, %r501;
	ld.shared.u32 	%r453, [_ZZN3cub18CUB_300001_SM_10006detail6reduce18DeviceReduceKernelINS2_10policy_hubIiyN4cuda3std3__44plusIiEEE10Policy1000EN6thrust24THRUST_300001_SM_1000_NS10device_ptrIiEEyS9_iNS7_10__identityEEEvT0_PT3_T1_NS0_13GridEvenShareISK_EET2_T4_E12temp_storage+16];
	add.s32 	%r454, %r452, %r453;
	ld.shared.u32 	%r455, [_ZZN3cub18CUB_300001_SM_10006detail6reduce18DeviceReduceKernelINS2_10policy_hubIiyN4cuda3std3__44plusIiEEE10Policy1000EN6thrust24THRUST_300001_SM_1000_NS10device_ptrIiEEyS9_iNS7_10__identityEEEvT0_PT3_T1_NS0_13GridEvenShareISK_EET2_T4_E12temp_storage+20];
	add.s32 	%r456, %r454, %r455;
	ld.shared.u32 	%r457, [_ZZN3cub18CUB_300001_SM_10006detail6reduce18DeviceReduceKernelINS2_10policy_hubIiyN4cuda3std3__44plusIiEEE10Policy1000EN6thrust24THRUST_300001_SM_1000_NS10device_ptrIiEEyS9_iNS7_10__identityEEEvT0_PT3_T1_NS0_13GridEvenShareISK_EET2_T4_E12temp_storage+24];
	add.s32 	%r458, %r456, %r457;
	ld.shared.u32 	%r459, [_ZZN3cub18CUB_300001_SM_10006detail6reduce18DeviceReduceKernelINS2_10policy_hubIiyN4cuda3std3__44plusIiEEE10Policy1000EN6thrust24THRUST_300001_SM_1000_NS10device_ptrIiEEyS9_iNS7_10__identityEEEvT0_PT3_T1_NS0_13GridEvenShareISK_EET2_T4_E12temp_storage+28];
	add.s32 	%r460, %r458, %r459;
	ld.shared.u32 	%r461, [_ZZN3cub18CUB_300001_SM_10006detail6reduce18DeviceReduceKernelINS2_10policy_hubIiyN4cuda3std3__44plusIiEEE10Policy1000EN6thrust24THRUST_300001_SM_1000_NS10device_ptrIiEEyS9_iNS7_10__identityEEEvT0_PT3_T1_NS0_13GridEvenShareISK_EET2_T4_E12temp_storage+32];
	add.s32 	%r462, %r460, %r461;
	ld.shared.u32 	%r463, [_ZZN3cub18CUB_300001_SM_10006detail6reduce18DeviceReduceKernelINS2_10policy_hubIiyN4cuda3std3__44plusIiEEE10Policy1000EN6thrust24THRUST_300001_SM_1000_NS10device_ptrIiEEyS9_iNS7_10__identityEEEvT0_PT3_T1_NS0_13GridEvenShareISK_EET2_T4_E12temp_storage+36];
	add.s32 	%r501, %r462, %r463;
	bra.uni 	$L__BB17_46;
$L__BB17_21:
	// begin inline asm
	mov.u32 %r353, %laneid;
	// end inline asm
	and.b32  	%r379, %r5, 992;
	add.s32 	%r380, %r379, 32;
	setp.gt.s32 	%p34, %r380, %r4;
	not.b32 	%r381, %r379;
	add.s32 	%r382, %r4, %r381;
	selp.b32 	%r377, %r382, 31, %p34;
	mov.b32 	%r356, 1;
	mov.b32 	%r378, -1;
	// begin inline asm
	shfl.sync.down.b32 %r354, %r482, %r356, %r377, %r378;
	// end inline asm
	setp.lt.s32 	%p35, %r353, %r377;
	selp.b32 	%r383, %r354, 0, %p35;
	add.s32 	%r360, %r383, %r482;
	mov.b32 	%r361, 2;
	// begin inline asm
	shfl.sync.down.b32 %r359, %r360, %r361, %r377, %r378;
	// end inline asm
	add.s32 	%r384, %r353, 2;
	setp.gt.s32 	%p36, %r384, %r377;
	selp.b32 	%r385, 0, %r359, %p36;
	add.s32 	%r365, %r360, %r385;
	mov.b32 	%r366, 4;
	// begin inline asm
	shfl.sync.down.b32 %r364, %r365, %r366, %r377, %r378;
	// end inline asm
	add.s32 	%r386, %r353, 4;
	setp.gt.s32 	%p37, %r386, %r377;
	selp.b32 	%r387, 0, %r364, %p37;
	add.s32 	%r370, %r365, %r387;
	mov.b32 	%r371, 8;
	// begin inline asm
	shfl.sync.down.b32 %r369, %r370, %r371, %r377, %r378;
	// end inline asm
	add.s32 	%r388, %r353, 8;
	setp.gt.s32 	%p38, %r388, %r377;
	selp.b32 	%r389, 0, %r369, %p38;
	add.s32 	%r375, %r370, %r389;
	mov.b32 	%r376, 16;
	// begin inline asm
	shfl.sync.down.b32 %r374, %r375, %r376, %r377, %r378;
	// end inline asm
	add.s32 	%r390, %r353, 16;
	setp.gt.s32 	%p39, %r390, %r377;
	selp.b32 	%r391, 0, %r374, %p39;
	add.s32 	%r501, %r375, %r391;
	setp.ne.s32 	%p40, %r353, 0;
	@%p40 bra 	$L__BB17_23;
	shr.u32 	%r392, %r5, 3;
	and.b32  	%r393, %r392, 124;
	mov.u32 	%r394, _ZZN3cub18CUB_300001_SM_10006detail6reduce18DeviceReduceKernelINS2_10policy_hubIiyN4cuda3std3__44plusIiEEE10Policy1000EN6thrust24THRUST_300001_SM_1000_NS10device_ptrIiEEyS9_iNS7_10__identityEEEvT0_PT3_T1_NS0_13GridEvenShareISK_EET2_T4_E12temp_storage;
	add.s32 	%r395, %r394, %r393;
	st.shared.u32 	[%r395+8], %r501;
$L__BB17_23:
	bar.sync 	0;
	setp.ne.s32 	%p41, %r5, 0;
	@%p41 bra 	$L__BB17_46;
	setp.gt.s32 	%p42, %r4, 32;
	ld.shared.u32 	%r396, [_ZZN3cub18CUB_300001_SM_10006detail6reduce18DeviceReduceKernelINS2_10policy_hubIiyN4cuda3std3__44plusIiEEE10Policy1000EN6thrust24THRUST_300001_SM_1000_NS10device_ptrIiEEyS9_iNS7_10__identityEEEvT0_PT3_T1_NS0_13GridEvenShareISK_EET2_T4_E12temp_storage+12];
	selp.b32 	%r397, %r396, 0, %p42;
	add.s32 	%r398, %r397, %r501;
	setp.gt.s32 	%p43, %r4, 64;
	ld.shared.u32 	%r399, [_ZZN3cub18CUB_300001_SM_10006detail6reduce18DeviceReduceKernelINS2_10policy_hubIiyN4cuda3std3__44plusIiEEE10Policy1000EN6thrust24THRUST_300001_SM_1000_NS10device_ptrIiEEyS9_iNS7_10__identityEEEvT0_PT3_T1_NS0_13GridEvenShareISK_EET2_T4_E12temp_storage+16];
	selp.b32 	%r400, %r399, 0, %p43;
	add.s32 	%r401, %r398, %r400;
	setp.gt.s32 	%p44, %r4, 96;
	ld.shared.u32 	%r402, [_ZZN3cub18CUB_300001_SM_10006detail6reduce18DeviceReduceKernelINS2_10policy_hubIiyN4cuda3std3__44plusIiEEE10Policy1000EN6thrust24THRUST_300001_SM_1000_NS10device_ptrIiEEyS9_iNS7_10__identityEEEvT0_PT3_T1_NS0_13GridEvenShareISK_EET2_T4_E12temp_storage+20];
	selp.b32 	%r403, %r402, 0, %p44;
	add.s32 	%r404, %r401, %r403;
	setp.gt.s32 	%p45, %r4, 128;
	ld.shared.u32 	%r405, [_ZZN3cub18CUB_300001_SM_10006detail6reduce18DeviceReduceKernelINS2_10policy_hubIiyN4cuda3std3__44plusIiEEE10Policy1000EN6thrust24THRUST_300001_SM_1000_NS10device_ptrIiEEyS9_iNS7_10__identityEEEvT0_PT3_T1_NS0_13GridEvenShareISK_EET2_T4_E12temp_storage+24];
	selp.b32 	%r406, %r405, 0, %p45;
	add.s32 	%r407, %r404, %r406;
	setp.gt.s32 	%p46, %r4, 160;
	ld.shared.u32 	%r408, [_ZZN3cub18CUB_300001_SM_10006detail6reduce18DeviceReduceKernelINS2_10policy_hubIiyN4cuda3std3__44plusIiEEE10Policy1000EN6thrust24THRUST_300001_SM_1000_NS10device_ptrIiEEyS9_iNS7_10__identityEEEvT0_PT3_T1_NS0_13GridEvenShareISK_EET2_T4_E12temp_storage+28];
	selp.b32 	%r409, %r408, 0, %p46;
	add.s32 	%r410, %r407, %r409;
	setp.gt.s32 	%p47, %r4, 192;
	ld.shared.u32 	%r411, [_ZZN3cub18CUB_300001_SM_10006detail6reduce18DeviceReduceKernelINS2_10policy_hubIiyN4cuda3std3__44plusIiEEE10Policy1000EN6thrust24THRUST_300001_SM_1000_NS10device_ptrIiEEyS9_iNS7_10__identityEEEvT0_PT3_T1_NS0_13GridEvenShareISK_EET2_T4_E12temp_storage+32];
	selp.b32 	%r412, %r411, 0, %p47;
	add.s32 	%r413, %r410, %r412;
	setp.gt.s32 	%p48, %r4, 224;
	ld.shared.u32 	%r414, [_ZZN3cub18CUB_300001_SM_10006detail6reduce18DeviceReduceKernelINS2_10policy_hubIiyN4cuda3std3__44plusIiEEE10Policy1000EN6thrust24THRUST_300001_SM_1000_NS10device_ptrIiEEyS9_iNS7_10__identityEEEvT0_PT3_T1_NS0_13GridEvenShareISK_EET2_T4_E12temp_storage+36];
	selp.b32 	%r415, %r414, 0, %p48;
	add.s32 	%r501, %r413, %r415;
	bra.uni 	$L__BB17_46;
$L__BB17_25:
	cvt.u32.u64 	%r90, %rd4;
	mov.u32 	%r46, %tid.x;
	add.s32 	%r91, %r46, %r90;
	mul.wide.u32 	%rd26, %r91, 4;
	add.s64 	%rd27, %rd2, %rd26;
	ld.global.u32 	%r92, [%rd27];
	ld.global.u32 	%r93, [%rd27+1024];
	ld.global.u32 	%r94, [%rd27+2048];
	ld.global.u32 	%r95, [%rd27+3072];
	ld.global.u32 	%r96, [%rd27+4096];
	ld.global.u32 	%r97, [%rd27+5120];
	ld.global.u32 	%r98, [%rd27+6144];
	ld.global.u32 	%r99, [%rd27+7168];
	ld.global.u32 	%r100, [%rd27+8192];
	ld.global.u32 	%r101, [%rd27+9216];
	ld.global.u32 	%r102, [%rd27+10240];
	ld.global.u32 	%r103, [%rd27+11264];
	ld.global.u32 	%r104, [%rd27+12288];
	ld.global.u32 	%r105, [%rd27+13312];
	ld.global.u32 	%r106, [%rd27+14336];
	ld.global.u32 	%r107, [%rd27+15360];
	add.s32 	%r108, %r93, %r92;
	add.s32 	%r109, %r94, %r108;
	add.s32 	%r110, %r95, %r109;
	add.s32 	%r111, %r96, %r110;
	add.s32 	%r112, %r97, %r111;
	add.s32 	%r113, %r98, %r112;
	add.s32 	%r114, %r99, %r113;
	add.s32 	%r115, %r100, %r114;
	add.s32 	%r116, %r101, %r115;
	add.s32 	%r117, %r102, %r116;
	add.s32 	%r118, %r103, %r117;
	add.s32 	%r119, %r104, %r118;
	add.s32 	%r120, %r105, %r119;
	add.s32 	%r121, %r106, %r120;
	add.s32 	%r500, %r107, %r121;
	setp.lt.u64 	%p2, %rd5, %rd3;
	@%p2 bra 	$L__BB17_42;
	cvt.u32.u64 	%r123, %rd3;
	cvt.u64.u32 	%rd28, %r46;
	add.s64 	%rd74, %rd4, %rd3;
	cvt.u32.u64 	%r48, %rd1;
	not.b32 	%r125, %r46;
	add.s32 	%r126, %r125, %r48;
	sub.s32 	%r127, %r126, %r123;
	sub.s32 	%r483, %r127, %r90;
	add.s64 	%rd29, %rd74, %rd28;
	shl.b64 	%rd30, %rd29, 2;
	add.s64 	%rd31, %rd30, %rd2;
	add.s64 	%rd73, %rd31, 8192;
	mov.b32 	%r484, 0;
	shl.b32 	%r128, %r1, 12;
	mov.u64 	%rd75, %rd4;
$L__BB17_27:
	cvt.s64.s32 	%rd15, %r128;
	add.s64 	%rd75, %rd75, %rd15;
	add.s64 	%rd32, %rd1, -4096;
	setp.gt.u64 	%p3, %rd75, %rd32;
	@%p3 bra 	$L__BB17_29;
	shl.b32 	%r129, %r1, 12;
	cvt.s64.s32 	%rd33, %r129;
	cvt.u64.u32 	%rd34, %r46;
	add.s64 	%rd35, %rd75, %rd34;
	shl.b64 	%rd36, %rd35, 2;
	add.s64 	%rd37, %rd2, %rd36;
	ld.global.u32 	%r130, [%rd37];
	ld.global.u32 	%r131, [%rd37+1024];
	ld.global.u32 	%r132, [%rd37+2048];
	ld.global.u32 	%r133, [%rd37+3072];
	ld.global.u32 	%r134, [%rd37+4096];
	ld.global.u32 	%r135, [%rd37+5120];
	ld.global.u32 	%r136, [%rd37+6144];
	ld.global.u32 	%r137, [%rd37+7168];
	ld.global.u32 	%r138, [%rd37+8192];
	ld.global.u32 	%r139, [%rd37+9216];
	ld.global.u32 	%r140, [%rd37+10240];
	ld.global.u32 	%r141, [%rd37+11264];
	ld.global.u32 	%r142, [%rd37+12288];
	ld.global.u32 	%r143, [%rd37+13312];
	ld.global.u32 	%r144, [%rd37+14336];
	ld.global.u32 	%r145, [%rd37+15360];
	add.s32 	%r146, %r130, %r500;
	add.s32 	%r147, %r131, %r146;
	add.s32 	%r148, %r132, %r147;
	add.s32 	%r149, %r133, %r148;
	add.s32 	%r150, %r134, %r149;
	add.s32 	%r151, %r135, %r150;
	add.s32 	%r152, %r136, %r151;
	add.s32 	%r153, %r137, %r152;
	add.s32 	%r154, %r138, %r153;
	add.s32 	%r155, %r139, %r154;
	add.s32 	%r156, %r140, %r155;
	add.s32 	%r157, %r141, %r156;
	add.s32 	%r158, %r142, %r157;
	add.s32 	%r159, %r143, %r158;
	add.s32 	%r160, %r144, %r159;
	add.s32 	%r500, %r145, %r160;
	sub.s64 	%rd38, %rd1, %rd75;
	setp.lt.u64 	%p4, %rd38, %rd33;
	add.s32 	%r484, %r484, 1;
	add.s64 	%rd74, %rd74, %rd33;
	sub.s32 	%r483, %r483, %r129;
	mul.wide.s32 	%rd39, %r129, 4;
	add.s64 	%rd73, %rd73, %rd39;
	@%p4 bra 	$L__BB17_42;
	bra.uni 	$L__BB17_27;
$L__BB17_29:
	setp.le.u64 	%p5, %rd1, %rd75;
	cvt.u32.u64 	%r161, %rd75;
	cvt.u32.u64 	%r162, %rd1;
	sub.s32 	%r163, %r162, %r161;
	setp.ge.s32 	%p6, %r46, %r163;
	or.pred  	%p7, %p5, %p6;
	@%p7 bra 	$L__BB17_42;
	cvt.u32.u64 	%r166, %rd15;
	cvt.u32.u64 	%r167, %rd4;
	not.b32 	%r168, %r46;
	add.s32 	%r169, %r168, %r48;
	add.s32 	%r170, %r166, %r167;
	sub.s32 	%r171, %r169, %r170;
	mul.lo.s32 	%r172, %r1, %r484;
	shl.b32 	%r173, %r172, 12;
	sub.s32 	%r174, %r171, %r173;
	shr.u32 	%r175, %r174, 8;
	add.s32 	%r56, %r175, 1;
	and.b32  	%r57, %r56, 15;
	setp.lt.u32 	%p8, %r174, 3840;
	mov.u32 	%r490, %r46;
	@%p8 bra 	$L__BB17_33;
	shr.u32 	%r176, %r483, 8;
	add.s32 	%r177, %r176, 1;
	and.b32  	%r178, %r177, 33554416;
	neg.s32 	%r486, %r178;
	mov.u32 	%r490, %r46;
$L__BB17_32:
	.pragma "nounroll";
	ld.global.u32 	%r179, [%rd73+-8192];
	add.s32 	%r180, %r179, %r500;
	ld.global.u32 	%r181, [%rd73+-7168];
	add.s32 	%r182, %r181, %r180;
	ld.global.u32 	%r183, [%rd73+-6144];
	add.s32 	%r184, %r183, %r182;
	ld.global.u32 	%r185, [%rd73+-5120];
	add.s32 	%r186, %r185, %r184;
	ld.global.u32 	%r187, [%rd73+-4096];
	add.s32 	%r188, %r187, %r186;
	ld.global.u32 	%r189, [%rd73+-3072];
	add.s32 	%r190, %r189, %r188;
	ld.global.u32 	%r191, [%rd73+-2048];
	add.s32 	%r192, %r191, %r190;
	ld.global.u32 	%r193, [%rd73+-1024];
	add.s32 	%r194, %r193, %r192;
	ld.global.u32 	%r195, [%rd73];
	add.s32 	%r196, %r195, %r194;
	ld.global.u32 	%r197, [%rd73+1024];
	add.s32 	%r198, %r197, %r196;
	ld.global.u32 	%r199, [%rd73+2048];
	add.s32 	%r200, %r199, %r198;
	ld.global.u32 	%r201, [%rd73+3072];
	add.s32 	%r202, %r201, %r200;
	ld.global.u32 	%r203, [%rd73+4096];
	add.s32 	%r204, %r203, %r202;
	ld.global.u32 	%r205, [%rd73+5120];
	add.s32 	%r206, %r205, %r204;
	ld.global.u32 	%r207, [%rd73+6144];
	add.s32 	%r208, %r207, %r206;
	ld.global.u32 	%r209, [%rd73+7168];
	add.s32 	%r500, %r209, %r208;
	add.s32 	%r490, %r490, 4096;
	add.s32 	%r486, %r486, 16;
	add.s64 	%rd73, %rd73, 16384;
	setp.ne.s32 	%p9, %r486, 0;
	@%p9 bra 	$L__BB17_32;
$L__BB17_33:
	setp.eq.s32 	%p10, %r57, 0;
	@%p10 bra 	$L__BB17_42;
	and.b32  	%r68, %r56, 7;
	setp.lt.u32 	%p11, %r57, 8;
	@%p11 bra 	$L__BB17_36;
	cvt.u64.u32 	%rd40, %r490;
	add.s64 	%rd41, %rd75, %rd40;
	shl.b64 	%rd42, %rd41, 2;
	add.s64 	%rd43, %rd2, %rd42;
	ld.global.u32 	%r211, [%rd43];
	add.s32 	%r212, %r211, %r500;
	ld.global.u32 	%r213, [%rd43+1024];
	add.s32 	%r214, %r213, %r212;
	ld.global.u32 	%r215, [%rd43+2048];
	add.s32 	%r216, %r215, %r214;
	ld.global.u32 	%r217, [%rd43+3072];
	add.s32 	%r218, %r217, %r216;
	ld.global.u32 	%r219, [%rd43+4096];
	add.s32 	%r220, %r219, %r218;
	ld.global.u32 	%r221, [%rd43+5120];
	add.s32 	%r222, %r221, %r220;
	ld.global.u32 	%r223, [%rd43+6144];
	add.s32 	%r224, %r223, %r222;
	ld.global.u32 	%r225, [%rd43+7168];
	add.s32 	%r500, %r225, %r224;
	add.s32 	%r490, %r490, 2048;
$L__BB17_36:
	setp.eq.s32 	%p12, %r68, 0;
	@%p12 bra 	$L__BB17_42;
	setp.lt.u32 	%p13, %r68, 4;
	@%p13 bra 	$L__BB17_39;
	cvt.u64.u32 	%rd44, %r490;
	add.s64 	%rd45, %rd75, %rd44;
	shl.b64 	%rd46, %rd45, 2;
	add.s64 	%rd47, %rd2, %rd46;
	ld.global.u32 	%r227, [%rd47];
	add.s32 	%r228, %r227, %r500;
	ld.global.u32 	%r229, [%rd47+1024];
	add.s32 	%r230, %r229, %r228;
	ld.global.u32 	%r231, [%rd47+2048];
	add.s32 	%r232, %r231, %r230;
	ld.global.u32 	%r233, [%rd47+3072];
	add.s32 	%r500, %r233, %r232;
	add.s32 	%r490, %r490, 1024;
$L__BB17_39:
	and.b32  	%r234, %r56, 3;
	setp.eq.s32 	%p14, %r234, 0;
	@%p14 bra 	$L__BB17_42;
	cvt.u64.u32 	%rd48, %r490;
	add.s64 	%rd49, %rd48, %rd74;
	shl.b64 	%rd50, %rd49, 2;
	add.s64 	%rd77, %rd2, %rd50;
	cvt.u16.u32 	%rs1, %r483;
	shr.u16 	%rs2, %rs1, 8;
	add.s16 	%rs3, %rs2, 1;
	cvt.u32.u16 	%r235, %rs3;
	and.b32  	%r236, %r235, 3;
	neg.s32 	%r498, %r236;
$L__BB17_41:
	.pragma "nounroll";
	ld.global.u32 	%r237, [%rd77];
	add.s32 	%r500, %r237, %r500;
	add.s64 	%rd77, %rd77, 1024;
	add.s32 	%r498, %r498, 1;
	setp.ne.s32 	%p15, %r498, 0;
	@%p15 bra 	$L__BB17_41;
$L__BB17_42:
	// begin inline asm
	mov.u32 %r238, %laneid;
	// end inline asm
	mov.b32 	%r241, 1;
	mov.b32 	%r262, 31;
	mov.b32 	%r263, -1;
	// begin inline asm
	shfl.sync.down.b32 %r239, %r500, %r241, %r262, %r263;
	// end inline asm
	setp.gt.s32 	%p16, %r238, 30;
	selp.b32 	%r264, 0, %r239, %p16;
	add.s32 	%r245, %r264, %r500;
	mov.b32 	%r246, 2;
	// begin inline asm
	shfl.sync.down.b32 %r244, %r245, %r246, %r262, %r263;
	// end inline asm
	setp.gt.s32 	%p17, %r238, 29;
	selp.b32 	%r265, 0, %r244, %p17;
	add.s32 	%r250, %r245, %r265;
	mov.b32 	%r251, 4;
	// begin inline asm
	shfl.sync.down.b32 %r249, %r250, %r251, %r262, %r263;
	// end inline asm
	setp.gt.s32 	%p18, %r238, 27;
	selp.b32 	%r266, 0, %r249, %p18;
	add.s32 	%r255, %r250, %r266;
	mov.b32 	%r256, 8;
	// begin inline asm
	shfl.sync.down.b32 %r254, %r255, %r256, %r262, %r263;
	// end inline asm
	setp.gt.s32 	%p19, %r238, 23;
	selp.b32 	%r267, 0, %r254, %p19;
	add.s32 	%r260, %r255, %r267;
	mov.b32 	%r261, 16;
	// begin inline asm
	shfl.sync.down.b32 %r259, %r260, %r261, %r262, %r263;
	// end inline asm
	setp.gt.s32 	%p20, %r238, 15;
	selp.b32 	%r268, 0, %r259, %p20;
	add.s32 	%r501, %r260, %r268;
	setp.ne.s32 	%p21, %r238, 0;
	@%p21 bra 	$L__BB17_44;
	shr.u32 	%r269, %r46, 3;
	and.b32  	%r270, %r269, 124;
	mov.u32 	%r271, _ZZN3cub18CUB_300001_SM_10006detail6reduce18DeviceReduceKernelINS2_10policy_hubIiyN4cuda3std3__44plusIiEEE10Policy1000EN6thrust24THRUST_300001_SM_1000_NS10device_ptrIiEEyS9_iNS7_10__identityEEEvT0_PT3_T1_NS0_13GridEvenShareISK_EET2_T4_E12temp_storage;
	add.s32 	%r272, %r271, %r270;
	st.shared.u32 	[%r272+8], %r501;
$L__BB17_44:
	bar.sync 	0;
	setp.ne.s32 	%p22, %r46, 0;
	@%p22 bra 	$L__BB17_46;
	ld.shared.u32 	%r273, [_ZZN3cub18CUB_300001_SM_10006detail6reduce18DeviceReduceKernelINS2_10policy_hubIiyN4cuda3std3__44plusIiEEE10Policy1000EN6thrust24THRUST_300001_SM_1000_NS10device_ptrIiEEyS9_iNS7_10__identityEEEvT0_PT3_T1_NS0_13GridEvenShareISK_EET2_T4_E12temp_storage+12];
	add.s32 	%r274, %r273, %r501;
	ld.shared.u32 	%r275, [_ZZN3cub18CUB_300001_SM_10006detail6reduce18DeviceReduceKernelINS2_10policy_hubIiyN4cuda3std3__44plusIiEEE10Policy1000EN6thrust24THRUST_300001_SM_1000_NS10device_ptrIiEEyS9_iNS7_10__identityEEEvT0_PT3_T1_NS0_13GridEvenShareISK_EET2_T4_E12temp_storage+16];
	add.s32 	%r276, %r274, %r275;
	ld.shared.u32 	%r277, [_ZZN3cub18CUB_300001_SM_10006detail6reduce18DeviceReduceKernelINS2_10policy_hubIiyN4cuda3std3__44plusIiEEE10Policy1000EN6thrust24THRUST_300001_SM_1000_NS10device_ptrIiEEyS9_iNS7_10__identityEEEvT0_PT3_T1_NS0_13GridEvenShareISK_EET2_T4_E12temp_storage+20];
	add.s32 	%r278, %r276, %r277;
	ld.shared.u32 	%r279, [_ZZN3cub18CUB_300001_SM_10006detail6reduce18DeviceReduceKernelINS2_10policy_hubIiyN4cuda3std3__44plusIiEEE10Policy1000EN6thrust24THRUST_300001_SM_1000_NS10device_ptrIiEEyS9_iNS7_10__identityEEEvT0_PT3_T1_NS0_13GridEvenShareISK_EET2_T4_E12temp_storage+24];
	add.s32 	%r280, %r278, %r279;
	ld.shared.u32 	%r281, [_ZZN3cub18CUB_300001_SM_10006detail6reduce18DeviceReduceKernelINS2_10policy_hubIiyN4cuda3std3__44plusIiEEE10Policy1000EN6thrust24THRUST_300001_SM_1000_NS10device_ptrIiEEyS9_iNS7_10__identityEEEvT0_PT3_T1_NS0_13GridEvenShareISK_EET2_T4_E12temp_storage+28];
	add.s32 	%r282, %r280, %r281;
	ld.shared.u32 	%r283, [_ZZN3cub18CUB_300001_SM_10006detail6reduce18DeviceReduceKernelINS2_10policy_hubIiyN4cuda3std3__44plusIiEEE10Policy1000EN6thrust24THRUST_300001_SM_1000_NS10device_ptrIiEEyS9_iNS7_10__identityEEEvT0_PT3_T1_NS0_13GridEvenShareISK_EET2_T4_E12temp_storage+32];
	add.s32 	%r284, %r282, %r283;
	ld.shared.u32 	%r285, [_ZZN3cub18CUB_300001_SM_10006detail6reduce18DeviceReduceKernelINS2_10policy_hubIiyN4cuda3std3__44plusIiEEE10Policy1000EN6thrust24THRUST_300001_SM_1000_NS10device_ptrIiEEyS9_iNS7_10__identityEEEvT0_PT3_T1_NS0_13GridEvenShareISK_EET2_T4_E12temp_storage+36];
	add.s32 	%r501, %r284, %r285;
$L__BB17_46:
	mov.u32 	%r464, %tid.x;
	setp.ne.s32 	%p56, %r464, 0;
	@%p56 bra 	$L__BB17_48;
	ld.param.u64 	%rd71, [_ZN3cub18CUB_300001_SM_10006detail6reduce18DeviceReduceKernelINS2_10policy_hubIiyN4cuda3std3__44plusIiEEE10Policy1000EN6thrust24THRUST_300001_SM_1000_NS10device_ptrIiEEyS9_iNS7_10__identityEEEvT0_PT3_T1_NS0_13GridEvenShareISK_EET2_T4__param_1];
	cvta.to.global.u64 	%rd68, %rd71;
	mul.wide.u32 	%rd69, %r2, 4;
	add.s64 	%rd70, %rd68, %rd69;
	st.global.u32 	[%rd70], %r501;
$L__BB17_48:
	ret;

}
	// .globl	_ZN3cub18CUB_300001_SM_10006detail6reduce28DeviceReduceSingleTileKernelINS2_10policy_hubIiyN4cuda3std3__44plusIiEEE10Policy1000EPiSC_iS9_iiNS7_10__identityEEEvT0_T1_T2_T3_T4_T6_
.visible .entry _ZN3cub18CUB_300001_SM_10006detail6reduce28DeviceReduceSingleTileKernelINS2_10policy_hubIiyN4cuda3std3__44plusIiEEE10Policy1000EPiSC_iS9_iiNS7_10__identityEEEvT0_T1_T2_T3_T4_T6_(
	.param .u64 .ptr .align 1 _ZN3cub18CUB_300001_SM_10006detail6reduce28DeviceReduceSingleTileKernelINS2_10policy_hubIiyN4cuda3std3__44plusIiEEE10Policy1000EPiSC_iS9_iiNS7_10__identityEEEvT0_T1_T2_T3_T4_T6__param_0,
	.param .u64 .ptr .align 1 _ZN3cub18CUB_300001_SM_10006detail6reduce28DeviceReduceSingleTileKernelINS2_10policy_hubIiyN4cuda3std3__44plusIiEEE10Policy1000EPiSC_iS9_iiNS7_10__identityEEEvT0_T1_T2_T3_T4_T6__param_1,
	.param .u32 _ZN3cub18CUB_300001_SM_10006detail6reduce28DeviceReduceSingleTileKernelINS2_10policy_hubIiyN4cuda3std3__44plusIiEEE10Policy1000EPiSC_iS9_iiNS7_10__identityEEEvT0_T1_T2_T3_T4_T6__param_2,
	.param .align 1 .b8 _ZN3cub18CUB_300001_SM_10006detail6reduce28DeviceReduceSingleTileKernelINS2_10policy_hubIiyN4cuda3std3__44plusIiEEE10Policy1000EPiSC_iS9_iiNS7_10__identityEEEvT0_T1_T2_T3_T4_T6__param_3[1],
	.param .u32 _ZN3cub18CUB_300001_SM_10006detail6reduce28DeviceReduceSingleTileKernelINS2_10policy_hubIiyN4cuda3std3__44plusIiEEE10Policy1000EPiSC_iS9_iiNS7_10__identityEEEvT0_T1_T2_T3_T4_T6__param_4,
	.param .align 1 .b8 _ZN3cub18CUB_300001_SM_10006detail6reduce28DeviceReduceSingleTileKernelINS2_10policy_hubIiyN4cuda3std3__44plusIiEEE10Policy1000EPiSC_iS9_iiNS7_10__identityEEEvT0_T1_T2_T3_T4_T6__param_5[1]
)
.maxntid 256
.minnctapersm 1
{
	.reg .pred 	%p<97>;
	.reg .b32 	%r<687>;
	.reg .b64 	%rd<125>;
	// demoted variable
	.shared .align 4 .b8 _ZZN3cub18CUB_300001_SM_10006detail6reduce28DeviceReduceSingleTileKernelINS2_10policy_hubIiyN4cuda3std3__44plusIiEEE10Policy1000EPiSC_iS9_iiNS7_10__identityEEEvT0_T1_T2_T3_T4_T6_E12temp_storage[44];
	ld.param.u64 	%rd16, [_ZN3cub18CUB_300001_SM_10006detail6reduce28DeviceReduceSingleTileKernelINS2_10policy_hubIiyN4cuda3std3__44plusIiEEE10Policy1000EPiSC_iS9_iiNS7_10__identityEEEvT0_T1_T2_T3_T4_T6__param_0];
	ld.param.u64 	%rd17, [_ZN3cub18CUB_300001_SM_10006detail6reduce28DeviceReduceSingleTileKernelINS2_10policy_hubIiyN4cuda3std3__44plusIiEEE10Policy1000EPiSC_iS9_iiNS7_10__identityEEEvT0_T1_T2_T3_T4_T6__param_1];
	ld.param.u32 	%r120, [_ZN3cub18CUB_300001_SM_10006detail6reduce28DeviceReduceSingleTileKernelINS2_10policy_hubIiyN4cuda3std3__44plusIiEEE10Policy1000EPiSC_iS9_iiNS7_10__identityEEEvT0_T1_T2_T3_T4_T6__param_2];
	ld.param.u32 	%r121, [_ZN3cub18CUB_300001_SM_10006detail6reduce28DeviceReduceSingleTileKernelINS2_10policy_hubIiyN4cuda3std3__44plusIiEEE10Policy1000EPiSC_iS9_iiNS7_10__identityEEEvT0_T1_T2_T3_T4_T6__param_4];
	cvta.to.global.u64 	%rd1, %rd17;
	setp.ne.s32 	%p1, %r120, 0;
	@%p1 bra 	$L__BB18_3;
	mov.u32 	%r633, %tid.x;
	setp.ne.s32 	%p96, %r633, 0;
	@%p96 bra 	$L__BB18_74;
	st.global.u32 	[%rd1], %r121;
	bra.uni 	$L__BB18_74;
$L__BB18_3:
	and.b64  	%rd18, %rd16, 15;
	setp.ne.s64 	%p2, %rd18, 0;
	@%p2 bra 	$L__BB18_38;
	setp.gt.s32 	%p49, %r120, 4095;
	@%p49 bra 	$L__BB18_22;
	mov.u32 	%r1, %tid.x;
	setp.ge.s32 	%p66, %r1, %r120;
	mov.b32 	%r644, 0;
	mov.u32 	%r639, %r1;
	@%p66 bra 	$L__BB18_7;
	mul.wide.u32 	%rd113, %r1, 4;
	add.s64 	%rd112, %rd16, %rd113;
	// begin inline asm
	ld.global.nc.u32 %r644, [%rd112];
	// end inline asm
	add.s32 	%r639, %r1, 256;
$L__BB18_7:
	setp.ge.s32 	%p67, %r639, %r120;
	@%p67 bra 	$L__BB18_13;
	not.b32 	%r507, %r639;
	add.s32 	%r6, %r120, %r507;
	and.b32  	%r508, %r6, 768;
	setp.eq.s32 	%p68, %r508, 768;
	@%p68 bra 	$L__BB18_11;
	mul.wide.u32 	%rd114, %r639, 4;
	add.s64 	%rd121, %rd16, %rd114;
	shr.u32 	%r509, %r6, 8;
	add.s32 	%r510, %r509, 1;
	and.b32  	%r511, %r510, 3;
	neg.s32 	%r636, %r511;
$L__BB18_10:
	.pragma "nounroll";
	// begin inline asm
	ld.global.nc.u32 %r512, [%rd121];
	// end inline asm
	add.s32 	%r644, %r512, %r644;
	add.s32 	%r639, %r639, 256;
	add.s64 	%rd121, %rd121, 1024;
	add.s32 	%r636, %r636, 1;
	setp.ne.s32 	%p69, %r636, 0;
	@%p69 bra 	$L__BB18_10;
$L__BB18_11:
	setp.lt.u32 	%p70, %r6, 768;
	@%p70 bra 	$L__BB18_13;
$L__BB18_12:
	mul.wide.s32 	%rd120, %r639, 4;
	add.s64 	%rd116, %rd16, %rd120;
	// begin inline asm
	ld.global.nc.u32 %r513, [%rd116];
	// end inline asm
	add.s32 	%r517, %r513, %r644;
	add.s64 	%rd117, %rd116, 1024;
	// begin inline asm
	ld.global.nc.u32 %r514, [%rd117];
	// end inline asm
	add.s32 	%r518, %r514, %r517;
	add.s64 	%rd118, %rd116, 2048;
	// begin inline asm
	ld.global.nc.u32 %r515, [%rd118];
	// end inline asm
	add.s32 	%r519, %r515, %r518;
	add.s64 	%rd119, %rd116, 3072;
	// begin inline asm
	ld.global.nc.u32 %r516, [%rd119];
	// end inline asm
	add.s32 	%r644, %r516, %r519;
	add.s32 	%r639, %r639, 1024;
	setp.lt.s32 	%p71, %r639, %r120;
	@%p71 bra 	$L__BB18_12;
$L__BB18_13:
	setp.lt.s32 	%p72, %r120, 256;
	@%p72 bra 	$L__BB18_18;
	// begin inline asm
	mov.u32 %r583, %laneid;
	// end inline asm
	mov.b32 	%r586, 1;
	mov.b32 	%r607, 31;
	mov.b32 	%r608, -1;
	// begin inline asm
	shfl.sync.down.b32 %r584, %r644, %r586, %r607, %r608;
	// end inline asm
	setp.gt.s32 	%p88, %r583, 30;
	selp.b32 	%r609, 0, %r584, %p88;
	add.s32 	%r590, %r609, %r644;
	mov.b32 	%r591, 2;
	// begin inline asm
	shfl.sync.down.b32 %r589, %r590, %r591, %r607, %r608;
	// end inline asm
	setp.gt.s32 	%p89, %r583, 29;
	selp.b32 	%r610, 0, %r589, %p89;
	add.s32 	%r595, %r590, %r610;
	mov.b32 	%r596, 4;
	// begin inline asm
	shfl.sync.down.b32 %r594, %r595, %r596, %r607, %r608;
	// end inline asm
	setp.gt.s32 	%p90, %r583, 27;
	selp.b32 	%r611, 0, %r594, %p90;
	add.s32 	%r600, %r595, %r611;
	mov.b32 	%r601, 8;
	// begin inline asm
	shfl.sync.down.b32 %r599, %r600, %r601, %r607, %r608;
	// end inline asm
	setp.gt.s32 	%p91, %r583, 23;
	selp.b32 	%r612, 0, %r599, %p91;
	add.s32 	%r605, %r600, %r612;
	mov.b32 	%r606, 16;
	// begin inline asm
	shfl.sync.down.b32 %r604, %r605, %r606, %r607, %r608;
	// end inline asm
	setp.gt.s32 	%p92, %r583, 15;
	selp.b32 	%r613, 0, %r604, %p92;
	add.s32 	%r686, %r605, %r613;
	setp.ne.s32 	%p93, %r583, 0;
	@%p93 bra 	$L__BB18_16;
	shr.u32 	%r614, %r1, 3;
	and.b32  	%r615, %r614, 124;
	mov.u32 	%r616, _ZZN3cub18CUB_300001_SM_10006detail6reduce28DeviceReduceSingleTileKernelINS2_10policy_hubIiyN4cuda3std3__44plusIiEEE10Policy1000EPiSC_iS9_iiNS7_10__identityEEEvT0_T1_T2_T3_T4_T6_E12temp_storage;
	add.s32 	%r617, %r616, %r615;
	st.shared.u32 	[%r617+8], %r686;
$L__BB18_16:
	bar.sync 	0;
	setp.ne.s32 	%p94, %r1, 0;
	@%p94 bra 	$L__BB18_72;
	ld.shared.u32 	%r618, [_ZZN3cub18CUB_300001_SM_10006detail6reduce28DeviceReduceSingleTileKernelINS2_10policy_hubIiyN4cuda3std3__44plusIiEEE10Policy1000EPiSC_iS9_iiNS7_10__identityEEEvT0_T1_T2_T3_T4_T6_E12temp_storage+12];
	add.s32 	%r619, %r618, %r686;
	ld.shared.u32 	%r620, [_ZZN3cub18CUB_300001_SM_10006detail6reduce28DeviceReduceSingleTileKernelINS2_10policy_hubIiyN4cuda3std3__44plusIiEEE10Policy1000EPiSC_iS9_iiNS7_10__identityEEEvT0_T1_T2_T3_T4_T6_E12temp_storage+16];
	add.s32 	%r621, %r619, %r620;
	ld.shared.u32 	%r622, [_ZZN3cub18CUB_300001_SM_10006detail6reduce28DeviceReduceSingleTileKernelINS2_10policy_hubIiyN4cuda3std3__44plusIiEEE10Policy1000EPiSC_iS9_iiNS7_10__identityEEEvT0_T1_T2_T3_T4_T6_E12temp_storage+20];
	add.s32 	%r623, %r621, %r622;
	ld.shared.u32 	%r624, [_ZZN3cub18CUB_300001_SM_10006detail6reduce28DeviceReduceSingleTileKernelINS2_10policy_hubIiyN4cuda3std3__44plusIiEEE10Policy1000EPiSC_iS9_iiNS7_10__identityEEEvT0_T1_T2_T3_T4_T6_E12temp_storage+24];
	add.s32 	%r625, %r623, %r624;
	ld.shared.u32 	%r626, [_ZZN3cub18CUB_300001_SM_10006detail6reduce28DeviceReduceSingleTileKernelINS2_10policy_hubIiyN4cuda3std3__44plusIiEEE10Policy1000EPiSC_iS9_iiNS7_10__identityEEEvT0_T1_T2_T3_T4_T6_E12temp_storage+28];
	add.s32 	%r627, %r625, %r626;
	ld.shared.u32 	%r628, [_ZZN3cub18CUB_300001_SM_10006detail6reduce28DeviceReduceSingleTileKernelINS2_10policy_hubIiyN4cuda3std3__44plusIiEEE10Policy1000EPiSC_iS9_iiNS7_10__identityEEEvT0_T1_T2_T3_T4_T6_E12temp_storage+32];
	add.s32 	%r629, %r627, %r628;
	ld.shared.u32 	%r630, [_ZZN3cub18CUB_300001_SM_10006detail6reduce28DeviceReduceSingleTileKernelINS2_10policy_hubIiyN4cuda3std3__44plusIiEEE10Policy1000EPiSC_iS9_iiNS7_10__identityEEEvT0_T1_T2_T3_T4_T6_E12temp_storage+36];
	add.s32 	%r686, %r629, %r630;
	bra.uni 	$L__BB18_72;
$L__BB18_18:
	// begin inline asm
	mov.u32 %r520, %laneid;
	// end inline asm
	and.b32  	%r546, %r1, 992;
	add.s32 	%r547, %r546, 32;
	setp.gt.s32 	%p73, %r547, %r120;
	not.b32 	%r548, %r546;
	add.s32 	%r549, %r120, %r548;
	selp.b32 	%r544, %r549, 31, %p73;
	mov.b32 	%r523, 1;
	mov.b32 	%r545, -1;
	// begin inline asm
	shfl.sync.down.b32 %r521, %r644, %r523, %r544, %r545;
	// end inline asm
	setp.lt.s32 	%p74, %r520, %r544;
	selp.b32 	%r550, %r521, 0, %p74;
	add.s32 	%r527, %r550, %r644;
	mov.b32 	%r528, 2;
	// begin inline asm
	shfl.sync.down.b32 %r526, %r527, %r528, %r544, %r545;
	// end inline asm
	add.s32 	%r551, %r520, 2;
	setp.gt.s32 	%p75, %r551, %r544;
	selp.b32 	%r552, 0, %r526, %p75;
	add.s32 	%r532, %r527, %r552;
	mov.b32 	%r533, 4;
	// begin inline asm
	shfl.sync.down.b32 %r531, %r532, %r533, %r544, %r545;
	// end inline asm
	add.s32 	%r553, %r520, 4;
	setp.gt.s32 	%p76, %r553, %r544;
	selp.b32 	%r554, 0, %r531, %p76;
	add.s32 	%r537, %r532, %r554;
	mov.b32 	%r538, 8;
	// begin inline asm
	shfl.sync.down.b32 %r536, %r537, %r538, %r544, %r545;
	// end inline asm
	add.s32 	%r555, %r520, 8;
	setp.gt.s32 	%p77, %r555, %r544;
	selp.b32 	%r556, 0, %r536, %p77;
	add.s32 	%r542, %r537, %r556;
	mov.b32 	%r543, 16;
	// begin inline asm
	shfl.sync.down.b32 %r541, %r542, %r543, %r544, %r545;
	// end inline asm
	add.s32 	%r557, %r520, 16;
	setp.gt.s32 	%p78, %r557, %r544;
	selp.b32 	%r558, 0, %r541, %p78;
	add.s32 	%r686, %r542, %r558;
	setp.ne.s32 	%p79, %r520, 0;
	@%p79 bra 	$L__BB18_20;
	shr.u32 	%r559, %r1, 3;
	and.b32  	%r560, %r559, 124;
	mov.u32 	%r561, _ZZN3cub18CUB_300001_SM_10006detail6reduce28DeviceReduceSingleTileKernelINS2_10policy_hubIiyN4cuda3std3__44plusIiEEE10Policy1000EPiSC_iS9_iiNS7_10__identityEEEvT0_T1_T2_T3_T4_T6_E12temp_storage;
	add.s32 	%r562, %r561, %r560;
	st.shared.u32 	[%r562+8], %r686;
$L__BB18_20:
	bar.sync 	0;
	setp.ne.s32 	%p80, %r1, 0;
	@%p80 bra 	$L__BB18_72;
	setp.gt.s32 	%p81, %r120, 32;
	ld.shared.u32 	%r563, [_ZZN3cub18CUB_300001_SM_10006detail6reduce28DeviceReduceSingleTileKernelINS2_10policy_hubIiyN4cuda3std3__44plusIiEEE10Policy1000EPiSC_iS9_iiNS7_10__identityEEEvT0_T1_T2_T3_T4_T6_E12temp_storage+12];
	selp.b32 	%r564, %r563, 0, %p81;
	add.s32 	%r565, %r564, %r686;
	setp.gt.s32 	%p82, %r120, 64;
	ld.shared.u32 	%r566, [_ZZN3cub18CUB_300001_SM_10006detail6reduce28DeviceReduceSingleTileKernelINS2_10policy_hubIiyN4cuda3std3__44plusIiEEE10Policy1000EPiSC_iS9_iiNS7_10__identityEEEvT0_T1_T2_T3_T4_T6_E12temp_storage+16];
	selp.b32 	%r567, %r566, 0, %p82;
	add.s32 	%r568, %r565, %r567;
	setp.gt.s32 	%p83, %r120, 96;
	ld.shared.u32 	%r569, [_ZZN3cub18CUB_300001_SM_10006detail6reduce28DeviceReduceSingleTileKernelINS2_10policy_hubIiyN4cuda3std3__44plusIiEEE10Policy1000EPiSC_iS9_iiNS7_10__identityEEEvT0_T1_T2_T3_T4_T6_E12temp_storage+20];
	selp.b32 	%r570, %r569, 0, %p83;
	add.s32 	%r571, %r568, %r570;
	setp.gt.s32 	%p84, %r120, 128;
	ld.shared.u32 	%r572, [_ZZN3cub18CUB_300001_SM_10006detail6reduce28DeviceReduceSingleTileKernelINS2_10policy_hubIiyN4cuda3std3__44plusIiEEE10Policy1000EPiSC_iS9_iiNS7_10__identityEEEvT0_T1_T2_T3_T4_T6_E12temp_storage+24];
	selp.b32 	%r573, %r572, 0, %p84;
	add.s32 	%r574, %r571, %r573;
	setp.gt.s32 	%p85, %r120, 160;
	ld.shared.u32 	%r575, [_ZZN3cub18CUB_300001_SM_10006detail6reduce28DeviceReduceSingleTileKernelINS2_10policy_hubIiyN4cuda3std3__44plusIiEEE10Policy1000EPiSC_iS9_iiNS7_10__identityEEEvT0_T1_T2_T3_T4_T6_E12temp_storage+28];
	selp.b32 	%r576, %r575, 0, %p85;
	add.s32 	%r577, %r574, %r576;
	setp.gt.s32 	%p86, %r120, 192;
	ld.shared.u32 	%r578, [_ZZN3cub18CUB_300001_SM_10006detail6reduce28DeviceReduceSingleTileKernelINS2_10policy_hubIiyN4cuda3std3__44plusIiEEE10Policy1000EPiSC_iS9_iiNS7_10__identityEEEvT0_T1_T2_T3_T4_T6_E12temp_storage+32];
	selp.b32 	%r579, %r578, 0, %p86;
	add.s32 	%r580, %r577, %r579;
	setp.gt.s32 	%p87, %r120, 224;
	ld.shared.u32 	%r581, [_ZZN3cub18CUB_300001_SM_10006detail6reduce28DeviceReduceSingleTileKernelINS2_10policy_hubIiyN4cuda3std3__44plusIiEEE10Policy1000EPiSC_iS9_iiNS7_10__identityEEEvT0_T1_T2_T3_T4_T6_E12temp_storage+36];
	selp.b32 	%r582, %r581, 0, %p87;
	add.s32 	%r686, %r580, %r582;
	bra.uni 	$L__BB18_72;
$L__BB18_22:
	mov.u32 	%r26, %tid.x;
	shl.b32 	%r377, %r26, 2;
	mul.wide.u32 	%rd86, %r377, 4;
	add.s64 	%rd76, %rd16, %rd86;
	// begin inline asm
	ld.global.nc.v2.u64 {%rd74, %rd75}, [%rd76];
	// end inline asm
	mov.b64 	{%r378, %r379}, %rd75;
	mov.b64 	{%r380, %r381}, %rd74;
	add.s64 	%rd79, %rd76, 4096;
	// begin inline asm
	ld.global.nc.v2.u64 {%rd77, %rd78}, [%rd79];
	// end inline asm
	mov.b64 	{%r382, %r383}, %rd78;
	mov.b64 	{%r384, %r385}, %rd77;
	add.s64 	%rd82, %rd76, 8192;
	// begin inline asm
	ld.global.nc.v2.u64 {%rd80, %rd81}, [%rd82];
	// end inline asm
	mov.b64 	{%r386, %r387}, %rd81;
	mov.b64 	{%r388, %r389}, %rd80;
	add.s64 	%rd85, %rd76, 12288;
	// begin inline asm
	ld.global.nc.v2.u64 {%rd83, %rd84}, [%rd85];
	// end inline asm
	mov.b64 	{%r390, %r391}, %rd84;
	mov.b64 	{%r392, %r393}, %rd83;
	add.s32 	%r394, %r381, %r380;
	add.s32 	%r395, %r378, %r394;
	add.s32 	%r396, %r379, %r395;
	add.s32 	%r397, %r384, %r396;
	add.s32 	%r398, %r385, %r397;
	add.s32 	%r399, %r382, %r398;
	add.s32 	%r400, %r383, %r399;
	add.s32 	%r401, %r388, %r400;
	add.s32 	%r402, %r389, %r401;
	add.s32 	%r403, %r386, %r402;
	add.s32 	%r404, %r387, %r403;
	add.s32 	%r405, %r392, %r404;
	add.s32 	%r406, %r393, %r405;
	add.s32 	%r407, %r390, %r406;
	add.s32 	%r659, %r391, %r407;
	setp.lt.u32 	%p50, %r120, 8192;
	mov.b32 	%r648, 4096;
	@%p50 bra 	$L__BB18_26;
	add.s32 	%r28, %r120, -4096;
	mov.b32 	%r648, 4096;
$L__BB18_24:
	mul.wide.s32 	%rd99, %r648, 4;
	add.s64 	%rd89, %rd76, %rd99;
	// begin inline asm
	ld.global.nc.v2.u64 {%rd87, %rd88}, [%rd89];
	// end inline asm
	mov.b64 	{%r409, %r410}, %rd88;
	mov.b64 	{%r411, %r412}, %rd87;
	add.s64 	%rd92, %rd89, 4096;
	// begin inline asm
	ld.global.nc.v2.u64 {%rd90, %rd91}, [%rd92];
	// end inline asm
	mov.b64 	{%r413, %r414}, %rd91;
	mov.b64 	{%r415, %r416}, %rd90;
	add.s64 	%rd95, %rd89, 8192;
	// begin inline asm
	ld.global.nc.v2.u64 {%rd93, %rd94}, [%rd95];
	// end inline asm
	mov.b64 	{%r417, %r418}, %rd94;
	mov.b64 	{%r419, %r420}, %rd93;
	add.s64 	%rd98, %rd89, 12288;
	// begin inline asm
	ld.global.nc.v2.u64 {%rd96, %rd97}, [%rd98];
	// end inline asm
	mov.b64 	{%r421, %r422}, %rd97;
	mov.b64 	{%r423, %r424}, %rd96;
	add.s32 	%r425, %r411, %r659;
	add.s32 	%r426, %r412, %r425;
	add.s32 	%r427, %r409, %r426;
	add.s32 	%r428, %r410, %r427;
	add.s32 	%r429, %r415, %r428;
	add.s32 	%r430, %r416, %r429;
	add.s32 	%r431, %r413, %r430;
	add.s32 	%r432, %r414, %r431;
	add.s32 	%r433, %r419, %r432;
	add.s32 	%r434, %r420, %r433;
	add.s32 	%r435, %r417, %r434;
	add.s32 	%r436, %r418, %r435;
	add.s32 	%r437, %r423, %r436;
	add.s32 	%r438, %r424, %r437;
	add.s32 	%r439, %r421, %r438;
	add.s32 	%r659, %r422, %r439;
	sub.s32 	%r440, %r120, %r648;
	setp.lt.s32 	%p51, %r440, 4096;
	@%p51 bra 	$L__BB18_34;
	add.s32 	%r648, %r648, 4096;
	setp.le.s32 	%p52, %r648, %r28;
	@%p52 bra 	$L__BB18_24;
$L__BB18_26:
	setp.le.s32 	%p53, %r120, %r648;
	@%p53 bra 	$L__BB18_34;
	sub.s32 	%r35, %r120, %r648;
	setp.ge.s32 	%p54, %r26, %r35;
	@%p54 bra 	$L__BB18_34;
	not.b32 	%r442, %r26;
	add.s32 	%r443, %r120, %r442;
	sub.s32 	%r36, %r443, %r648;
	and.b32  	%r444, %r36, 768;
	setp.eq.s32 	%p55, %r444, 768;
	mov.u32 	%r653, %r26;
	@%p55 bra 	$L__BB18_31;
	add.s32 	%r650, %r26, %r648;
	shr.u32 	%r445, %r36, 8;
	add.s32 	%r446, %r445, 1;
	and.b32  	%r447, %r446, 3;
	neg.s32 	%r649, %r447;
	mov.u32 	%r653, %r26;
$L__BB18_30:
	.pragma "nounroll";
	mul.wide.u32 	%rd101, %r650, 4;
	add.s64 	%rd100, %rd16, %rd101;
	// begin inline asm
	ld.global.nc.u32 %r448, [%rd100];
	// end inline asm
	add.s32 	%r659, %r448, %r659;
	add.s32 	%r653, %r653, 256;
	add.s32 	%r650, %r650, 256;
	add.s32 	%r649, %r649, 1;
	setp.ne.s32 	%p56, %r649, 0;
	@%p56 bra 	$L__BB18_30;
$L__BB18_31:
	setp.lt.u32 	%p57, %r36, 768;
	@%p57 bra 	$L__BB18_34;
	cvt.u64.u32 	%rd102, %r653;
	cvt.u64.u32 	%rd103, %r648;
	add.s64 	%rd104, %rd102, %rd103;
	shl.b64 	%rd105, %rd104, 2;
	add.s64 	%rd106, %rd105, %rd16;
	add.s64 	%rd122, %rd106, 2048;
	add.s32 	%r656, %r653, %r648;
$L__BB18_33:
	mul.wide.u32 	%rd111, %r656, 4;
	add.s64 	%rd107, %rd16, %rd111;
	// begin inline asm
	ld.global.nc.u32 %r449, [%rd107];
	// end inline asm
	add.s32 	%r453, %r449, %r659;
	add.s64 	%rd108, %rd122, -1024;
	// begin inline asm
	ld.global.nc.u32 %r450, [%rd108];
	// end inline asm
	add.s32 	%r454, %r450, %r453;
	// begin inline asm
	ld.global.nc.u32 %r451, [%rd122];
	// end inline asm
	add.s32 	%r455, %r451, %r454;
	add.s64 	%rd110, %rd122, 1024;
	// begin inline asm
	ld.global.nc.u32 %r452, [%rd110];
	// end inline asm
	add.s32 	%r659, %r452, %r455;
	add.s32 	%r653, %r653, 1024;
	add.s64 	%rd122, %rd122, 4096;
	add.s32 	%r656, %r656, 1024;
	setp.lt.s32 	%p58, %r653, %r35;
	@%p58 bra 	$L__BB18_33;
$L__BB18_34:
	// begin inline asm
	mov.u32 %r456, %laneid;
	// end inline asm
	mov.b32 	%r459, 1;
	mov.b32 	%r480, 31;
	mov.b32 	%r481, -1;
	// begin inline asm
	shfl.sync.down.b32 %r457, %r659, %r459, %r480, %r481;
	// end inline asm
	setp.gt.s32 	%p59, %r456, 30;
	selp.b32 	%r482, 0, %r457, %p59;
	add.s32 	%r463, %r482, %r659;
	mov.b32 	%r464, 2;
	// begin inline asm
	shfl.sync.down.b32 %r462, %r463, %r464, %r480, %r481;
	// end inline asm
	setp.gt.s32 	%p60, %r456, 29;
	selp.b32 	%r483, 0, %r462, %p60;
	add.s32 	%r468, %r463, %r483;
	mov.b32 	%r469, 4;
	// begin inline asm
	shfl.sync.down.b32 %r467, %r468, %r469, %r480, %r481;
	// end inline asm
	setp.gt.s32 	%p61, %r456, 27;
	selp.b32 	%r484, 0, %r467, %p61;
	add.s32 	%r473, %r468, %r484;
	mov.b32 	%r474, 8;
	// begin inline asm
	shfl.sync.down.b32 %r472, %r473, %r474, %r480, %r481;
	// end inline asm
	setp.gt.s32 	%p62, %r456, 23;
	selp.b32 	%r485, 0, %r472, %p62;
	add.s32 	%r478, %r473, %r485;
	mov.b32 	%r479, 16;
	// begin inline asm
	shfl.sync.down.b32 %r477, %r478, %r479, %r480, %r481;
	// end inline asm
	setp.gt.s32 	%p63, %r456, 15;
	selp.b32 	%r486, 0, %r477, %p63;
	add.s32 	%r686, %r478, %r486;
	setp.ne.s32 	%p64, %r456, 0;
	@%p64 bra 	$L__BB18_36;
	shr.u32 	%r487, %r26, 3;
	and.b32  	%r488, %r487, 124;
	mov.u32 	%r489, _ZZN3cub18CUB_300001_SM_10006detail6reduce28DeviceReduceSingleTileKernelINS2_10policy_hubIiyN4cuda3std3__44plusIiEEE10Policy1000EPiSC_iS9_iiNS7_10__identityEEEvT0_T1_T2_T3_T4_T6_E12temp_storage;
	add.s32 	%r490, %r489, %r488;
	st.shared.u32 	[%r490+8], %r686;
$L__BB18_36:
	bar.sync 	0;
	setp.ne.s32 	%p65, %r26, 0;
	@%p65 bra 	$L__BB18_72;
	ld.shared.u32 	%r491, [_ZZN3cub18CUB_300001_SM_10006detail6reduce28DeviceReduceSingleTileKernelINS2_10policy_hubIiyN4cuda3std3__44plusIiEEE10Policy1000EPiSC_iS9_iiNS7_10__identityEEEvT0_T1_T2_T3_T4_T6_E12temp_storage+12];
	add.s32 	%r492, %r491, %r686;
	ld.shared.u32 	%r493, [_ZZN3cub18CUB_300001_SM_10006detail6reduce28DeviceReduceSingleTileKernelINS2_10policy_hubIiyN4cuda3std3__44plusIiEEE10Policy1000EPiSC_iS9_iiNS7_10__identityEEEvT0_T1_T2_T3_T4_T6_E12temp_storage+16];
	add.s32 	%r494, %r492, %r493;
	ld.shared.u32 	%r495, [_ZZN3cub18CUB_300001_SM_10006detail6reduce28DeviceReduceSingleTileKernelINS2_10policy_hubIiyN4cuda3std3__44plusIiEEE10Policy1000EPiSC_iS9_iiNS7_10__identityEEEvT0_T1_T2_T3_T4_T6_E12temp_storage+20];
	add.s32 	%r496, %r494, %r495;
	ld.shared.u32 	%r497, [_ZZN3cub18CUB_300001_SM_10006detail6reduce28DeviceReduceSingleTileKernelINS2_10policy_hubIiyN4cuda3std3__44plusIiEEE10Policy1000EPiSC_iS9_iiNS7_10__identityEEEvT0_T1_T2_T3_T4_T6_E12temp_storage+24];
	add.s32 	%r498, %r496, %r497;
	ld.shared.u32 	%r499, [_ZZN3cub18CUB_300001_SM_10006detail6reduce28DeviceReduceSingleTileKernelINS2_10policy_hubIiyN4cuda3std3__44plusIiEEE10Policy1000EPiSC_iS9_iiNS7_10__identityEEEvT0_T1_T2_T3_T4_T6_E12temp_storage+28];
	add.s32 	%r500, %r498, %r499;
	ld.shared.u32 	%r501, [_ZZN3cub18CUB_300001_SM_10006detail6reduce28DeviceReduceSingleTileKernelINS2_10policy_hubIiyN4cuda3std3__44plusIiEEE10Policy1000EPiSC_iS9_iiNS7_10__identityEEEvT0_T1_T2_T3_T4_T6_E12temp_storage+32];
	add.s32 	%r502, %r500, %r501;
	ld.shared.u32 	%r503, [_ZZN3cub18CUB_300001_SM_10006detail6reduce28DeviceReduceSingleTileKernelINS2_10policy_hubIiyN4cuda3std3__44plusIiEEE10Policy1000EPiSC_iS9_iiNS7_10__identityEEEvT0_T1_T2_T3_T4_T6_E12temp_storage+36];
	add.s32 	%r686, %r502, %r503;
	bra.uni 	$L__BB18_72;
$L__BB18_38:
	setp.gt.s32 	%p3, %r120, 4095;
	@%p3 bra 	$L__BB18_56;
	mov.u32 	%r60, %tid.x;
	setp.ge.s32 	%p20, %r60, %r120;
	mov.b32 	%r670, 0;
	mov.u32 	%r665, %r60;
	@%p20 bra 	$L__BB18_41;
	mul.wide.u32 	%rd66, %r60, 4;
	add.s64 	%rd65, %rd16, %rd66;
	// begin inline asm
	ld.global.nc.u32 %r670, [%rd65];
	// end inline asm
	add.s32 	%r665, %r60, 256;
$L__BB18_41:
	setp.ge.s32 	%p21, %r665, %r120;
	@%p21 bra 	$L__BB18_47;
	not.b32 	%r252, %r665;
	add.s32 	%r65, %r120, %r252;
	and.b32  	%r253, %r65, 768;
	setp.eq.s32 	%p22, %r253, 768;
	@%p22 bra 	$L__BB18_45;
	mul.wide.u32 	%rd67, %r665, 4;
	add.s64 	%rd123, %rd16, %rd67;
	shr.u32 	%r254, %r65, 8;
	add.s32 	%r255, %r254, 1;
	and.b32  	%r256, %r255, 3;
	neg.s32 	%r662, %r256;
$L__BB18_44:
	.pragma "nounroll";
	// begin inline asm
	ld.global.nc.u32 %r257, [%rd123];
	// end inline asm
	add.s32 	%r670, %r257, %r670;
	add.s32 	%r665, %r665, 256;
	add.s64 	%rd123, %rd123, 1024;
	add.s32 	%r662, %r662, 1;
	setp.ne.s32 	%p23, %r662, 0;
	@%p23 bra 	$L__BB18_44;
$L__BB18_45:
	setp.lt.u32 	%p24, %r65, 768;
	@%p24 bra 	$L__BB18_47;
$L__BB18_46:
	mul.wide.s32 	%rd73, %r665, 4;
	add.s64 	%rd69, %rd16, %rd73;
	// begin inline asm
	ld.global.nc.u32 %r258, [%rd69];
	// end inline asm
	add.s32 	%r262, %r258, %r670;
	add.s64 	%rd70, %rd69, 1024;
	// begin inline asm
	ld.global.nc.u32 %r259, [%rd70];
	// end inline asm
	add.s32 	%r263, %r259, %r262;
	add.s64 	%rd71, %rd69, 2048;
	// begin inline asm
	ld.global.nc.u32 %r260, [%rd71];
	// end inline asm
	add.s32 	%r264, %r260, %r263;
	add.s64 	%rd72, %rd69, 3072;
	// begin inline asm
	ld.global.nc.u32 %r261, [%rd72];
	// end inline asm
	add.s32 	%r670, %r261, %r264;
	add.s32 	%r665, %r665, 1024;
	setp.lt.s32 	%p25, %r665, %r120;
	@%p25 bra 	$L__BB18_46;
$L__BB18_47:
	setp.lt.s32 	%p26, %r120, 256;
	@%p26 bra 	$L__BB18_52;
	// begin inline asm
	mov.u32 %r328, %laneid;
	// end inline asm
	mov.b32 	%r331, 1;
	mov.b32 	%r352, 31;
	mov.b32 	%r353, -1;
	// begin inline asm
	shfl.sync.down.b32 %r329, %r670, %r331, %r352, %r353;
	// end inline asm
	setp.gt.s32 	%p42, %r328, 30;
	selp.b32 	%r354, 0, %r329, %p42;
	add.s32 	%r335, %r354, %r670;
	mov.b32 	%r336, 2;
	// begin inline asm
	shfl.sync.down.b32 %r334, %r335, %r336, %r352, %r353;
	// end inline asm
	setp.gt.s32 	%p43, %r328, 29;
	selp.b32 	%r355, 0, %r334, %p43;
	add.s32 	%r340, %r335, %r355;
	mov.b32 	%r341, 4;
	// begin inline asm
	shfl.sync.down.b32 %r339, %r340, %r341, %r352, %r353;
	// end inline asm
	setp.gt.s32 	%p44, %r328, 27;
	selp.b32 	%r356, 0, %r339, %p44;
	add.s32 	%r345, %r340, %r356;
	mov.b32 	%r346, 8;
	// begin inline asm
	shfl.sync.down.b32 %r344, %r345, %r346, %r352, %r353;
	// end inline asm
	setp.gt.s32 	%p45, %r328, 23;
	selp.b32 	%r357, 0, %r344, %p45;
	add.s32 	%r350, %r345, %r357;
	mov.b32 	%r351, 16;
	// begin inline asm
	shfl.sync.down.b32 %r349, %r350, %r351, %r352, %r353;
	// end inline asm
	setp.gt.s32 	%p46, %r328, 15;
	selp.b32 	%r358, 0, %r349, %p46;
	add.s32 	%r686, %r350, %r358;
	setp.ne.s32 	%p47, %r328, 0;
	@%p47 bra 	$L__BB18_50;
	shr.u32 	%r359, %r60, 3;
	and.b32  	%r360, %r359, 124;
	mov.u32 	%r361, _ZZN3cub18CUB_300001_SM_10006detail6reduce28DeviceReduceSingleTileKernelINS2_10policy_hubIiyN4cuda3std3__44plusIiEEE10Policy1000EPiSC_iS9_iiNS7_10__identityEEEvT0_T1_T2_T3_T4_T6_E12temp_storage;
	add.s32 	%r362, %r361, %r360;
	st.shared.u32 	[%r362+8], %r686;
$L__BB18_50:
	bar.sync 	0;
	setp.ne.s32 	%p48, %r60, 0;
	@%p48 bra 	$L__BB18_72;
	ld.shared.u32 	%r363, [_ZZN3cub18CUB_300001_SM_10006detail6reduce28DeviceReduceSingleTileKernelINS2_10policy_hubIiyN4cuda3std3__44plusIiEEE10Policy1000EPiSC_iS9_iiNS7_10__identityEEEvT0_T1_T2_T3_T4_T6_E12temp_storage+12];
	add.s32 	%r364, %r363, %r686;
	ld.shared.u32 	%r365, [_ZZN3cub18CUB_300001_SM_10006detail6reduce28DeviceReduceSingleTileKernelINS2_10policy_hubIiyN4cuda3std3__44plusIiEEE10Policy1000EPiSC_iS9_iiNS7_10__identityEEEvT0_T1_T2_T3_T4_T6_E12temp_storage+16];
	add.s32 	%r366, %r364, %r365;
	ld.shared.u32 	%r367, [_ZZN3cub18CUB_300001_SM_10006detail6reduce28DeviceReduceSingleTileKernelINS2_10policy_hubIiyN4cuda3std3__44plusIiEEE10Policy1000EPiSC_iS9_iiNS7_10__identityEEEvT0_T1_T2_T3_T4_T6_E12temp_storage+20];
	add.s32 	%r368, %r366, %r367;
	ld.shared.u32 	%r369, [_ZZN3cub18CUB_300001_SM_10006detail6reduce28DeviceReduceSingleTileKernelINS2_10policy_hubIiyN4cuda3std3__44plusIiEEE10Policy1000EPiSC_iS9_iiNS7_10__identityEEEvT0_T1_T2_T3_T4_T6_E12temp_storage+24];
	add.s32 	%r370, %r368, %r369;
	ld.shared.u32 	%r371, [_ZZN3cub18CUB_300001_SM_10006detail6reduce28DeviceReduceSingleTileKernelINS2_10policy_hubIiyN4cuda3std3__44plusIiEEE10Policy1000EPiSC_iS9_iiNS7_10__identityEEEvT0_T1_T2_T3_T4_T6_E12temp_storage+28];
	add.s32 	%r372, %r370, %r371;
	ld.shared.u32 	%r373, [_ZZN3cub18CUB_300001_SM_10006detail6reduce28DeviceReduceSingleTileKernelINS2_10policy_hubIiyN4cuda3std3__44plusIiEEE10Policy1000EPiSC_iS9_iiNS7_10__identityEEEvT0_T1_T2_T3_T4_T6_E12temp_storage+32];
	add.s32 	%r374, %r372, %r373;
	ld.shared.u32 	%r375, [_ZZN3cub18CUB_300001_SM_10006detail6reduce28DeviceReduceSingleTileKernelINS2_10policy_hubIiyN4cuda3std3__44plusIiEEE10Policy1000EPiSC_iS9_iiNS7_10__identityEEEvT0_T1_T2_T3_T4_T6_E12temp_storage+36];
	add.s32 	%r686, %r374, %r375;
	bra.uni 	$L__BB18_72;
$L__BB18_52:
	// begin inline asm
	mov.u32 %r265, %laneid;
	// end inline asm
	and.b32  	%r291, %r60, 992;
	add.s32 	%r292, %r291, 32;
	setp.gt.s32 	%p27, %r292, %r120;
	not.b32 	%r293, %r291;
	add.s32 	%r294, %r120, %r293;
	selp.b32 	%r289, %r294, 31, %p27;
	mov.b32 	%r268, 1;
	mov.b32 	%r290, -1;
	// begin inline asm
	shfl.sync.down.b32 %r266, %r670, %r268, %r289, %r290;
	// end inline asm
	setp.lt.s32 	%p28, %r265, %r289;
	selp.b32 	%r295, %r266, 0, %p28;
	add.s32 	%r272, %r295, %r670;
	mov.b32 	%r273, 2;
	// begin inline asm
	shfl.sync.down.b32 %r271, %r272, %r273, %r289, %r290;
	// end inline asm
	add.s32 	%r296, %r265, 2;
	setp.gt.s32 	%p29, %r296, %r289;
	selp.b32 	%r297, 0, %r271, %p29;
	add.s32 	%r277, %r272, %r297;
	mov.b32 	%r278, 4;
	// begin inline asm
	shfl.sync.down.b32 %r276, %r277, %r278, %r289, %r290;
	// end inline asm
	add.s32 	%r298, %r265, 4;
	setp.gt.s32 	%p30, %r298, %r289;
	selp.b32 	%r299, 0, %r276, %p30;
	add.s32 	%r282, %r277, %r299;
	mov.b32 	%r283, 8;
	// begin inline asm
	shfl.sync.down.b32 %r281, %r282, %r283, %r289, %r290;
	// end inline asm
	add.s32 	%r300, %r265, 8;
	setp.gt.s32 	%p31, %r300, %r289;
	selp.b32 	%r301, 0, %r281, %p31;
	add.s32 	%r287, %r282, %r301;
	mov.b32 	%r288, 16;
	// begin inline asm
	shfl.sync.down.b32 %r286, %r287, %r288, %r289, %r290;
	// end inline asm
	add.s32 	%r302, %r265, 16;
	setp.gt.s32 	%p32, %r302, %r289;
	selp.b32 	%r303, 0, %r286, %p32;
	add.s32 	%r686, %r287, %r303;
	setp.ne.s32 	%p33, %r265, 0;
	@%p33 bra 	$L__BB18_54;
	shr.u32 	%r304, %r60, 3;
	and.b32  	%r305, %r304, 124;
	mov.u32 	%r306, _ZZN3cub18CUB_300001_SM_10006detail6reduce28DeviceReduceSingleTileKernelINS2_10policy_hubIiyN4cuda3std3__44plusIiEEE10Policy1000EPiSC_iS9_iiNS7_10__identityEEEvT0_T1_T2_T3_T4_T6_E12temp_storage;
	add.s32 	%r307, %r306, %r305;
	st.shared.u32 	[%r307+8], %r686;
$L__BB18_54:
	bar.sync 	0;
	setp.ne.s32 	%p34, %r60, 0;
	@%p34 bra 	$L__BB18_72;
	setp.gt.s32 	%p35, %r120, 32;
	ld.shared.u32 	%r308, [_ZZN3cub18CUB_300001_SM_10006detail6reduce28DeviceReduceSingleTileKernelINS2_10policy_hubIiyN4cuda3std3__44plusIiEEE10Policy1000EPiSC_iS9_iiNS7_10__identityEEEvT0_T1_T2_T3_T4_T6_E12temp_storage+12];
	selp.b32 	%r309, %r308, 0, %p35;
	add.s32 	%r310, %r309, %r686;
	setp.gt.s32 	%p36, %r120, 64;
	ld.shared.u32 	%r311, [_ZZN3cub18CUB_300001_SM_10006detail6reduce28DeviceReduceSingleTileKernelINS2_10policy_hubIiyN4cuda3std3__44plusIiEEE10Policy1000EPiSC_iS9_iiNS7_10__identityEEEvT0_T1_T2_T3_T4_T6_E12temp_storage+16];
	selp.b32 	%r312, %r311, 0, %p36;
	add.s32 	%r313, %r310, %r312;
	setp.gt.s32 	%p37, %r120, 96;
	ld.shared.u32 	%r314, [_ZZN3cub18CUB_300001_SM_10006detail6reduce28DeviceReduceSingleTileKernelINS2_10policy_hubIiyN4cuda3std3__44plusIiEEE10Policy1000EPiSC_iS9_iiNS7_10__identityEEEvT0_T1_T2_T3_T4_T6_E12temp_storage+20];
	selp.b32 	%r315, %r314, 0, %p37;
	add.s32 	%r316, %r313, %r315;
	setp.gt.s32 	%p38, %r120, 128;
	ld.shared.u32 	%r317, [_ZZN3cub18CUB_300001_SM_10006detail6reduce28DeviceReduceSingleTileKernelINS2_10policy_hubIiyN4cuda3std3__44plusIiEEE10Policy1000EPiSC_iS9_iiNS7_10__identityEEEvT0_T1_T2_T3_T4_T6_E12temp_storage+24];
	selp.b32 	%r318, %r317, 0, %p38;
	add.s32 	%r319, %r316, %r318;
	setp.gt.s32 	%p39, %r120, 160;
	ld.shared.u32 	%r320, [_ZZN3cub18CUB_300001_SM_10006detail6reduce28DeviceReduceSingleTileKernelINS2_10policy_hubIiyN4cuda3std3__44plusIiEEE10Policy1000EPiSC_iS9_iiNS7_10__identityEEEvT0_T1_T2_T3_T4_T6_E12temp_storage+28];
	selp.b32 	%r321, %r320, 0, %p39;
	add.s32 	%r322, %r319, %r321;
	setp.gt.s32 	%p40, %r120, 192;
	ld.shared.u32 	%r323, [_ZZN3cub18CUB_300001_SM_10006detail6reduce28DeviceReduceSingleTileKernelINS2_10policy_hubIiyN4cuda3std3__44plusIiEEE10Policy1000EPiSC_iS9_iiNS7_10__identityEEEvT0_T1_T2_T3_T4_T6_E12temp_storage+32];
	selp.b32 	%r324, %r323, 0, %p40;
	add.s32 	%r325, %r322, %r324;
	setp.gt.s32 	%p41, %r120, 224;
	ld.shared.u32 	%r326, [_ZZN3cub18CUB_300001_SM_10006detail6reduce28DeviceReduceSingleTileKernelINS2_10policy_hubIiyN4cuda3std3__44plusIiEEE10Policy1000EPiSC_iS9_iiNS7_10__identityEEEvT0_T1_T2_T3_T4_T6_E12temp_storage+36];
	selp.b32 	%r327, %r326, 0, %p41;
	add.s32 	%r686, %r325, %r327;
	bra.uni 	$L__BB18_72;
$L__BB18_56:
	mov.u32 	%r85, %tid.x;
	mul.wide.u32 	%rd35, %r85, 4;
	add.s64 	%rd19, %rd16, %rd35;
	// begin inline asm
	ld.global.nc.u32 %r122, [%rd19];
	// end inline asm
	add.s64 	%rd20, %rd19, 1024;
	// begin inline asm
	ld.global.nc.u32 %r123, [%rd20];
	// end inline asm
	add.s64 	%rd21, %rd19, 2048;
	// begin inline asm
	ld.global.nc.u32 %r124, [%rd21];
	// end inline asm
	add.s64 	%rd22, %rd19, 3072;
	// begin inline asm
	ld.global.nc.u32 %r125, [%rd22];
	// end inline asm
	add.s64 	%rd23, %rd19, 4096;
	// begin inline asm
	ld.global.nc.u32 %r126, [%rd23];
	// end inline asm
	add.s64 	%rd24, %rd19, 5120;
	// begin inline asm
	ld.global.nc.u32 %r127, [%rd24];
	// end inline asm
	add.s64 	%rd25, %rd19, 6144;
	// begin inline asm
	ld.global.nc.u32 %r128, [%rd25];
	// end inline asm
	add.s64 	%rd26, %rd19, 7168;
	// begin inline asm
	ld.global.nc.u32 %r129, [%rd26];
	// end inline asm
	add.s64 	%rd27, %rd19, 8192;
	// begin inline asm
	ld.global.nc.u32 %r130, [%rd27];
	// end inline asm
	add.s64 	%rd28, %rd19, 9216;
	// begin inline asm
	ld.global.nc.u32 %r131, [%rd28];
	// end inline asm
	add.s64 	%rd29, %rd19, 10240;
	// begin inline asm
	ld.global.nc.u32 %r132, [%rd29];
	// end inline asm
	add.s64 	%rd30, %rd19, 11264;
	// begin inline asm
	ld.global.nc.u32 %r133, [%rd30];
	// end inline asm
	add.s64 	%rd31, %rd19, 12288;
	// begin inline asm
	ld.global.nc.u32 %r134, [%rd31];
	// end inline asm
	add.s64 	%rd32, %rd19, 13312;
	// begin inline asm
	ld.global.nc.u32 %r135, [%rd32];
	// end inline asm
	add.s64 	%rd33, %rd19, 14336;
	// begin inline asm
	ld.global.nc.u32 %r136, [%rd33];
	// end inline asm
	add.s64 	%rd34, %rd19, 15360;
	// begin inline asm
	ld.global.nc.u32 %r137, [%rd34];
	// end inline asm
	add.s32 	%r139, %r123, %r122;
	add.s32 	%r140, %r124, %r139;
	add.s32 	%r141, %r125, %r140;
	add.s32 	%r142, %r126, %r141;
	add.s32 	%r143, %r127, %r142;
	add.s32 	%r144, %r128, %r143;
	add.s32 	%r145, %r129, %r144;
	add.s32 	%r146, %r130, %r145;
	add.s32 	%r147, %r131, %r146;
	add.s32 	%r148, %r132, %r147;
	add.s32 	%r149, %r133, %r148;
	add.s32 	%r150, %r134, %r149;
	add.s32 	%r151, %r135, %r150;
	add.s32 	%r152, %r136, %r151;
	add.s32 	%r685, %r137, %r152;
	setp.lt.u32 	%p4, %r120, 8192;
	mov.b32 	%r674, 4096;
	@%p4 bra 	$L__BB18_60;
	add.s32 	%r87, %r120, -4096;
	mov.b32 	%r674, 4096;
$L__BB18_58:
	mul.wide.s32 	%rd52, %r674, 4;
	add.s64 	%rd36, %rd19, %rd52;
	// begin inline asm
	ld.global.nc.u32 %r154, [%rd36];
	// end inline asm
	add.s64 	%rd37, %rd36, 1024;
	// begin inline asm
	ld.global.nc.u32 %r155, [%rd37];
	// end inline asm
	add.s64 	%rd38, %rd36, 2048;
	// begin inline asm
	ld.global.nc.u32 %r156, [%rd38];
	// end inline asm
	add.s64 	%rd39, %rd36, 3072;
	// begin inline asm
	ld.global.nc.u32 %r157, [%rd39];
	// end inline asm
	add.s64 	%rd40, %rd36, 4096;
	// begin inline asm
	ld.global.nc.u32 %r158, [%rd40];
	// end inline asm
	add.s64 	%rd41, %rd36, 5120;
	// begin inline asm
	ld.global.nc.u32 %r159, [%rd41];
	// end inline asm
	add.s64 	%rd42, %rd36, 6144;
	// begin inline asm
	ld.global.nc.u32 %r160, [%rd42];
	// end inline asm
	add.s64 	%rd43, %rd36, 7168;
	// begin inline asm
	ld.global.nc.u32 %r161, [%rd43];
	// end inline asm
	add.s64 	%rd44, %rd36, 8192;
	// begin inline asm
	ld.global.nc.u32 %r162, [%rd44];
	// end inline asm
	add.s64 	%rd45, %rd36, 9216;
	// begin inline asm
	ld.global.nc.u32 %r163, [%rd45];
	// end inline asm
	add.s64 	%rd46, %rd36, 10240;
	// begin inline asm
	ld.global.nc.u32 %r164, [%rd46];
	// end inline asm
	add.s64 	%rd47, %rd36, 11264;
	// begin inline asm
	ld.global.nc.u32 %r165, [%rd47];
	// end inline asm
	add.s64 	%rd48, %rd36, 12288;
	// begin inline asm
	ld.global.nc.u32 %r166, [%rd48];
	// end inline asm
	add.s64 	%rd49, %rd36, 13312;
	// begin inline asm
	ld.global.nc.u32 %r167, [%rd49];
	// end inline asm
	add.s64 	%rd50, %rd36, 14336;
	// begin inline asm
	ld.global.nc.u32 %r168, [%rd50];
	// end inline asm
	add.s64 	%rd51, %rd36, 15360;
	// begin inline asm
	ld.global.nc.u32 %r169, [%rd51];
	// end inline asm
	add.s32 	%r170, %r154, %r685;
	add.s32 	%r171, %r155, %r170;
	add.s32 	%r172, %r156, %r171;
	add.s32 	%r173, %r157, %r172;
	add.s32 	%r174, %r158, %r173;
	add.s32 	%r175, %r159, %r174;
	add.s32 	%r176, %r160, %r175;
	add.s32 	%r177, %r161, %r176;
	add.s32 	%r178, %r162, %r177;
	add.s32 	%r179, %r163, %r178;
	add.s32 	%r180, %r164, %r179;
	add.s32 	%r181, %r165, %r180;
	add.s32 	%r182, %r166, %r181;
	add.s32 	%r183, %r167, %r182;
	add.s32 	%r184, %r168, %r183;
	add.s32 	%r685, %r169, %r184;
	sub.s32 	%r185, %r120, %r674;
	setp.lt.s32 	%p5, %r185, 4096;
	@%p5 bra 	$L__BB18_68;
	add.s32 	%r674, %r674, 4096;
	setp.le.s32 	%p6, %r674, %r87;
	@%p6 bra 	$L__BB18_58;
$L__BB18_60:
	setp.le.s32 	%p7, %r120, %r674;
	@%p7 bra 	$L__BB18_68;
	sub.s32 	%r94, %r120, %r674;
	setp.ge.s32 	%p8, %r85, %r94;
	@%p8 bra 	$L__BB18_68;
	not.b32 	%r187, %r85;
	add.s32 	%r188, %r120, %r187;
	sub.s32 	%r95, %r188, %r674;
	and.b32  	%r189, %r95, 768;
	setp.eq.s32 	%p9, %r189, 768;
	mov.u32 	%r679, %r85;
	@%p9 bra 	$L__BB18_65;
	add.s32 	%r676, %r85, %r674;
	shr.u32 	%r190, %r95, 8;
	add.s32 	%r191, %r190, 1;
	and.b32  	%r192, %r191, 3;
	neg.s32 	%r675, %r192;
	mov.u32 	%r679, %r85;
$L__BB18_64:
	.pragma "nounroll";
	mul.wide.u32 	%rd54, %r676, 4;
	add.s64 	%rd53, %rd16, %rd54;
	// begin inline asm
	ld.global.nc.u32 %r193, [%rd53];
	// end inline asm
	add.s32 	%r685, %r193, %r685;
	add.s32 	%r679, %r679, 256;
	add.s32 	%r676, %r676, 256;
	add.s32 	%r675, %r675, 1;
	setp.ne.s32 	%p10, %r675, 0;
	@%p10 bra 	$L__BB18_64;
$L__BB18_65:
	setp.lt.u32 	%p11, %r95, 768;
	@%p11 bra 	$L__BB18_68;
	cvt.u64.u32 	%rd55, %r679;
	cvt.u64.u32 	%rd56, %r674;
	add.s64 	%rd57, %rd55, %rd56;
	shl.b64 	%rd58, %rd57, 2;
	add.s64 	%rd59, %rd58, %rd16;
	add.s64 	%rd124, %rd59, 2048;
	add.s32 	%r682, %r679, %r674;
$L__BB18_67:
	mul.wide.u32 	%rd64, %r682, 4;
	add.s64 	%rd60, %rd16, %rd64;
	// begin inline asm
	ld.global.nc.u32 %r194, [%rd60];
	// end inline asm
	add.s32 	%r198, %r194, %r685;
	add.s64 	%rd61, %rd124, -1024;
	// begin inline asm
	ld.global.nc.u32 %r195, [%rd61];
	// end inline asm
	add.s32 	%r199, %r195, %r198;
	// begin inline asm
	ld.global.nc.u32 %r196, [%rd124];
	// end inline asm
	add.s32 	%r200, %r196, %r199;
	add.s64 	%rd63, %rd124, 1024;
	// begin inline asm
	ld.global.nc.u32 %r197, [%rd63];
	// end inline asm
	add.s32 	%r685, %r197, %r200;
	add.s32 	%r679, %r679, 1024;
	add.s64 	%rd124, %rd124, 4096;
	add.s32 	%r682, %r682, 1024;
	setp.lt.s32 	%p12, %r679, %r94;
	@%p12 bra 	$L__BB18_67;
$L__BB18_68:
	// begin inline asm
	mov.u32 %r201, %laneid;
	// end inline asm
	mov.b32 	%r204, 1;
	mov.b32 	%r225, 31;
	mov.b32 	%r226, -1;
	// begin inline asm
	shfl.sync.down.b32 %r202, %r685, %r204, %r225, %r226;
	// end inline asm
	setp.gt.s32 	%p13, %r201, 30;
	selp.b32 	%r227, 0, %r202, %p13;
	add.s32 	%r208, %r227, %r685;
	mov.b32 	%r209, 2;
	// begin inline asm
	shfl.sync.down.b32 %r207, %r208, %r209, %r225, %r226;
	// end inline asm
	setp.gt.s32 	%p14, %r201, 29;
	selp.b32 	%r228, 0, %r207, %p14;
	add.s32 	%r213, %r208, %r228;
	mov.b32 	%r214, 4;
	// begin inline asm
	shfl.sync.down.b32 %r212, %r213, %r214, %r225, %r226;
	// end inline asm
	setp.gt.s32 	%p15, %r201, 27;
	selp.b32 	%r229, 0, %r212, %p15;
	add.s32 	%r218, %r213, %r229;
	mov.b32 	%r219, 8;
	// begin inline asm
	shfl.sync.down.b32 %r217, %r218, %r219, %r225, %r226;
	// end inline asm
	setp.gt.s32 	%p16, %r201, 23;
	selp.b32 	%r230, 0, %r217, %p16;
	add.s32 	%r223, %r218, %r230;
	mov.b32 	%r224, 16;
	// begin inline asm
	shfl.sync.down.b32 %r222, %r223, %r224, %r225, %r226;
	// end inline asm
	setp.gt.s32 	%p17, %r201, 15;
	selp.b32 	%r231, 0, %r222, %p17;
	add.s32 	%r686, %r223, %r231;
	setp.ne.s32 	%p18, %r201, 0;
	@%p18 bra 	$L__BB18_70;
	shr.u32 	%r232, %r85, 3;
	and.b32  	%r233, %r232, 124;
	mov.u32 	%r234, _ZZN3cub18CUB_300001_SM_10006detail6reduce28DeviceReduceSingleTileKernelINS2_10policy_hubIiyN4cuda3std3__44plusIiEEE10Policy1000EPiSC_iS9_iiNS7_10__identityEEEvT0_T1_T2_T3_T4_T6_E12temp_storage;
	add.s32 	%r235, %r234, %r233;
	st.shared.u32 	[%r235+8], %r686;
$L__BB18_70:
	bar.sync 	0;
	setp.ne.s32 	%p19, %r85, 0;
	@%p19 bra 	$L__BB18_72;
	ld.shared.u32 	%r236, [_ZZN3cub18CUB_300001_SM_10006detail6reduce28DeviceReduceSingleTileKernelINS2_10policy_hubIiyN4cuda3std3__44plusIiEEE10Policy1000EPiSC_iS9_iiNS7_10__identityEEEvT0_T1_T2_T3_T4_T6_E12temp_storage+12];
	add.s32 	%r237, %r236, %r686;
	ld.shared.u32 	%r238, [_ZZN3cub18CUB_300001_SM_10006detail6reduce28DeviceReduceSingleTileKernelINS2_10policy_hubIiyN4cuda3std3__44plusIiEEE10Policy1000EPiSC_iS9_iiNS7_10__identityEEEvT0_T1_T2_T3_T4_T6_E12temp_storage+16];
	add.s32 	%r239, %r237, %r238;
	ld.shared.u32 	%r240, [_ZZN3cub18CUB_300001_SM_10006detail6reduce28DeviceReduceSingleTileKernelINS2_10policy_hubIiyN4cuda3std3__44plusIiEEE10Policy1000EPiSC_iS9_iiNS7_10__identityEEEvT0_T1_T2_T3_T4_T6_E12temp_storage+20];
	add.s32 	%r241, %r239, %r240;
	ld.shared.u32 	%r242, [_ZZN3cub18CUB_300001_SM_10006detail6reduce28DeviceReduceSingleTileKernelINS2_10policy_hubIiyN4cuda3std3__44plusIiEEE10Policy1000EPiSC_iS9_iiNS7_10__identityEEEvT0_T1_T2_T3_T4_T6_E12temp_storage+24];
	add.s32 	%r243, %r241, %r242;
	ld.shared.u32 	%r244, [_ZZN3cub18CUB_300001_SM_10006detail6reduce28DeviceReduceSingleTileKernelINS2_10policy_hubIiyN4cuda3std3__44plusIiEEE10Policy1000EPiSC_iS9_iiNS7_10__identityEEEvT0_T1_T2_T3_T4_T6_E12temp_storage+28];
	add.s32 	%r245, %r243, %r244;
	ld.shared.u32 	%r246, [_ZZN3cub18CUB_300001_SM_10006detail6reduce28DeviceReduceSingleTileKernelINS2_10policy_hubIiyN4cuda3std3__44plusIiEEE10Policy1000EPiSC_iS9_iiNS7_10__identityEEEvT0_T1_T2_T3_T4_T6_E12temp_storage+32];
	add.s32 	%r247, %r245, %r246;
	ld.shared.u32 	%r248, [_ZZN3cub18CUB_300001_SM_10006detail6reduce28DeviceReduceSingleTileKernelINS2_10policy_hubIiyN4cuda3std3__44plusIiEEE10Policy1000EPiSC_iS9_iiNS7_10__identityEEEvT0_T1_T2_T3_T4_T6_E12temp_storage+36];
	add.s32 	%r686, %r247, %r248;
$L__BB18_72:
	mov.u32 	%r631, %tid.x;
	setp.ne.s32 	%p95, %r631, 0;
	@%p95 bra 	$L__BB18_74;
	add.s32 	%r632, %r686, %r121;
	st.global.u32 	[%rd1], %r632;
$L__BB18_74:
	ret;

}


// ===== COMPILED SASS (sm_100) =====

	.target	sm_100

	.elftype	@"ET_EXEC"


//--------------------- .note.nv.tkinfo           --------------------------
	.section	.note.nv.tkinfo,"",@"SHT_NOTE"
	.sectionflags	@"SHF_NOTE_NV_TKINFO"
	.tkinfo
        /*0018*/ 	.word	0x00000002
        /*0030*/ 	.string	""
        /*0030*/ 	.string	"ptxas"
        /*0030*/ 	.string	"Cuda compilation tools, release 13.0, V13.0.88"
        /*0030*/ 	.string	"Build cuda_13.0.r13.0/compiler.36424714_0"
        /*0030*/ 	.string	"-arch sm_100 -m 64 "



//--------------------- .note.nv.cuinfo           --------------------------
	.section	.note.nv.cuinfo,"",@"SHT_NOTE"
	.sectionflags	@"SHF_NOTE_NV_CUINFO"
        /*0018*/ 	.short	0x0002
        /*001a*/ 	.short	0x0064
        /*001c*/ 	.short	0x0082
	.zero		2


//--------------------- .nv.info                  --------------------------
	.section	.nv.info,"",@"SHT_CUDA_INFO"
	.align	4


	//----- nvinfo : EIATTR_REGCOUNT
	.align		4
        /*0000*/ 	.byte	0x04, 0x2f
        /*0002*/ 	.short	(.L_55 - .L_54)
	.align		4
.L_54:
        /*0004*/ 	.word	index@(_Z14partition_stepP17curandStateXORWOWm)
        /*0008*/ 	.word	0x0000001f


	//----- nvinfo : EIATTR_FRAME_SIZE
	.align		4
.L_55:
        /*000c*/ 	.byte	0x04, 0x11
        /*000e*/ 	.short	(.L_57 - .L_56)
	.align		4
.L_56:
        /*0010*/ 	.word	index@(_Z14partition_stepP17curandStateXORWOWm)
        /*0014*/ 	.word	0x00000000


	//----- nvinfo : EIATTR_REGCOUNT
	.align		4
.L_57:
        /*0018*/ 	.byte	0x04, 0x2f
        /*001a*/ 	.short	(.L_59 - .L_58)
	.align		4
.L_58:
        /*001c*/ 	.word	index@(_Z15randomColouringP17curandStateXORWOWPiii)
        /*0020*/ 	.word	0x00000016


	//----- nvinfo : EIATTR_FRAME_SIZE
	.align		4
.L_59:
        /*0024*/ 	.byte	0x04, 0x11
        /*0026*/ 	.short	(.L_61 - .L_60)
	.align		4
.L_60:
        /*0028*/ 	.word	index@(_Z15randomColouringP17curandStateXORWOWPiii)
        /*002c*/ 	.word	0x00000000


	//----- nvinfo : EIATTR_REGCOUNT
	.align		4
.L_61:
        /*0030*/ 	.byte	0x04, 0x2f
        /*0032*/ 	.short	(.L_63 - .L_62)
	.align		4
.L_62:
        /*0034*/ 	.word	index@(_Z17conflictDetectionPiS_S_iiS_)
        /*0038*/ 	.word	0x00000012


	//----- nvinfo : EIATTR_FRAME_SIZE
	.align		4
.L_63:
        /*003c*/ 	.byte	0x04, 0x11
        /*003e*/ 	.short	(.L_65 - .L_64)
	.align		4
.L_64:
        /*0040*/ 	.word	index@(_Z17conflictDetectionPiS_S_iiS_)
        /*0044*/ 	.word	0x00000000


	//----- nvinfo : EIATTR_REGCOUNT
	.align		4
.L_65:
        /*0048*/ 	.byte	0x04, 0x2f
        /*004a*/ 	.short	(.L_67 - .L_66)
	.align		4
.L_66:
        /*004c*/ 	.word	index@(_Z10degreeCalcPiS_S_ii)
        /*0050*/ 	.word	0x00000018


	//----- nvinfo : EIATTR_FRAME_SIZE
	.align		4
.L_67:
        /*0054*/ 	.byte	0x04, 0x11
        /*0056*/ 	.short	(.L_69 - .L_68)
	.align		4
.L_68:
        /*0058*/ 	.word	index@(_Z10degreeCalcPiS_S_ii)
        /*005c*/ 	.word	0x00000000


	//----- nvinfo : EIATTR_REGCOUNT
	.align		4
.L_69:
        /*0060*/ 	.byte	0x04, 0x2f
        /*0062*/ 	.short	(.L_71 - .L_70)
	.align		4
.L_70:
        /*0064*/ 	.word	index@(_ZN6thrust24THRUST_300001_SM_1000_NS8cuda_cub4core6detail13_kernel_agentINS1_8__reduce11ReduceAgentINS0_12zip_iteratorIN4cuda3std3__45tupleIJNS0_10device_ptrIiEENS0_17counting_iteratorIlNS0_11use_defaultESF_SF_EEEEEEEPNSB_IJilEEESJ_iNS1_9__extrema9arg_max_fIilNSA_4lessIiEEEEEEJSI_SK_iSP_EEEvDpT0_)
        /*0068*/ 	.word	0x0000001c


	//----- nvinfo : EIATTR_FRAME_SIZE
	.align		4
.L_71:
        /*006c*/ 	.byte	0x04, 0x11
        /*006e*/ 	.short	(.L_73 - .L_72)
	.align		4
.L_72:
        /*0070*/ 	.word	index@(_ZN6thrust24THRUST_300001_SM_1000_NS8cuda_cub4core6detail13_kernel_agentINS1_8__reduce11ReduceAgentINS0_12zip_iteratorIN4cuda3std3__45tupleIJNS0_10device_ptrIiEENS0_17counting_iteratorIlNS0_11use_defaultESF_SF_EEEEEEEPNSB_IJilEEESJ_iNS1_9__extrema9arg_max_fIilNSA_4lessIiEEEEEEJSI_SK_iSP_EEEvDpT0_)
        /*0074*/ 	.word	0x00000000


	//----- nvinfo : EIATTR_REGCOUNT
	.align		4
.L_73:
        /*0078*/ 	.byte	0x04, 0x2f
        /*007a*/ 	.short	(.L_75 - .L_74)
	.align		4
.L_74:
        /*007c*/ 	.word	index@(_ZN6thrust24THRUST_300001_SM_1000_NS8cuda_cub4core6detail13_kernel_agentINS1_8__reduce11ReduceAgentINS0_12zip_iteratorIN4cuda3std3__45tupleIJNS0_10device_ptrIiEENS0_17counting_iteratorIlNS0_11use_defaultESF_SF_EEEEEEEPNSB_IJilEEESJ_iNS1_9__extrema9arg_max_fIilNSA_4lessIiEEEEEEJSI_SK_iN3cub18CUB_300001_SM_100013GridEvenShareIiEENSS_9GridQueueIjEESP_EEEvDpT0_)
        /*0080*/ 	.word	0x0000001d


	//----- nvinfo : EIATTR_FRAME_SIZE
	.align		4
.L_75:
        /*0084*/ 	.byte	0x04, 0x11
        /*0086*/ 	.short	(.L_77 - .L_76)
	.align		4
.L_76:
        /*0088*/ 	.word	index@(_ZN6thrust24THRUST_300001_SM_1000_NS8cuda_cub4core6detail13_kernel_agentINS1_8__reduce11ReduceAgentINS0_12zip_iteratorIN4cuda3std3__45tupleIJNS0_10device_ptrIiEENS0_17counting_iteratorIlNS0_11use_defaultESF_SF_EEEEEEEPNSB_IJilEEESJ_iNS1_9__extrema9arg_max_fIilNSA_4lessIiEEEEEEJSI_SK_iN3cub18CUB_300001_SM_100013GridEvenShareIiEENSS_9GridQueueIjEESP_EEEvDpT0_)
        /*008c*/ 	.word	0x00000000


	//----- nvinfo : EIATTR_REGCOUNT
	.align		4
.L_77:
        /*0090*/ 	.byte	0x04, 0x2f
        /*0092*/ 	.short	(.L_79 - .L_78)
	.align		4
.L_78:
        /*0094*/ 	.word	index@(_ZN6thrust24THRUST_300001_SM_1000_NS8cuda_cub4core6detail13_kernel_agentINS1_8__reduce10DrainAgentIiEEJN3cub18CUB_300001_SM_10009GridQueueIjEEiEEEvDpT0_)
        /*0098*/ 	.word	0x00000008


	//----- nvinfo : EIATTR_FRAME_SIZE
	.align		4
.L_79:
        /*009c*/ 	.byte	0x04, 0x11
        /*009e*/ 	.short	(.L_81 - .L_80)
	.align		4
.L_80:
        /*00a0*/ 	.word	index@(_ZN6thrust24THRUST_300001_SM_1000_NS8cuda_cub4core6detail13_kernel_agentINS1_8__reduce10DrainAgentIiEEJN3cub18CUB_300001_SM_10009GridQueueIjEEiEEEvDpT0_)
        /*00a4*/ 	.word	0x00000000


	//----- nvinfo : EIATTR_REGCOUNT
	.align		4
.L_81:
        /*00a8*/ 	.byte	0x04, 0x2f
        /*00aa*/ 	.short	(.L_83 - .L_82)
	.align		4
.L_82:
        /*00ac*/ 	.word	index@(_ZN6thrust24THRUST_300001_SM_1000_NS8cuda_cub4core6detail13_kernel_agentINS1_8__reduce11ReduceAgentIPN4cuda3std3__45tupleIJilEEESC_SB_iNS1_9__extrema9arg_max_fIilNS9_4lessIiEEEEEEJSC_SC_iSH_EEEvDpT0_)
        /*00b0*/ 	.word	0x00000020


	//----- nvinfo : EIATTR_FRAME_SIZE
	.align		4
.L_83:
        /*00b4*/ 	.byte	0x04, 0x11
        /*00b6*/ 	.short	(.L_85 - .L_84)
	.align		4
.L_84:
        /*00b8*/ 	.word	index@(_ZN6thrust24THRUST_300001_SM_1000_NS8cuda_cub4core6detail13_kernel_agentINS1_8__reduce11ReduceAgentIPN4cuda3std3__45tupleIJilEEESC_SB_iNS1_9__extrema9arg_max_fIilNS9_4lessIiEEEEEEJSC_SC_iSH_EEEvDpT0_)
        /*00bc*/ 	.word	0x00000000


	//----- nvinfo : EIATTR_REGCOUNT
	.align		4
.L_85:
        /*00c0*/ 	.byte	0x04, 0x2f
        /*00c2*/ 	.short	(.L_87 - .L_86)
	.align		4
.L_86:
        /*00c4*/ 	.word	index@(_ZN6thrust24THRUST_300001_SM_1000_NS8cuda_cub4core6detail13_kernel_agentINS1_8__reduce11ReduceAgentINS0_12zip_iteratorIN4cuda3std3__45tupleIJNS0_10device_ptrIiEENS0_17counting_iteratorIlNS0_11use_defaultESF_SF_EEEEEEEPNSB_IJilEEESJ_lNS1_9__extrema9arg_max_fIilNSA_4lessIiEEEEEEJSI_SK_lSP_EEEvDpT0_)
        /*00c8*/ 	.word	0x0000001c


	//----- nvinfo : EIATTR_FRAME_SIZE
	.align		4
.L_87:
        /*00cc*/ 	.byte	0x04, 0x11
        /*00ce*/ 	.short	(.L_89 - .L_88)
	.align		4
.L_88:
        /*00d0*/ 	.word	index@(_ZN6thrust24THRUST_300001_SM_1000_NS8cuda_cub4core6detail13_kernel_agentINS1_8__reduce11ReduceAgentINS0_12zip_iteratorIN4cuda3std3__45tupleIJNS0_10device_ptrIiEENS0_17counting_iteratorIlNS0_11use_defaultESF_SF_EEEEEEEPNSB_IJilEEESJ_lNS1_9__extrema9arg_max_fIilNSA_4lessIiEEEEEEJSI_SK_lSP_EEEvDpT0_)
        /*00d4*/ 	.word	0x00000000


	//----- nvinfo : EIATTR_REGCOUNT
	.align		4
.L_89:
        /*00d8*/ 	.byte	0x04, 0x2f
        /*00da*/ 	.short	(.L_91 - .L_90)
	.align		4
.L_90:
        /*00dc*/ 	.word	index@(_ZN6thrust24THRUST_300001_SM_1000_NS8cuda_cub4core6detail13_kernel_agentINS1_8__reduce11ReduceAgentINS0_12zip_iteratorIN4cuda3std3__45tupleIJNS0_10device_ptrIiEENS0_17counting_iteratorIlNS0_11use_defaultESF_SF_EEEEEEEPNSB_IJilEEESJ_lNS1_9__extrema9arg_max_fIilNSA_4lessIiEEEEEEJSI_SK_lN3cub18CUB_300001_SM_100013GridEvenShareIlEENSS_9GridQueueIyEESP_EEEvDpT0_)
        /*00e0*/ 	.word	0x0000001e


	//----- nvinfo : EIATTR_FRAME_SIZE
	.align		4
.L_91:
        /*00e4*/ 	.byte	0x04, 0x11
        /*00e6*/ 	.short	(.L_93 - .L_92)
	.align		4
.L_92:
        /*00e8*/ 	.word	index@(_ZN6thrust24THRUST_300001_SM_1000_NS8cuda_cub4core6detail13_kernel_agentINS1_8__reduce11ReduceAgentINS0_12zip_iteratorIN4cuda3std3__45tupleIJNS0_10device_ptrIiEENS0_17counting_iteratorIlNS0_11use_defaultESF_SF_EEEEEEEPNSB_IJilEEESJ_lNS1_9__extrema9arg_max_fIilNSA_4lessIiEEEEEEJSI_SK_lN3cub18CUB_300001_SM_100013GridEvenShareIlEENSS_9GridQueueIyEESP_EEEvDpT0_)
        /*00ec*/ 	.word	0x00000000


	//----- nvinfo : EIATTR_REGCOUNT
	.align		4
.L_93:
        /*00f0*/ 	.byte	0x04, 0x2f
        /*00f2*/ 	.short	(.L_95 - .L_94)
	.align		4
.L_94:
        /*00f4*/ 	.word	index@(_ZN6thrust24THRUST_300001_SM_1000_NS8cuda_cub4core6detail13_kernel_agentINS1_8__reduce10DrainAgentIlEEJN3cub18CUB_300001_SM_10009GridQueueIyEElEEEvDpT0_)
        /*00f8*/ 	.word	0x00000008


	//----- nvinfo : EIATTR_FRAME_SIZE
	.align		4
.L_95:
        /*00fc*/ 	.byte	0x04, 0x11
        /*00fe*/ 	.short	(.L_97 - .L_96)
	.align		4
.L_96:
        /*0100*/ 	.word	index@(_ZN6thrust24THRUST_300001_SM_1000_NS8cuda_cub4core6detail13_kernel_agentINS1_8__reduce10DrainAgentIlEEJN3cub18CUB_300001_SM_10009GridQueueIyEElEEEvDpT0_)
        /*0104*/ 	.word	0x00000000


	//----- nvinfo : EIATTR_REGCOUNT
	.align		4
.L_97:
        /*0108*/ 	.byte	0x04, 0x2f
        /*010a*/ 	.short	(.L_99 - .L_98)
	.align		4
.L_98:
        /*010c*/ 	.word	index@(_ZN6thrust24THRUST_300001_SM_1000_NS8cuda_cub4core6detail13_kernel_agentINS1_8__reduce11ReduceAgentIPN4cuda3std3__45tupleIJilEEESC_SB_lNS1_9__extrema9arg_max_fIilNS9_4lessIiEEEEEEJSC_SC_iSH_EEEvDpT0_)
        /*0110*/ 	.word	0x00000020


	//----- nvinfo : EIATTR_FRAME_SIZE
	.align		4
.L_99:
        /*0114*/ 	.byte	0x04, 0x11
        /*0116*/ 	.short	(.L_101 - .L_100)
	.align		4
.L_100:
        /*0118*/ 	.word	index@(_ZN6thrust24THRUST_300001_SM_1000_NS8cuda_cub4core6detail13_kernel_agentINS1_8__reduce11ReduceAgentIPN4cuda3std3__45tupleIJilEEESC_SB_lNS1_9__extrema9arg_max_fIilNS9_4lessIiEEEEEEJSC_SC_iSH_EEEvDpT0_)
        /*011c*/ 	.word	0x00000000


	//----- nvinfo : EIATTR_REGCOUNT
	.align		4
.L_101:
        /*0120*/ 	.byte	0x04, 0x2f
        /*0122*/ 	.short	(.L_103 - .L_102)
	.align		4
.L_102:
        /*0124*/ 	.word	index@(_ZN3cub18CUB_300001_SM_10006detail11EmptyKernelIvEEvv)
        /*0128*/ 	.word	0x00000004


	//----- nvinfo : EIATTR_FRAME_SIZE
	.align		4
.L_103:
        /*012c*/ 	.byte	0x04, 0x11
        /*012e*/ 	.short	(.L_105 - .L_104)
	.align		4
.L_104:
        /*0130*/ 	.word	index@(_ZN3cub18CUB_300001_SM_10006detail11EmptyKernelIvEEvv)
        /*0134*/ 	.word	0x00000000


	//----- nvinfo : EIATTR_REGCOUNT
	.align		4
.L_105:
        /*0138*/ 	.byte	0x04, 0x2f
        /*013a*/ 	.short	(.L_107 - .L_106)
	.align		4
.L_106:
        /*013c*/ 	.word	index@(_ZN3cub18CUB_300001_SM_10006detail6reduce28DeviceReduceSingleTileKernelINS2_10policy_hubIijN4cuda3std3__44plusIiEEE10Policy1000EN6thrust24THRUST_300001_SM_1000_NS10device_ptrIiEEPijS9_iiNS7_10__identityEEEvT0_T1_T2_T3_T4_T6_)
        /*0140*/ 	.word	0x00000020


	//----- nvinfo : EIATTR_FRAME_SIZE
	.align		4
.L_107:
        /*0144*/ 	.byte	0x04, 0x11
        /*0146*/ 	.short	(.L_109 - .L_108)
	.align		4
.L_108:
        /*0148*/ 	.word	index@(_ZN3cub18CUB_300001_SM_10006detail6reduce28DeviceReduceSingleTileKernelINS2_10policy_hubIijN4cuda3std3__44plusIiEEE10Policy1000EN6thrust24THRUST_300001_SM_1000_NS10device_ptrIiEEPijS9_iiNS7_10__identityEEEvT0_T1_T2_T3_T4_T6_)
        /*014c*/ 	.word	0x00000000


	//----- nvinfo : EIATTR_REGCOUNT
	.align		4
.L_109:
        /*0150*/ 	.byte	0x04, 0x2f
        /*0152*/ 	.short	(.L_111 - .L_110)
	.align		4
.L_110:
        /*0154*/ 	.word	index@(_ZN3cub18CUB_300001_SM_10006detail6reduce18DeviceReduceKernelINS2_10policy_hubIijN4cuda3std3__44plusIiEEE10Policy1000EN6thrust24THRUST_300001_SM_1000_NS10device_ptrIiEEjS9_iNS7_10__identityEEEvT0_PT3_T1_NS0_13GridEvenShareISK_EET2_T4_)
        /*0158*/ 	.word	0x00000020


	//----- nvinfo : EIATTR_FRAME_SIZE
	.align		4
.L_111:
        /*015c*/ 	.byte	0x04, 0x11
        /*015e*/ 	.short	(.L_113 - .L_112)
	.align		4
.L_112:
        /*0160*/ 	.word	index@(_ZN3cub18CUB_300001_SM_10006detail6reduce18DeviceReduceKernelINS2_10policy_hubIijN4cuda3std3__44plusIiEEE10Policy1000EN6thrust24THRUST_300001_SM_1000_NS10device_ptrIiEEjS9_iNS7_10__identityEEEvT0_PT3_T1_NS0_13GridEvenShareISK_EET2_T4_)
        /*0164*/ 	.word	0x00000000


	//----- nvinfo : EIATTR_REGCOUNT
	.align		4
.L_113:
        /*0168*/ 	.byte	0x04, 0x2f
        /*016a*/ 	.short	(.L_115 - .L_114)
	.align		4
.L_114:
        /*016c*/ 	.word	index@(_ZN3cub18CUB_300001_SM_10006detail6reduce28DeviceReduceSingleTileKernelINS2_10policy_hubIijN4cuda3std3__44plusIiEEE10Policy1000EPiSC_iS9_iiNS7_10__identityEEEvT0_T1_T2_T3_T4_T6_)
        /*0170*/ 	.word	0x00000020


	//----- nvinfo : EIATTR_FRAME_SIZE
	.align		4
.L_115:
        /*0174*/ 	.byte	0x04, 0x11
        /*0176*/ 	.short	(.L_117 - .L_116)
	.align		4
.L_116:
        /*0178*/ 	.word	index@(_ZN3cub18CUB_300001_SM_10006detail6reduce28DeviceReduceSingleTileKernelINS2_10policy_hubIijN4cuda3std3__44plusIiEEE10Policy1000EPiSC_iS9_iiNS7_10__identityEEEvT0_T1_T2_T3_T4_T6_)
        /*017c*/ 	.word	0x00000000


	//----- nvinfo : EIATTR_REGCOUNT
	.align		4
.L_117:
        /*0180*/ 	.byte	0x04, 0x2f
        /*0182*/ 	.short	(.L_119 - .L_118)
	.align		4
.L_118:
        /*0184*/ 	.word	index@(_ZN3cub18CUB_300001_SM_10006detail6reduce28DeviceReduceSingleTileKernelINS2_10policy_hubIiyN4cuda3std3__44plusIiEEE10Policy1000EN6thrust24THRUST_300001_SM_1000_NS10device_ptrIiEEPiyS9_iiNS7_10__identityEEEvT0_T1_T2_T3_T4_T6_)
        /*0188*/ 	.word	0x0000001f


	//----- nvinfo : EIATTR_FRAME_SIZE
	.align		4
.L_119:
        /*018c*/ 	.byte	0x04, 0x11
        /*018e*/ 	.short	(.L_121 - .L_120)
	.align		4
.L_120:
        /*0190*/ 	.word	index@(_ZN3cub18CUB_300001_SM_10006detail6reduce28DeviceReduceSingleTileKernelINS2_10policy_hubIiyN4cuda3std3__44plusIiEEE10Policy1000EN6thrust24THRUST_300001_SM_1000_NS10device_ptrIiEEPiyS9_iiNS7_10__identityEEEvT0_T1_T2_T3_T4_T6_)
        /*0194*/ 	.word	0x00000000


	//----- nvinfo : EIATTR_REGCOUNT
	.align		4
.L_121:
        /*0198*/ 	.byte	0x04, 0x2f
        /*019a*/ 	.short	(.L_123 - .L_122)
	.align		4
.L_122:
        /*019c*/ 	.word	index@(_ZN3cub18CUB_300001_SM_10006detail6reduce18DeviceReduceKernelINS2_10policy_hubIiyN4cuda3std3__44plusIiEEE10Policy1000EN6thrust24THRUST_300001_SM_1000_NS10device_ptrIiEEyS9_iNS7_10__identityEEEvT0_PT3_T1_NS0_13GridEvenShareISK_EET2_T4_)
        /*01a0*/ 	.word	0x0000001e


	//----- nvinfo : EIATTR_FRAME_SIZE
	.align		4
.L_123:
        /*01a4*/ 	.byte	0x04, 0x11
        /*01a6*/ 	.short	(.L_125 - .L_124)
	.align		4
.L_124:
        /*01a8*/ 	.word	index@(_ZN3cub18CUB_300001_SM_10006detail6reduce18DeviceReduceKernelINS2_10policy_hubIiyN4cuda3std3__44plusIiEEE10Policy1000EN6thrust24THRUST_300001_SM_1000_NS10device_ptrIiEEyS9_iNS7_10__identityEEEvT0_PT3_T1_NS0_13GridEvenShareISK_EET2_T4_)
        /*01ac*/ 	.word	0x00000000


	//----- nvinfo : EIATTR_REGCOUNT
	.align		4
.L_125:
        /*01b0*/ 	.byte	0x04, 0x2f
        /*01b2*/ 	.short	(.L_127 - .L_126)
	.align		4
.L_126:
        /*01b4*/ 	.word	index@(_ZN3cub18CUB_300001_SM_10006detail6reduce28DeviceReduceSingleTileKernelINS2_10policy_hubIiyN4cuda3std3__44plusIiEEE10Policy1000EPiSC_iS9_iiNS7_10__identityEEEvT0_T1_T2_T3_T4_T6_)
        /*01b8*/ 	.word	0x00000020


	//----- nvinfo : EIATTR_FRAME_SIZE
	.align		4
.L_127:
        /*01bc*/ 	.byte	0x04, 0x11
        /*01be*/ 	.short	(.L_129 - .L_128)
	.align		4
.L_128:
        /*01c0*/ 	.word	index@(_ZN3cub18CUB_300001_SM_10006detail6reduce28DeviceReduceSingleTileKernelINS2_10policy_hubIiyN4cuda3std3__44plusIiEEE10Policy1000EPiSC_iS9_iiNS7_10__identityEEEvT0_T1_T2_T3_T4_T6_)
        /*01c4*/ 	.word	0x00000000


	//----- nvinfo : EIATTR_MIN_STACK_SIZE
	.align		4
.L_129:
        /*01c8*/ 	.byte	0x04, 0x12
        /*01ca*/ 	.short	(.L_131 - .L_130)
	.align		4
.L_130:
        /*01cc*/ 	.word	index@(_ZN3cub18CUB_300001_SM_10006detail6reduce28DeviceReduceSingleTileKernelINS2_10policy_hubIiyN4cuda3std3__44plusIiEEE10Policy1000EPiSC_iS9_iiNS7_10__identityEEEvT0_T1_T2_T3_T4_T6_)
        /*01d0*/ 	.word	0x00000000


	//----- nvinfo : EIATTR_MIN_STACK_SIZE
	.align		4
.L_131:
        /*01d4*/ 	.byte	0x04, 0x12
        /*01d6*/ 	.short	(.L_133 - .L_132)
	.align		4
.L_132:
        /*01d8*/ 	.word	index@(_ZN3cub18CUB_300001_SM_10006detail6reduce18DeviceReduceKernelINS2_10policy_hubIiyN4cuda3std3__44plusIiEEE10Policy1000EN6thrust24THRUST_300001_SM_1000_NS10device_ptrIiEEyS9_iNS7_10__identityEEEvT0_PT3_T1_NS0_13GridEvenShareISK_EET2_T4_)
        /*01dc*/ 	.word	0x00000000


	//----- nvinfo : EIATTR_MIN_STACK_SIZE
	.align		4
.L_133:
        /*01e0*/ 	.byte	0x04, 0x12
        /*01e2*/ 	.short	(.L_135 - .L_134)
	.align		4
.L_134:
        /*01e4*/ 	.word	index@(_ZN3cub18CUB_300001_SM_10006detail6reduce28DeviceReduceSingleTileKernelINS2_10policy_hubIiyN4cuda3std3__44plusIiEEE10Policy1000EN6thrust24THRUST_300001_SM_1000_NS10device_ptrIiEEPiyS9_iiNS7_10__identityEEEvT0_T1_T2_T3_T4_T6_)
        /*01e8*/ 	.word	0x00000000


	//----- nvinfo : EIATTR_MIN_STACK_SIZE
	.align		4
.L_135:
        /*01ec*/ 	.byte	0x04, 0x12
        /*01ee*/ 	.short	(.L_137 - .L_136)
	.align		4
.L_136:
        /*01f0*/ 	.word	index@(_ZN3cub18CUB_300001_SM_10006detail6reduce28DeviceReduceSingleTileKernelINS2_10policy_hubIijN4cuda3std3__44plusIiEEE10Policy1000EPiSC_iS9_iiNS7_10__identityEEEvT0_T1_T2_T3_T4_T6_)
        /*01f4*/ 	.word	0x00000000


	//----- nvinfo : EIATTR_MIN_STACK_SIZE
	.align		4
.L_137:
        /*01f8*/ 	.byte	0x04, 0x12
        /*01fa*/ 	.short	(.L_139 - .L_138)
	.align		4
.L_138:
        /*01fc*/ 	.word	index@(_ZN3cub18CUB_300001_SM_10006detail6reduce18DeviceReduceKernelINS2_10policy_hubIijN4cuda3std3__44plusIiEEE10Policy1000EN6thrust24THRUST_300001_SM_1000_NS10device_ptrIiEEjS9_iNS7_10__identityEEEvT0_PT3_T1_NS0_13GridEvenShareISK_EET2_T4_)
        /*0200*/ 	.word	0x00000000


	//----- nvinfo : EIATTR_MIN_STACK_SIZE
	.align		4
.L_139:
        /*0204*/ 	.byte	0x04, 0x12
        /*0206*/ 	.short	(.L_141 - .L_140)
	.align		4
.L_140:
        /*0208*/ 	.word	index@(_ZN3cub18CUB_300001_SM_10006detail6reduce28DeviceReduceSingleTileKernelINS2_10policy_hubIijN4cuda3std3__44plusIiEEE10Policy1000EN6thrust24THRUST_300001_SM_1000_NS10device_ptrIiEEPijS9_iiNS7_10__identityEEEvT0_T1_T2_T3_T4_T6_)
        /*020c*/ 	.word	0x00000000


	//----- nvinfo : EIATTR_MIN_STACK_SIZE
	.align		4
.L_141:
        /*0210*/ 	.byte	0x04, 0x12
        /*0212*/ 	.short	(.L_143 - .L_142)
	.align		4
.L_142:
        /*0214*/ 	.word	index@(_ZN3cub18CUB_300001_SM_10006detail11EmptyKernelIvEEvv)
        /*0218*/ 	.word	0x00000000


	//----- nvinfo : EIATTR_MIN_STACK_SIZE
	.align		4
.L_143:
        /*021c*/ 	.byte	0x04, 0x12
        /*021e*/ 	.short	(.L_145 - .L_144)
	.align		4
.L_144:
        /*0220*/ 	.word	index@(_ZN6thrust24THRUST_300001_SM_1000_NS8cuda_cub4core6detail13_kernel_agentINS1_8__reduce11ReduceAgentIPN4cuda3std3__45tupleIJilEEESC_SB_lNS1_9__extrema9arg_max_fIilNS9_4lessIiEEEEEEJSC_SC_iSH_EEEvDpT0_)
        /*0224*/ 	.word	0x00000000


	//----- nvinfo : EIATTR_MIN_STACK_SIZE
	.align		4
.L_145:
        /*0228*/ 	.byte	0x04, 0x12
        /*022a*/ 	.short	(.L_147 - .L_146)
	.align		4
.L_146:
        /*022c*/ 	.word	index@(_ZN6thrust24THRUST_300001_SM_1000_NS8cuda_cub4core6detail13_kernel_agentINS1_8__reduce10DrainAgentIlEEJN3cub18CUB_300001_SM_10009GridQueueIyEElEEEvDpT0_)
        /*0230*/ 	.word	0x00000000


	//----- nvinfo : EIATTR_MIN_STACK_SIZE
	.align		4
.L_147:
        /*0234*/ 	.byte	0x04, 0x12
        /*0236*/ 	.short	(.L_149 - .L_148)
	.align		4
.L_148:
        /*0238*/ 	.word	index@(_ZN6thrust24THRUST_300001_SM_1000_NS8cuda_cub4core6detail13_kernel_agentINS1_8__reduce11ReduceAgentINS0_12zip_iteratorIN4cuda3std3__45tupleIJNS0_10device_ptrIiEENS0_17counting_iteratorIlNS0_11use_defaultESF_SF_EEEEEEEPNSB_IJilEEESJ_lNS1_9__extrema9arg_max_fIilNSA_4lessIiEEEEEEJSI_SK_lN3cub18CUB_300001_SM_100013GridEvenShareIlEENSS_9GridQueueIyEESP_EEEvDpT0_)
        /*023c*/ 	.word	0x00000000


	//----- nvinfo : EIATTR_MIN_STACK_SIZE
	.align		4
.L_149:
        /*0240*/ 	.byte	0x04, 0x12
        /*0242*/ 	.short	(.L_151 - .L_150)
	.align		4
.L_150:
        /*0244*/ 	.word	index@(_ZN6thrust24THRUST_300001_SM_1000_NS8cuda_cub4core6detail13_kernel_agentINS1_8__reduce11ReduceAgentINS0_12zip_iteratorIN4cuda3std3__45tupleIJNS0_10device_ptrIiEENS0_17counting_iteratorIlNS0_11use_defaultESF_SF_EEEEEEEPNSB_IJilEEESJ_lNS1_9__extrema9arg_max_fIilNSA_4lessIiEEEEEEJSI_SK_lSP_EEEvDpT0_)
        /*0248*/ 	.word	0x00000000


	//----- nvinfo : EIATTR_MIN_STACK_SIZE
	.align		4
.L_151:
        /*024c*/ 	.byte	0x04, 0x12
        /*024e*/ 	.short	(.L_153 - .L_152)
	.align		4
.L_152:
        /*0250*/ 	.word	index@(_ZN6thrust24THRUST_300001_SM_1000_NS8cuda_cub4core6detail13_kernel_agentINS1_8__reduce11ReduceAgentIPN4cuda3std3__45tupleIJilEEESC_SB_iNS1_9__extrema9arg_max_fIilNS9_4lessIiEEEEEEJSC_SC_iSH_EEEvDpT0_)
        /*0254*/ 	.word	0x00000000


	//----- nvinfo : EIATTR_MIN_STACK_SIZE
	.align		4
.L_153:
        /*0258*/ 	.byte	0x04, 0x12
        /*025a*/ 	.short	(.L_155 - .L_154)
	.align		4
.L_154:
        /*025c*/ 	.word	index@(_ZN6thrust24THRUST_300001_SM_1000_NS8cuda_cub4core6detail13_kernel_agentINS1_8__reduce10DrainAgentIiEEJN3cub18CUB_300001_SM_10009GridQueueIjEEiEEEvDpT0_)
        /*0260*/ 	.word	0x00000000


	//----- nvinfo : EIATTR_MIN_STACK_SIZE
	.align		4
.L_155:
        /*0264*/ 	.byte	0x04, 0x12
        /*0266*/ 	.short	(.L_157 - .L_156)
	.align		4
.L_156:
        /*0268*/ 	.word	index@(_ZN6thrust24THRUST_300001_SM_1000_NS8cuda_cub4core6detail13_kernel_agentINS1_8__reduce11ReduceAgentINS0_12zip_iteratorIN4cuda3std3__45tupleIJNS0_10device_ptrIiEENS0_17counting_iteratorIlNS0_11use_defaultESF_SF_EEEEEEEPNSB_IJilEEESJ_iNS1_9__extrema9arg_max_fIilNSA_4lessIiEEEEEEJSI_SK_iN3cub18CUB_300001_SM_100013GridEvenShareIiEENSS_9GridQueueIjEESP_EEEvDpT0_)
        /*026c*/ 	.word	0x00000000


	//----- nvinfo : EIATTR_MIN_STACK_SIZE
	.align		4
.L_157:
        /*0270*/ 	.byte	0x04, 0x12
        /*0272*/ 	.short	(.L_159 - .L_158)
	.align		4
.L_158:
        /*0274*/ 	.word	index@(_ZN6thrust24THRUST_300001_SM_1000_NS8cuda_cub4core6detail13_kernel_agentINS1_8__reduce11ReduceAgentINS0_12zip_iteratorIN4cuda3std3__45tupleIJNS0_10device_ptrIiEENS0_17counting_iteratorIlNS0_11use_defaultESF_SF_EEEEEEEPNSB_IJilEEESJ_iNS1_9__extrema9arg_max_fIilNSA_4lessIiEEEEEEJSI_SK_iSP_EEEvDpT0_)
        /*0278*/ 	.word	0x00000000


	//----- nvinfo : EIATTR_MIN_STACK_SIZE
	.align		4
.L_159:
        /*027c*/ 	.byte	0x04, 0x12
        /*027e*/ 	.short	(.L_161 - .L_160)
	.align		4
.L_160:
        /*0280*/ 	.word	index@(_Z10degreeCalcPiS_S_ii)
        /*0284*/ 	.word	0x00000000


	//----- nvinfo : EIATTR_MIN_STACK_SIZE
	.align		4
.L_161:
        /*0288*/ 	.byte	0x04, 0x12
        /*028a*/ 	.short	(.L_163 - .L_162)
	.align		4
.L_162:
        /*028c*/ 	.word	index@(_Z17conflictDetectionPiS_S_iiS_)
        /*0290*/ 	.word	0x00000000


	//----- nvinfo : EIATTR_MIN_STACK_SIZE
	.align		4
.L_163:
        /*0294*/ 	.byte	0x04, 0x12
        /*0296*/ 	.short	(.L_165 - .L_164)
	.align		4
.L_164:
        /*0298*/ 	.word	index@(_Z15randomColouringP17curandStateXORWOWPiii)
        /*029c*/ 	.word	0x00000000


	//----- nvinfo : EIATTR_MIN_STACK_SIZE
	.align		4
.L_165:
        /*02a0*/ 	.byte	0x04, 0x12
        /*02a2*/ 	.short	(.L_167 - .L_166)
	.align		4
.L_166:
        /*02a4*/ 	.word	index@(_Z14partition_stepP17curandStateXORWOWm)
        /*02a8*/ 	.word	0x00000000
.L_167:


//--------------------- .nv.compat                --------------------------
	.section	.nv.compat,"",@"SHT_CUDA_COMPAT_INFO"
	.align	4
        /*0000*/ 	.byte	0x02, 0x09, 0x00, 0x00, 0x02, 0x02, 0x01, 0x00, 0x02, 0x05, 0x05, 0x00, 0x03, 0x07, 0x01, 0x01
        /*0010*/ 	.byte	0x02, 0x03, 0x00, 0x00, 0x02, 0x06, 0x01, 0x00, 0x04, 0x0b, 0x08, 0x00, 0x01, 0x00, 0x00, 0x00
        /*0020*/ 	.byte	0x00, 0x00, 0x00, 0x00


//--------------------- .nv.info._ZN3cub18CUB_300001_SM_10006detail6reduce28DeviceReduceSingleTileKernelINS2_10policy_hubIiyN4cuda3std3__44plusIiEEE10Policy1000EPiSC_iS9_iiNS7_10__identityEEEvT0_T1_T2_T3_T4_T6_ --------------------------
	.section	.nv.info._ZN3cub18CUB_300001_SM_10006detail6reduce28DeviceReduceSingleTileKernelINS2_10policy_hubIiyN4cuda3std3__44plusIiEEE10Policy1000EPiSC_iS9_iiNS7_10__identityEEEvT0_T1_T2_T3_T4_T6_,"",@"SHT_CUDA_INFO"
	.sectionflags	@""
	.align	4


	//----- nvinfo : EIATTR_CUDA_API_VERSION
	.align		4
        /*0000*/ 	.byte	0x04, 0x37
        /*0002*/ 	.short	(.L_169 - .L_168)
.L_168:
        /*0004*/ 	.word	0x00000082


	//----- nvinfo : EIATTR_KPARAM_INFO
	.align		4
.L_169:
        /*0008*/ 	.byte	0x04, 0x17
        /*000a*/ 	.short	(.L_171 - .L_170)
.L_170:
        /*000c*/ 	.word	0x00000000
        /*0010*/ 	.short	0x0005
        /*0012*/ 	.short	0x001c
        /*0014*/ 	.byte	0x00, 0xf0, 0x05, 0x00


	//----- nvinfo : EIATTR_KPARAM_INFO
	.align		4
.L_171:
        /*0018*/ 	.byte	0x04, 0x17
        /*001a*/ 	.short	(.L_173 - .L_172)
.L_172:
        /*001c*/ 	.word	0x00000000
        /*0020*/ 	.short	0x0004
        /*0022*/ 	.short	0x0018
        /*0024*/ 	.byte	0x00, 0xf0, 0x11, 0x00


	//----- nvinfo : EIATTR_KPARAM_INFO
	.align		4
.L_173:
        /*0028*/ 	.byte	0x04, 0x17
        /*002a*/ 	.short	(.L_175 - .L_174)
.L_174:
        /*002c*/ 	.word	0x00000000
        /*0030*/ 	.short	0x0003
        /*0032*/ 	.short	0x0014
        /*0034*/ 	.byte	0x00, 0xf0, 0x05, 0x00


	//----- nvinfo : EIATTR_KPARAM_INFO
	.align		4
.L_175:
        /*0038*/ 	.byte	0x04, 0x17
        /*003a*/ 	.short	(.L_177 - .L_176)
.L_176:
        /*003c*/ 	.word	0x00000000
        /*0040*/ 	.short	0x0002
        /*0042*/ 	.short	0x0010
        /*0044*/ 	.byte	0x00, 0xf0, 0x11, 0x00


	//----- nvinfo : EIATTR_KPARAM_INFO
	.align		4
.L_177:
        /*0048*/ 	.byte	0x04, 0x17
        /*004a*/ 	.short	(.L_179 - .L_178)
.L_178:
        /*004c*/ 	.word	0x00000000
        /*0050*/ 	.short	0x0001
        /*0052*/ 	.short	0x0008
        /*0054*/ 	.byte	0x00, 0xf5, 0x21, 0x00


	//----- nvinfo : EIATTR_KPARAM_INFO
	.align		4
.L_179:
        /*0058*/ 	.byte	0x04, 0x17
        /*005a*/ 	.short	(.L_181 - .L_180)
.L_180:
        /*005c*/ 	.word	0x00000000
        /*0060*/ 	.short	0x0000
        /*0062*/ 	.short	0x0000
        /*0064*/ 	.byte	0x00, 0xf5, 0x21, 0x00


	//----- nvinfo : EIATTR_SPARSE_MMA_MASK
	.align		4
.L_181:
        /*0068*/ 	.byte	0x03, 0x50
        /*006a*/ 	.short	0x0000


	//----- nvinfo : EIATTR_MAXREG_COUNT
	.align		4
        /*006c*/ 	.byte	0x03, 0x1b
        /*006e*/ 	.short	0x00ff


	//----- nvinfo : EIATTR_NUM_BARRIERS
	.align		4
        /*0070*/ 	.byte	0x02, 0x4c
        /*0072*/ 	.byte	0x01
	.zero		1


	//----- nvinfo : EIATTR_MERCURY_ISA_VERSION
	.align		4
        /*0074*/ 	.byte	0x03, 0x5f
        /*0076*/ 	.short	0x0101


	//----- nvinfo : EIATTR_COOP_GROUP_MASK_REGIDS
	.align		4
        /*0078*/ 	.byte	0x04, 0x29
        /*007a*/ 	.short	(.L_183 - .L_182)


	//   ....[0]....
.L_182:
        /*007c*/ 	.word	0xffffffff


	//   ....[1]....
        /*0080*/ 	.word	0xffffffff


	//   ....[2]....
        /*0084*/ 	.word	0xffffffff


	//   ....[3]....
        /*0088*/ 	.word	0xffffffff


	//   ....[4]....
        /*008c*/ 	.word	0xffffffff


	//   ....[5]....
        /*0090*/ 	.word	0xffffffff


	//   ....[6]....
        /*0094*/ 	.word	0xffffffff


	//   ....[7]....
        /*0098*/ 	.word	0xffffffff


	//   ....[8]....
        /*009c*/ 	.word	0xffffffff


	//   ....[9]....
        /*00a0*/ 	.word	0xffffffff


	//   ....[10]....
        /*00a4*/ 	.word	0xffffffff


	//   ....[11]....
        /*00a8*/ 	.word	0xffffffff


	//   ....[12]....
        /*00ac*/ 	.word	0xffffffff


	//   ....[13]....
        /*00b0*/ 	.word	0xffffffff


	//   ....[14]....
        /*00b4*/ 	.word	0xffffffff


	//   ....[15]....
        /*00b8*/ 	.word	0xffffffff


	//   ....[16]....
        /*00bc*/ 	.word	0xffffffff


	//   ....[17]....
        /*00c0*/ 	.word	0xffffffff


	//   ....[18]....
        /*00c4*/ 	.word	0xffffffff


	//   ....[19]....
        /*00c8*/ 	.word	0xffffffff


	//   ....[20]....
        /*00cc*/ 	.word	0xffffffff


	//   ....[21]....
        /*00d0*/ 	.word	0xffffffff


	//   ....[22]....
        /*00d4*/ 	.word	0xffffffff


	//   ....[23]....
        /*00d8*/ 	.word	0xffffffff


	//   ....[24]....
        /*00dc*/ 	.word	0xffffffff


	//   ....[25]....
        /*00e0*/ 	.word	0xffffffff


	//   ....[26]....
        /*00e4*/ 	.word	0xffffffff


	//   ....[27]....
        /*00e8*/ 	.word	0xffffffff


	//   ....[28]....
        /*00ec*/ 	.word	0xffffffff


	//   ....[29]....
        /*00f0*/ 	.word	0xffffffff


	//----- nvinfo : EIATTR_COOP_GROUP_INSTR_OFFSETS
	.align		4
.L_183:
        /*00f4*/ 	.byte	0x04, 0x28
        /*00f6*/ 	.short	(.L_185 - .L_184)


	//   ....[0]....
.L_184:
        /*00f8*/ 	.word	0x00000890


	//   ....[1]....
        /*00fc*/ 	.word	0x000008f0


	//   ....[2]....
        /*0100*/ 	.word	0x00000940


	//   ....[3]....
        /*0104*/ 	.word	0x000009b0


	//   ....[4]....
        /*0108*/ 	.word	0x00000a10


	//   ....[5]....
        /*010c*/ 	.word	0x00000ba0


	//   ....[6]....
        /*0110*/ 	.word	0x00000c40


	//   ....[7]....
        /*0114*/ 	.word	0x00000cc0


	//   ....[8]....
        /*0118*/ 	.word	0x00000d20


	//   ....[9]....
        /*011c*/ 	.word	0x00000d60


	//   ....[10]....
        /*0120*/ 	.word	0x000019d0


	//   ....[11]....
        /*0124*/ 	.word	0x00001a30


	//   ....[12]....
        /*0128*/ 	.word	0x00001a90


	//   ....[13]....
        /*012c*/ 	.word	0x00001af0


	//   ....[14]....
        /*0130*/ 	.word	0x00001b50


	//   ....[15]....
        /*0134*/ 	.word	0x000023f0


	//   ....[16]....
        /*0138*/ 	.word	0x00002450


	//   ....[17]....
        /*013c*/ 	.word	0x000024a0


	//   ....[18]....
        /*0140*/ 	.word	0x00002510


	//   ....[19]....
        /*0144*/ 	.word	0x00002570


	//   ....[20]....
        /*0148*/ 	.word	0x00002700


	//   ....[21]....
        /*014c*/ 	.word	0x00002790


	//   ....[22]....
        /*0150*/ 	.word	0x000027e0


	//   ....[23]....
        /*0154*/ 	.word	0x00002850


	//   ....[24]....
        /*0158*/ 	.word	0x000028c0


	//   ....[25]....
        /*015c*/ 	.word	0x000036a0


	//   ....[26]....
        /*0160*/ 	.word	0x00003700


	//   ....[27]....
        /*0164*/ 	.word	0x00003760


	//   ....[28]....
        /*0168*/ 	.word	0x000037c0


	//   ....[29]....
        /*016c*/ 	.word	0x00003820


	//----- nvinfo : EIATTR_VRC_CTA_INIT_COUNT
	.align		4
.L_185:
        /*0170*/ 	.byte	0x02, 0x4a
	.zero		1
	.zero		1


	//----- nvinfo : EIATTR_EXIT_INSTR_OFFSETS
	.align		4
        /*0174*/ 	.byte	0x04, 0x1c
        /*0176*/ 	.short	(.L_187 - .L_186)


	//   ....[0]....
.L_186:
        /*0178*/ 	.word	0x00000080


	//   ....[1]....
        /*017c*/ 	.word	0x000000c0


	//   ....[2]....
        /*0180*/ 	.word	0x00003940


	//   ....[3]....
        /*0184*/ 	.word	0x00003990


	//----- nvinfo : EIATTR_MAX_THREADS
	.align		4
.L_187:
        /*0188*/ 	.byte	0x04, 0x05
        /*018a*/ 	.short	(.L_189 - .L_188)
.L_188:
        /*018c*/ 	.word	0x00000100
        /*0190*/ 	.word	0x00000001
        /*0194*/ 	.word	0x00000001


	//----- nvinfo : EIATTR_CRS_STACK_SIZE
	.align		4
.L_189:
        /*0198*/ 	.byte	0x04, 0x1e
        /*019a*/ 	.short	(.L_191 - .L_190)
.L_190:
        /*019c*/ 	.word	0x00000000


	//----- nvinfo : EIATTR_CBANK_PARAM_SIZE
	.align		4
.L_191:
        /*01a0*/ 	.byte	0x03, 0x19
        /*01a2*/ 	.short	0x001d


	//----- nvinfo : EIATTR_PARAM_CBANK
	.align		4
        /*01a4*/ 	.byte	0x04, 0x0a
        /*01a6*/ 	.short	(.L_193 - .L_192)
	.align		4
.L_192:
        /*01a8*/ 	.word	index@(.nv.constant0._ZN3cub18CUB_300001_SM_10006detail6reduce28DeviceReduceSingleTileKernelINS2_10policy_hubIiyN4cuda3std3__44plusIiEEE10Policy1000EPiSC_iS9_iiNS7_10__identityEEEvT0_T1_T2_T3_T4_T6_)
        /*01ac*/ 	.short	0x0380
        /*01ae*/ 	.short	0x001d


	//----- nvinfo : EIATTR_SW_WAR
	.align		4
.L_193:
        /*01b0*/ 	.byte	0x04, 0x36
        /*01b2*/ 	.short	(.L_195 - .L_194)
.L_194:
        /*01b4*/ 	.word	0x00000008
.L_195:


//--------------------- .nv.info._ZN3cub18CUB_300001_SM_10006detail6reduce18DeviceReduceKernelINS2_10policy_hubIiyN4cuda3std3__44plusIiEEE10Policy1000EN6thrust24THRUST_300001_SM_1000_NS10device_ptrIiEEyS9_iNS7_10__identityEEEvT0_PT3_T1_NS0_13GridEvenShareISK_EET2_T4_ --------------------------
	.section	.nv.info._ZN3cub18CUB_300001_SM_10006detail6reduce18DeviceReduceKernelINS2_10policy_hubIiyN4cuda3std3__44plusIiEEE10Policy1000EN6thrust24THRUST_300001_SM_1000_NS10device_ptrIiEEyS9_iNS7_10__identityEEEvT0_PT3_T1_NS0_13GridEvenShareISK_EET2_T4_,"",@"SHT_CUDA_INFO"
	.sectionflags	@""
	.align	4


	//----- nvinfo : EIATTR_CUDA_API_VERSION
	.align		4
        /*0000*/ 	.byte	0x04, 0x37
        /*0002*/ 	.short	(.L_197 - .L_196)
.L_196:
        /*0004*/ 	.word	0x00000082


	//----- nvinfo : EIATTR_KPARAM_INFO
	.align		4
.L_197:
        /*0008*/ 	.byte	0x04, 0x17
        /*000a*/ 	.short	(.L_199 - .L_198)
.L_198:
        /*000c*/ 	.word	0x00000000
        /*0010*/ 	.short	0x0005
        /*0012*/ 	.short	0x0061
        /*0014*/ 	.byte	0x00, 0xf0, 0x05, 0x00


	//----- nvinfo : EIATTR_KPARAM_INFO
	.align		4
.L_199:
        /*0018*/ 	.byte	0x04, 0x17
        /*001a*/ 	.short	(.L_201 - .L_200)
.L_200:
        /*001c*/ 	.word	0x00000000
        /*0020*/ 	.short	0x0004
        /*0022*/ 	.short	0x0060
        /*0024*/ 	.byte	0x00, 0xf0, 0x05, 0x00


	//----- nvinfo : EIATTR_KPARAM_INFO
	.align		4
.L_201:
        /*0028*/ 	.byte	0x04, 0x17
        /*002a*/ 	.short	(.L_203 - .L_202)
.L_202:
        /*002c*/ 	.word	0x00000000
        /*0030*/ 	.short	0x0003
        /*0032*/ 	.short	0x0018
        /*0034*/ 	.byte	0x00, 0xf0, 0x21, 0x01


	//----- nvinfo : EIATTR_KPARAM_INFO
	.align		4
.L_203:
        /*0038*/ 	.byte	0x04, 0x17
        /*003a*/ 	.short	(.L_205 - .L_204)
.L_204:
        /*003c*/ 	.word	0x00000000
        /*0040*/ 	.short	0x0002
        /*0042*/ 	.short	0x0010
        /*0044*/ 	.byte	0x00, 0xf0, 0x21, 0x00


	//----- nvinfo : EIATTR_KPARAM_INFO
	.align		4
.L_205:
        /*0048*/ 	.byte	0x04, 0x17
        /*004a*/ 	.short	(.L_207 - .L_206)
.L_206:
        /*004c*/ 	.word	0x00000000
        /*0050*/ 	.short	0x0001
        /*0052*/ 	.short	0x0008
        /*0054*/ 	.byte	0x00, 0xf5, 0x21, 0x00


	//----- nvinfo : EIATTR_KPARAM_INFO
	.align		4
.L_207:
        /*0058*/ 	.byte	0x04, 0x17
        /*005a*/ 	.short	(.L_209 - .L_208)
.L_208:
        /*005c*/ 	.word	0x00000000
        /*0060*/ 	.short	0x0000
        /*0062*/ 	.short	0x0000
        /*0064*/ 	.byte	0x00, 0xf0, 0x21, 0x00


	//----- nvinfo : EIATTR_SPARSE_MMA_MASK
	.align		4
.L_209:
        /*0068*/ 	.byte	0x03, 0x50
        /*006a*/ 	.short	0x0000


	//----- nvinfo : EIATTR_MAXREG_COUNT
	.align		4
        /*006c*/ 	.byte	0x03, 0x1b
        /*006e*/ 	.short	0x00ff


	//----- nvinfo : EIATTR_NUM_BARRIERS
	.align		4
        /*0070*/ 	.byte	0x02, 0x4c
        /*0072*/ 	.byte	0x01
	.zero		1


	//----- nvinfo : EIATTR_MERCURY_ISA_VERSION
	.align		4
        /*0074*/ 	.byte	0x03, 0x5f
        /*0076*/ 	.short	0x0101


	//----- nvinfo : EIATTR_COOP_GROUP_MASK_REGIDS
	.align		4
        /*0078*/ 	.byte	0x04, 0x29
        /*007a*/ 	.short	(.L_211 - .L_210)


	//   ....[0]....
.L_210:
        /*007c*/ 	.word	0xffffffff


	//   ....[1]....
        /*0080*/ 	.word	0xffffffff


	//   ....[2]....
        /*0084*/ 	.word	0xffffffff


	//   ....[3]....
        /*0088*/ 	.word	0xffffffff


	//   ....[4]....
        /*008c*/ 	.word	0xffffffff


	//   ....[5]....
        /*0090*/ 	.word	0xffffffff


	//   ....[6]....
        /*0094*/ 	.word	0xffffffff


	//   ....[7]....
        /*0098*/ 	.word	0xffffffff


	//   ....[8]....
        /*009c*/ 	.word	0xffffffff


	//   ....[9]....
        /*00a0*/ 	.word	0xffffffff


	//   ....[10]....
        /*00a4*/ 	.word	0xffffffff


	//   ....[11]....
        /*00a8*/ 	.word	0xffffffff


	//   ....[12]....
        /*00ac*/ 	.word	0xffffffff


	//   ....[13]....
        /*00b0*/ 	.word	0xffffffff


	//   ....[14]....
        /*00b4*/ 	.word	0xffffffff


	//----- nvinfo : EIATTR_COOP_GROUP_INSTR_OFFSETS
	.align		4
.L_211:
        /*00b8*/ 	.byte	0x04, 0x28
        /*00ba*/ 	.short	(.L_213 - .L_212)


	//   ....[0]....
.L_212:
        /*00bc*/ 	.word	0x000008e0


	//   ....[1]....
        /*00c0*/ 	.word	0x00000940


	//   ....[2]....
        /*00c4*/ 	.word	0x000009a0


	//   ....[3]....
        /*00c8*/ 	.word	0x00000a00


	//   ....[4]....
        /*00cc*/ 	.word	0x00000a60


	//   ....[5]....
        /*00d0*/ 	.word	0x00000bf0


	//   ....[6]....
        /*00d4*/ 	.word	0x00000c90


	//   ....[7]....
        /*00d8*/ 	.word	0x00000d10


	//   ....[8]....
        /*00dc*/ 	.word	0x00000d70


	//   ....[9]....
        /*00e0*/ 	.word	0x00000db0


	//   ....[10]....
        /*00e4*/ 	.word	0x00001db0


	//   ....[11]....
        /*00e8*/ 	.word	0x00001e10


	//   ....[12]....
        /*00ec*/ 	.word	0x00001e70


	//   ....[13]....
        /*00f0*/ 	.word	0x00001ed0


	//   ....[14]....
        /*00f4*/ 	.word	0x00001f30


	//----- nvinfo : EIATTR_VRC_CTA_INIT_COUNT
	.align		4
.L_213:
        /*00f8*/ 	.byte	0x02, 0x4a
	.zero		1
	.zero		1


	//----- nvinfo : EIATTR_EXIT_INSTR_OFFSETS
	.align		4
        /*00fc*/ 	.byte	0x04, 0x1c
        /*00fe*/ 	.short	(.L_215 - .L_214)


	//   ....[0]....
.L_214:
        /*0100*/ 	.word	0x00002050


	//   ....[1]....
        /*0104*/ 	.word	0x000020b0


	//----- nvinfo : EIATTR_MAX_THREADS
	.align		4
.L_215:
        /*0108*/ 	.byte	0x04, 0x05
        /*010a*/ 	.short	(.L_217 - .L_216)
.L_216:
        /*010c*/ 	.word	0x00000100
        /*0110*/ 	.word	0x00000001
        /*0114*/ 	.word	0x00000001


	//----- nvinfo : EIATTR_CRS_STACK_SIZE
	.align		4
.L_217:
        /*0118*/ 	.byte	0x04, 0x1e
        /*011a*/ 	.short	(.L_219 - .L_218)
.L_218:
        /*011c*/ 	.word	0x00000000


	//----- nvinfo : EIATTR_CBANK_PARAM_SIZE
	.align		4
.L_219:
        /*0120*/ 	.byte	0x03, 0x19
        /*0122*/ 	.short	0x0062


	//----- nvinfo : EIATTR_PARAM_CBANK
	.align		4
        /*0124*/ 	.byte	0x04, 0x0a
        /*0126*/ 	.short	(.L_221 - .L_220)
	.align		4
.L_220:
        /*0128*/ 	.word	index@(.nv.constant0._ZN3cub18CUB_300001_SM_10006detail6reduce18DeviceReduceKernelINS2_10policy_hubIiyN4cuda3std3__44plusIiEEE10Policy1000EN6thrust24THRUST_300001_SM_1000_NS10device_ptrIiEEyS9_iNS7_10__identityEEEvT0_PT3_T1_NS0_13GridEvenShareISK_EET2_T4_)
        /*012c*/ 	.short	0x0380
        /*012e*/ 	.short	0x0062


	//----- nvinfo : EIATTR_SW_WAR
	.align		4
.L_221:
        /*0130*/ 	.byte	0x04, 0x36
        /*0132*/ 	.short	(.L_223 - .L_222)
.L_222:
        /*0134*/ 	.word	0x00000008
.L_223:


//--------------------- .nv.info._ZN3cub18CUB_300001_SM_10006detail6reduce28DeviceReduceSingleTileKernelINS2_10policy_hubIiyN4cuda3std3__44plusIiEEE10Policy1000EN6thrust24THRUST_300001_SM_1000_NS10device_ptrIiEEPiyS9_iiNS7_10__identityEEEvT0_T1_T2_T3_T4_T6_ --------------------------
	.section	.nv.info._ZN3cub18CUB_300001_SM_10006detail6reduce28DeviceReduceSingleTileKernelINS2_10policy_hubIiyN4cuda3std3__44plusIiEEE10Policy1000EN6thrust24THRUST_300001_SM_1000_NS10device_ptrIiEEPiyS9_iiNS7_10__identityEEEvT0_T1_T2_T3_T4_T6_,"",@"SHT_CUDA_INFO"
	.sectionflags	@""
	.align	4


	//----- nvinfo : EIATTR_CUDA_API_VERSION
	.align		4
        /*0000*/ 	.byte	0x04, 0x37
        /*0002*/ 	.short	(.L_225 - .L_224)
.L_224:
        /*0004*/ 	.word	0x00000082


	//----- nvinfo : EIATTR_KPARAM_INFO
	.align		4
.L_225:
        /*0008*/ 	.byte	0x04, 0x17
        /*000a*/ 	.short	(.L_227 - .L_226)
.L_226:
        /*000c*/ 	.word	0x00000000
        /*0010*/ 	.short	0x0005
        /*0012*/ 	.short	0x0020
        /*0014*/ 	.byte	0x00, 0xf0, 0x05, 0x00


	//----- nvinfo : EIATTR_KPARAM_INFO
	.align		4
.L_227:
        /*0018*/ 	.byte	0x04, 0x17
        /*001a*/ 	.short	(.L_229 - .L_228)
.L_228:
        /*001c*/ 	.word	0x00000000
        /*0020*/ 	.short	0x0004
        /*0022*/ 	.short	0x001c
        /*0024*/ 	.byte	0x00, 0xf0, 0x11, 0x00


	//----- nvinfo : EIATTR_KPARAM_INFO
	.align		4
.L_229:
        /*0028*/ 	.byte	0x04, 0x17
        /*002a*/ 	.short	(.L_231 - .L_230)
.L_230:
        /*002c*/ 	.word	0x00000000
        /*0030*/ 	.short	0x0003
        /*0032*/ 	.short	0x0018
        /*0034*/ 	.byte	0x00, 0xf0, 0x05, 0x00


	//----- nvinfo : EIATTR_KPARAM_INFO
	.align		4
.L_231:
        /*0038*/ 	.byte	0x04, 0x17
        /*003a*/ 	.short	(.L_233 - .L_232)
.L_232:
        /*003c*/ 	.word	0x00000000
        /*0040*/ 	.short	0x0002
        /*0042*/ 	.short	0x0010
        /*0044*/ 	.byte	0x00, 0xf0, 0x21, 0x00


	//----- nvinfo : EIATTR_KPARAM_INFO
	.align		4
.L_233:
        /*0048*/ 	.byte	0x04, 0x17
        /*004a*/ 	.short	(.L_235 - .L_234)
.L_234:
        /*004c*/ 	.word	0x00000000
        /*0050*/ 	.short	0x0001
        /*0052*/ 	.short	0x0008
        /*0054*/ 	.byte	0x00, 0xf5, 0x21, 0x00


	//----- nvinfo : EIATTR_KPARAM_INFO
	.align		4
.L_235:
        /*0058*/ 	.byte	0x04, 0x17
        /*005a*/ 	.short	(.L_237 - .L_236)
.L_236:
        /*005c*/ 	.word	0x00000000
        /*0060*/ 	.short	0x0000
        /*0062*/ 	.short	0x0000
        /*0064*/ 	.byte	0x00, 0xf0, 0x21, 0x00


	//----- nvinfo : EIATTR_SPARSE_MMA_MASK
	.align		4
.L_237:
        /*0068*/ 	.byte	0x03, 0x50
        /*006a*/ 	.short	0x0000


	//----- nvinfo : EIATTR_MAXREG_COUNT
	.align		4
        /*006c*/ 	.byte	0x03, 0x1b
        /*006e*/ 	.short	0x00ff


	//----- nvinfo : EIATTR_NUM_BARRIERS
	.align		4
        /*0070*/ 	.byte	0x02, 0x4c
        /*0072*/ 	.byte	0x01
	.zero		1


	//----- nvinfo : EIATTR_MERCURY_ISA_VERSION
	.align		4
        /*0074*/ 	.byte	0x03, 0x5f
        /*0076*/ 	.short	0x0101


	//----- nvinfo : EIATTR_COOP_GROUP_MASK_REGIDS
	.align		4
        /*0078*/ 	.byte	0x04, 0x29
        /*007a*/ 	.short	(.L_239 - .L_238)


	//   ....[0]....
.L_238:
        /*007c*/ 	.word	0xffffffff


	//   ....[1]....
        /*0080*/ 	.word	0xffffffff


	//   ....[2]....
        /*0084*/ 	.word	0xffffffff


	//   ....[3]....
        /*0088*/ 	.word	0xffffffff


	//   ....[4]....
        /*008c*/ 	.word	0xffffffff


	//   ....[5]....
        /*0090*/ 	.word	0xffffffff


	//   ....[6]....
        /*0094*/ 	.word	0xffffffff


	//   ....[7]....
        /*0098*/ 	.word	0xffffffff


	//   ....[8]....
        /*009c*/ 	.word	0xffffffff


	//   ....[9]....
        /*00a0*/ 	.word	0xffffffff


	//   ....[10]....
        /*00a4*/ 	.word	0xffffffff


	//   ....[11]....
        /*00a8*/ 	.word	0xffffffff


	//   ....[12]....
        /*00ac*/ 	.word	0xffffffff


	//   ....[13]....
        /*00b0*/ 	.word	0xffffffff


	//   ....[14]....
        /*00b4*/ 	.word	0xffffffff


	//----- nvinfo : EIATTR_COOP_GROUP_INSTR_OFFSETS
	.align		4
.L_239:
        /*00b8*/ 	.byte	0x04, 0x28
        /*00ba*/ 	.short	(.L_241 - .L_240)


	//   ....[0]....
.L_240:
        /*00bc*/ 	.word	0x00000850


	//   ....[1]....
        /*00c0*/ 	.word	0x000008b0


	//   ....[2]....
        /*00c4*/ 	.word	0x00000910


	//   ....[3]....
        /*00c8*/ 	.word	0x00000970


	//   ....[4]....
        /*00cc*/ 	.word	0x000009d0


	//   ....[5]....
        /*00d0*/ 	.word	0x00000b60


	//   ....[6]....
        /*00d4*/ 	.word	0x00000c00


	//   ....[7]....
        /*00d8*/ 	.word	0x00000c80


	//   ....[8]....
        /*00dc*/ 	.word	0x00000ce0


	//   ....[9]....
        /*00e0*/ 	.word	0x00000d20


	//   ....[10]....
        /*00e4*/ 	.word	0x00001b90


	//   ....[11]....
        /*00e8*/ 	.word	0x00001bf0


	//   ....[12]....
        /*00ec*/ 	.word	0x00001c50


	//   ....[13]....
        /*00f0*/ 	.word	0x00001cb0


	//   ....[14]....
        /*00f4*/ 	.word	0x00001d10


	//----- nvinfo : EIATTR_VRC_CTA_INIT_COUNT
	.align		4
.L_241:
        /*00f8*/ 	.byte	0x02, 0x4a
	.zero		1
	.zero		1


	//----- nvinfo : EIATTR_EXIT_INSTR_OFFSETS
	.align		4
        /*00fc*/ 	.byte	0x04, 0x1c
        /*00fe*/ 	.short	(.L_243 - .L_242)


	//   ....[0]....
.L_242:
        /*0100*/ 	.word	0x000000a0


	//   ....[1]....
        /*0104*/ 	.word	0x000000e0


	//   ....[2]....
        /*0108*/ 	.word	0x00001e20


	//   ....[3]....
        /*010c*/ 	.word	0x00001e70


	//----- nvinfo : EIATTR_MAX_THREADS
	.align		4
.L_243:
        /*0110*/ 	.byte	0x04, 0x05
        /*0112*/ 	.short	(.L_245 - .L_244)
.L_244:
        /*0114*/ 	.word	0x00000100
        /*0118*/ 	.word	0x00000001
        /*011c*/ 	.word	0x00000001


	//----- nvinfo : EIATTR_CRS_STACK_SIZE
	.align		4
.L_245:
        /*0120*/ 	.byte	0x04, 0x1e
        /*0122*/ 	.short	(.L_247 - .L_246)
.L_246:
        /*0124*/ 	.word	0x00000000


	//----- nvinfo : EIATTR_CBANK_PARAM_SIZE
	.align		4
.L_247:
        /*0128*/ 	.byte	0x03, 0x19
        /*012a*/ 	.short	0x0021


	//----- nvinfo : EIATTR_PARAM_CBANK
	.align		4
        /*012c*/ 	.byte	0x04, 0x0a
        /*012e*/ 	.short	(.L_249 - .L_248)
	.align		4
.L_248:
        /*0130*/ 	.word	index@(.nv.constant0._ZN3cub18CUB_300001_SM_10006detail6reduce28DeviceReduceSingleTileKernelINS2_10policy_hubIiyN4cuda3std3__44plusIiEEE10Policy1000EN6thrust24THRUST_300001_SM_1000_NS10device_ptrIiEEPiyS9_iiNS7_10__identityEEEvT0_T1_T2_T3_T4_T6_)
        /*0134*/ 	.short	0x0380
        /*0136*/ 	.short	0x0021


	//----- nvinfo : EIATTR_SW_WAR
	.align		4
.L_249:
        /*0138*/ 	.byte	0x04, 0x36
        /*013a*/ 	.short	(.L_251 - .L_250)
.L_250:
        /*013c*/ 	.word	0x00000008
.L_251:


//--------------------- .nv.info._ZN3cub18CUB_300001_SM_10006detail6reduce28DeviceReduceSingleTileKernelINS2_10policy_hubIijN4cuda3std3__44plusIiEEE10Policy1000EPiSC_iS9_iiNS7_10__identityEEEvT0_T1_T2_T3_T4_T6_ --------------------------
	.section	.nv.info._ZN3cub18CUB_300001_SM_10006detail6reduce28DeviceReduceSingleTileKernelINS2_10policy_hubIijN4cuda3std3__44plusIiEEE10Policy1000EPiSC_iS9_iiNS7_10__identityEEEvT0_T1_T2_T3_T4_T6_,"",@"SHT_CUDA_INFO"
	.sectionflags	@""
	.align	4


	//----- nvinfo : EIATTR_CUDA_API_VERSION
	.align		4
        /*0000*/ 	.byte	0x04, 0x37
        /*0002*/ 	.short	(.L_253 - .L_252)
.L_252:
        /*0004*/ 	.word	0x00000082


	//----- nvinfo : EIATTR_KPARAM_INFO
	.align		4
.L_253:
        /*0008*/ 	.byte	0x04, 0x17
        /*000a*/ 	.short	(.L_255 - .L_254)
.L_254:
        /*000c*/ 	.word	0x00000000
        /*0010*/ 	.short	0x0005
        /*0012*/ 	.short	0x001c
        /*0014*/ 	.byte	0x00, 0xf0, 0x05, 0x00


	//----- nvinfo : EIATTR_KPARAM_INFO
	.align		4
.L_255:
        /*0018*/ 	.byte	0x04, 0x17
        /*001a*/ 	.short	(.L_257 - .L_256)
.L_256:
        /*001c*/ 	.word	0x00000000
        /*0020*/ 	.short	0x0004
        /*0022*/ 	.short	0x0018
        /*0024*/ 	.byte	0x00, 0xf0, 0x11, 0x00


	//----- nvinfo : EIATTR_KPARAM_INFO
	.align		4
.L_257:
        /*0028*/ 	.byte	0x04, 0x17
        /*002a*/ 	.short	(.L_259 - .L_258)
.L_258:
        /*002c*/ 	.word	0x00000000
        /*0030*/ 	.short	0x0003
        /*0032*/ 	.short	0x0014
        /*0034*/ 	.byte	0x00, 0xf0, 0x05, 0x00


	//----- nvinfo : EIATTR_KPARAM_INFO
	.align		4
.L_259:
        /*0038*/ 	.byte	0x04, 0x17
        /*003a*/ 	.short	(.L_261 - .L_260)
.L_260:
        /*003c*/ 	.word	0x00000000
        /*0040*/ 	.short	0x0002
        /*0042*/ 	.short	0x0010
        /*0044*/ 	.byte	0x00, 0xf0, 0x11, 0x00


	//----- nvinfo : EIATTR_KPARAM_INFO
	.align		4
.L_261:
        /*0048*/ 	.byte	0x04, 0x17
        /*004a*/ 	.short	(.L_263 - .L_262)
.L_262:
        /*004c*/ 	.word	0x00000000
        /*0050*/ 	.short	0x0001
        /*0052*/ 	.short	0x0008
        /*0054*/ 	.byte	0x00, 0xf5, 0x21, 0x00


	//----- nvinfo : EIATTR_KPARAM_INFO
	.align		4
.L_263:
        /*0058*/ 	.byte	0x04, 0x17
        /*005a*/ 	.short	(.L_265 - .L_264)
.L_264:
        /*005c*/ 	.word	0x00000000
        /*0060*/ 	.short	0x0000
        /*0062*/ 	.short	0x0000
        /*0064*/ 	.byte	0x00, 0xf5, 0x21, 0x00


	//----- nvinfo : EIATTR_SPARSE_MMA_MASK
	.align		4
.L_265:
        /*0068*/ 	.byte	0x03, 0x50
        /*006a*/ 	.short	0x0000


	//----- nvinfo : EIATTR_MAXREG_COUNT
	.align		4
        /*006c*/ 	.byte	0x03, 0x1b
        /*006e*/ 	.short	0x00ff


	//----- nvinfo : EIATTR_NUM_BARRIERS
	.align		4
        /*0070*/ 	.byte	0x02, 0x4c
        /*0072*/ 	.byte	0x01
	.zero		1


	//----- nvinfo : EIATTR_MERCURY_ISA_VERSION
	.align		4
        /*0074*/ 	.byte	0x03, 0x5f
        /*0076*/ 	.short	0x0101


	//----- nvinfo : EIATTR_COOP_GROUP_MASK_REGIDS
	.align		4
        /*0078*/ 	.byte	0x04, 0x29
        /*007a*/ 	.short	(.L_267 - .L_266)


	//   ....[0]....
.L_266:
        /*007c*/ 	.word	0xffffffff


	//   ....[1]....
        /*0080*/ 	.word	0xffffffff


	//   ....[2]....
        /*0084*/ 	.word	0xffffffff


	//   ....[3]....
        /*0088*/ 	.word	0xffffffff


	//   ....[4]....
        /*008c*/ 	.word	0xffffffff


	//   ....[5]....
        /*0090*/ 	.word	0xffffffff


	//   ....[6]....
        /*0094*/ 	.word	0xffffffff


	//   ....[7]....
        /*0098*/ 	.word	0xffffffff


	//   ....[8]....
        /*009c*/ 	.word	0xffffffff


	//   ....[9]....
        /*00a0*/ 	.word	0xffffffff


	//   ....[10]....
        /*00a4*/ 	.word	0xffffffff


	//   ....[11]....
        /*00a8*/ 	.word	0xffffffff


	//   ....[12]....
        /*00ac*/ 	.word	0xffffffff


	//   ....[13]....
        /*00b0*/ 	.word	0xffffffff


	//   ....[14]....
        /*00b4*/ 	.word	0xffffffff


	//   ....[15]....
        /*00b8*/ 	.word	0xffffffff


	//   ....[16]....
        /*00bc*/ 	.word	0xffffffff


	//   ....[17]....
        /*00c0*/ 	.word	0xffffffff


	//   ....[18]....
        /*00c4*/ 	.word	0xffffffff


	//   ....[19]....
        /*00c8*/ 	.word	0xffffffff


	//   ....[20]....
        /*00cc*/ 	.word	0xffffffff


	//   ....[21]....
        /*00d0*/ 	.word	0xffffffff


	//   ....[22]....
        /*00d4*/ 	.word	0xffffffff


	//   ....[23]....
        /*00d8*/ 	.word	0xffffffff


	//   ....[24]....
        /*00dc*/ 	.word	0xffffffff


	//   ....[25]....
        /*00e0*/ 	.word	0xffffffff


	//   ....[26]....
        /*00e4*/ 	.word	0xffffffff


	//   ....[27]....
        /*00e8*/ 	.word	0xffffffff


	//   ....[28]....
        /*00ec*/ 	.word	0xffffffff


	//   ....[29]....
        /*00f0*/ 	.word	0xffffffff


	//----- nvinfo : EIATTR_COOP_GROUP_INSTR_OFFSETS
	.align		4
.L_267:
        /*00f4*/ 	.byte	0x04, 0x28
        /*00f6*/ 	.short	(.L_269 - .L_268)


	//   ....[0]....
.L_268:
        /*00f8*/ 	.word	0x00000890


	//   ....[1]....
        /*00fc*/ 	.word	0x000008f0


	//   ....[2]....
        /*0100*/ 	.word	0x00000940


	//   ....[3]....
        /*0104*/ 	.word	0x000009b0


	//   ....[4]....
        /*0108*/ 	.word	0x00000a10


	//   ....[5]....
        /*010c*/ 	.word	0x00000ba0


	//   ....[6]....
        /*0110*/ 	.word	0x00000c40


	//   ....[7]....
        /*0114*/ 	.word	0x00000cc0


	//   ....[8]....
        /*0118*/ 	.word	0x00000d20


	//   ....[9]....
        /*011c*/ 	.word	0x00000d60


	//   ....[10]....
        /*0120*/ 	.word	0x000019d0


	//   ....[11]....
        /*0124*/ 	.word	0x00001a30


	//   ....[12]....
        /*0128*/ 	.word	0x00001a90


	//   ....[13]....
        /*012c*/ 	.word	0x00001af0


	//   ....[14]....
        /*0130*/ 	.word	0x00001b50


	//   ....[15]....
        /*0134*/ 	.word	0x000023f0


	//   ....[16]....
        /*0138*/ 	.word	0x00002450


	//   ....[17]....
        /*013c*/ 	.word	0x000024a0


	//   ....[18]....
        /*0140*/ 	.word	0x00002510


	//   ....[19]....
        /*0144*/ 	.word	0x00002570


	//   ....[20]....
        /*0148*/ 	.word	0x00002700


	//   ....[21]....
        /*014c*/ 	.word	0x00002790


	//   ....[22]....
        /*0150*/ 	.word	0x000027e0


	//   ....[23]....
        /*0154*/ 	.word	0x00002850


	//   ....[24]....
        /*0158*/ 	.word	0x000028c0


	//   ....[25]....
        /*015c*/ 	.word	0x000036a0


	//   ....[26]....
        /*0160*/ 	.word	0x00003700


	//   ....[27]....
        /*0164*/ 	.word	0x00003760


	//   ....[28]....
        /*0168*/ 	.word	0x000037c0


	//   ....[29]....
        /*016c*/ 	.word	0x00003820


	//----- nvinfo : EIATTR_VRC_CTA_INIT_COUNT
	.align		4
.L_269:
        /*0170*/ 	.byte	0x02, 0x4a
	.zero		1
	.zero		1


	//----- nvinfo : EIATTR_EXIT_INSTR_OFFSETS
	.align		4
        /*0174*/ 	.byte	0x04, 0x1c
        /*0176*/ 	.short	(.L_271 - .L_270)


	//   ....[0]....
.L_270:
        /*0178*/ 	.word	0x00000080


	//   ....[1]....
        /*017c*/ 	.word	0x000000c0


	//   ....[2]....
        /*0180*/ 	.word	0x00003940


	//   ....[3]....
        /*0184*/ 	.word	0x00003990


	//----- nvinfo : EIATTR_MAX_THREADS
	.align		4
.L_271:
        /*0188*/ 	.byte	0x04, 0x05
        /*018a*/ 	.short	(.L_273 - .L_272)
.L_272:
        /*018c*/ 	.word	0x00000100
        /*0190*/ 	.word	0x00000001
        /*0194*/ 	.word	0x00000001


	//----- nvinfo : EIATTR_CRS_STACK_SIZE
	.align		4
.L_273:
        /*0198*/ 	.byte	0x04, 0x1e
        /*019a*/ 	.short	(.L_275 - .L_274)
.L_274:
        /*019c*/ 	.word	0x00000000


	//----- nvinfo : EIATTR_CBANK_PARAM_SIZE
	.align		4
.L_275:
        /*01a0*/ 	.byte	0x03, 0x19
        /*01a2*/ 	.short	0x001d


	//----- nvinfo : EIATTR_PARAM_CBANK
	.align		4
        /*01a4*/ 	.byte	0x04, 0x0a
        /*01a6*/ 	.short	(.L_277 - .L_276)
	.align		4
.L_276:
        /*01a8*/ 	.word	index@(.nv.constant0._ZN3cub18CUB_300001_SM_10006detail6reduce28DeviceReduceSingleTileKernelINS2_10policy_hubIijN4cuda3std3__44plusIiEEE10Policy1000EPiSC_iS9_iiNS7_10__identityEEEvT0_T1_T2_T3_T4_T6_)
        /*01ac*/ 	.short	0x0380
        /*01ae*/ 	.short	0x001d


	//----- nvinfo : EIATTR_SW_WAR
	.align		4
.L_277:
        /*01b0*/ 	.byte	0x04, 0x36
        /*01b2*/ 	.short	(.L_279 - .L_278)
.L_278:
        /*01b4*/ 	.word	0x00000008
.L_279:


//--------------------- .nv.info._ZN3cub18CUB_300001_SM_10006detail6reduce18DeviceReduceKernelINS2_10policy_hubIijN4cuda3std3__44plusIiEEE10Policy1000EN6thrust24THRUST_300001_SM_1000_NS10device_ptrIiEEjS9_iNS7_10__identityEEEvT0_PT3_T1_NS0_13GridEvenShareISK_EET2_T4_ --------------------------
	.section	.nv.info._ZN3cub18CUB_300001_SM_10006detail6reduce18DeviceReduceKernelINS2_10policy_hubIijN4cuda3std3__44plusIiEEE10Policy1000EN6thrust24THRUST_300001_SM_1000_NS10device_ptrIiEEjS9_iNS7_10__identityEEEvT0_PT3_T1_NS0_13GridEvenShareISK_EET2_T4_,"",@"SHT_CUDA_INFO"
	.sectionflags	@""
	.align	4


	//----- nvinfo : EIATTR_CUDA_API_VERSION
	.align		4
        /*0000*/ 	.byte	0x04, 0x37
        /*0002*/ 	.short	(.L_281 - .L_280)
.L_280:
        /*0004*/ 	.word	0x00000082


	//----- nvinfo : EIATTR_KPARAM_INFO
	.align		4
.L_281:
        /*0008*/ 	.byte	0x04, 0x17
        /*000a*/ 	.short	(.L_283 - .L_282)
.L_282:
        /*000c*/ 	.word	0x00000000
        /*0010*/ 	.short	0x0005
        /*0012*/ 	.short	0x003d
        /*0014*/ 	.byte	0x00, 0xf0, 0x05, 0x00


	//----- nvinfo : EIATTR_KPARAM_INFO
	.align		4
.L_283:
        /*0018*/ 	.byte	0x04, 0x17
        /*001a*/ 	.short	(.L_285 - .L_284)
.L_284:
        /*001c*/ 	.word	0x00000000
        /*0020*/ 	.short	0x0004
        /*0022*/ 	.short	0x003c
        /*0024*/ 	.byte	0x00, 0xf0, 0x05, 0x00


	//----- nvinfo : EIATTR_KPARAM_INFO
	.align		4
.L_285:
        /*0028*/ 	.byte	0x04, 0x17
        /*002a*/ 	.short	(.L_287 - .L_286)
.L_286:
        /*002c*/ 	.word	0x00000000
        /*0030*/ 	.short	0x0003
        /*0032*/ 	.short	0x0014
        /*0034*/ 	.byte	0x00, 0xf0, 0xa1, 0x00


	//----- nvinfo : EIATTR_KPARAM_INFO
	.align		4
.L_287:
        /*0038*/ 	.byte	0x04, 0x17
        /*003a*/ 	.short	(.L_289 - .L_288)
.L_288:
        /*003c*/ 	.word	0x00000000
        /*0040*/ 	.short	0x0002
        /*0042*/ 	.short	0x0010
        /*0044*/ 	.byte	0x00, 0xf0, 0x11, 0x00


	//----- nvinfo : EIATTR_KPARAM_INFO
	.align		4
.L_289:
        /*0048*/ 	.byte	0x04, 0x17
        /*004a*/ 	.short	(.L_291 - .L_290)
.L_290:
        /*004c*/ 	.word	0x00000000
        /*0050*/ 	.short	0x0001
        /*0052*/ 	.short	0x0008
        /*0054*/ 	.byte	0x00, 0xf5, 0x21, 0x00


	//----- nvinfo : EIATTR_KPARAM_INFO
	.align		4
.L_291:
        /*0058*/ 	.byte	0x04, 0x17
        /*005a*/ 	.short	(.L_293 - .L_292)
.L_292:
        /*005c*/ 	.word	0x00000000
        /*0060*/ 	.short	0x0000
        /*0062*/ 	.short	0x0000
        /*0064*/ 	.byte	0x00, 0xf0, 0x21, 0x00


	//----- nvinfo : EIATTR_SPARSE_MMA_MASK
	.align		4
.L_293:
        /*0068*/ 	.byte	0x03, 0x50
        /*006a*/ 	.short	0x0000


	//----- nvinfo : EIATTR_MAXREG_COUNT
	.align		4
        /*006c*/ 	.byte	0x03, 0x1b
        /*006e*/ 	.short	0x00ff


	//----- nvinfo : EIATTR_NUM_BARRIERS
	.align		4
        /*0070*/ 	.byte	0x02, 0x4c
        /*0072*/ 	.byte	0x01
	.zero		1


	//----- nvinfo : EIATTR_MERCURY_ISA_VERSION
	.align		4
        /*0074*/ 	.byte	0x03, 0x5f
        /*0076*/ 	.short	0x0101


	//----- nvinfo : EIATTR_COOP_GROUP_MASK_REGIDS
	.align		4
        /*0078*/ 	.byte	0x04, 0x29
        /*007a*/ 	.short	(.L_295 - .L_294)


	//   ....[0]....
.L_294:
        /*007c*/ 	.word	0xffffffff


	//   ....[1]....
        /*0080*/ 	.word	0xffffffff


	//   ....[2]....
        /*0084*/ 	.word	0xffffffff


	//   ....[3]....
        /*0088*/ 	.word	0xffffffff


	//   ....[4]....
        /*008c*/ 	.word	0xffffffff


	//   ....[5]....
        /*0090*/ 	.word	0xffffffff


	//   ....[6]....
        /*0094*/ 	.word	0xffffffff


	//   ....[7]....
        /*0098*/ 	.word	0xffffffff


	//   ....[8]....
        /*009c*/ 	.word	0xffffffff


	//   ....[9]....
        /*00a0*/ 	.word	0xffffffff


	//   ....[10]....
        /*00a4*/ 	.word	0xffffffff


	//   ....[11]....
        /*00a8*/ 	.word	0xffffffff


	//   ....[12]....
        /*00ac*/ 	.word	0xffffffff


	//   ....[13]....
        /*00b0*/ 	.word	0xffffffff


	//   ....[14]....
        /*00b4*/ 	.word	0xffffffff


	//----- nvinfo : EIATTR_COOP_GROUP_INSTR_OFFSETS
	.align		4
.L_295:
        /*00b8*/ 	.byte	0x04, 0x28
        /*00ba*/ 	.short	(.L_297 - .L_296)


	//   ....[0]....
.L_296:
        /*00bc*/ 	.word	0x00000b10


	//   ....[1]....
        /*00c0*/ 	.word	0x00000b70


	//   ....[2]....
        /*00c4*/ 	.word	0x00000bd0


	//   ....[3]....
        /*00c8*/ 	.word	0x00000c30


	//   ....[4]....
        /*00cc*/ 	.word	0x00000c90


	//   ....[5]....
        /*00d0*/ 	.word	0x00000e20


	//   ....[6]....
        /*00d4*/ 	.word	0x00000ec0


	//   ....[7]....
        /*00d8*/ 	.word	0x00000f20


	//   ....[8]....
        /*00dc*/ 	.word	0x00000f80


	//   ....[9]....
        /*00e0*/ 	.word	0x00000fe0


	//   ....[10]....
        /*00e4*/ 	.word	0x00002100


	//   ....[11]....
        /*00e8*/ 	.word	0x00002170


	//   ....[12]....
        /*00ec*/ 	.word	0x000021c0


	//   ....[13]....
        /*00f0*/ 	.word	0x00002210


	//   ....[14]....
        /*00f4*/ 	.word	0x00002280


	//----- nvinfo : EIATTR_VRC_CTA_INIT_COUNT
	.align		4
.L_297:
        /*00f8*/ 	.byte	0x02, 0x4a
	.zero		1
	.zero		1


	//----- nvinfo : EIATTR_EXIT_INSTR_OFFSETS
	.align		4
        /*00fc*/ 	.byte	0x04, 0x1c
        /*00fe*/ 	.short	(.L_299 - .L_298)


	//   ....[0]....
.L_298:
        /*0100*/ 	.word	0x000023b0


	//   ....[1]....
        /*0104*/ 	.word	0x000023f0


	//----- nvinfo : EIATTR_MAX_THREADS
	.align		4
.L_299:
        /*0108*/ 	.byte	0x04, 0x05
        /*010a*/ 	.short	(.L_301 - .L_300)
.L_300:
        /*010c*/ 	.word	0x00000100
        /*0110*/ 	.word	0x00000001
        /*0114*/ 	.word	0x00000001


	//----- nvinfo : EIATTR_CRS_STACK_SIZE
	.align		4
.L_301:
        /*0118*/ 	.byte	0x04, 0x1e
        /*011a*/ 	.short	(.L_303 - .L_302)
.L_302:
        /*011c*/ 	.word	0x00000000


	//----- nvinfo : EIATTR_CBANK_PARAM_SIZE
	.align		4
.L_303:
        /*0120*/ 	.byte	0x03, 0x19
        /*0122*/ 	.short	0x003e


	//----- nvinfo : EIATTR_PARAM_CBANK
	.align		4
        /*0124*/ 	.byte	0x04, 0x0a
        /*0126*/ 	.short	(.L_305 - .L_304)
	.align		4
.L_304:
        /*0128*/ 	.word	index@(.nv.constant0._ZN3cub18CUB_300001_SM_10006detail6reduce18DeviceReduceKernelINS2_10policy_hubIijN4cuda3std3__44plusIiEEE10Policy1000EN6thrust24THRUST_300001_SM_1000_NS10device_ptrIiEEjS9_iNS7_10__identityEEEvT0_PT3_T1_NS0_13GridEvenShareISK_EET2_T4_)
        /*012c*/ 	.short	0x0380
        /*012e*/ 	.short	0x003e


	//----- nvinfo : EIATTR_SW_WAR
	.align		4
.L_305:
        /*0130*/ 	.byte	0x04, 0x36
        /*0132*/ 	.short	(.L_307 - .L_306)
.L_306:
        /*0134*/ 	.word	0x00000008
.L_307:


//--------------------- .nv.info._ZN3cub18CUB_300001_SM_10006detail6reduce28DeviceReduceSingleTileKernelINS2_10policy_hubIijN4cuda3std3__44plusIiEEE10Policy1000EN6thrust24THRUST_300001_SM_1000_NS10device_ptrIiEEPijS9_iiNS7_10__identityEEEvT0_T1_T2_T3_T4_T6_ --------------------------
	.section	.nv.info._ZN3cub18CUB_300001_SM_10006detail6reduce28DeviceReduceSingleTileKernelINS2_10policy_hubIijN4cuda3std3__44plusIiEEE10Policy1000EN6thrust24THRUST_300001_SM_1000_NS10device_ptrIiEEPijS9_iiNS7_10__identityEEEvT0_T1_T2_T3_T4_T6_,"",@"SHT_CUDA_INFO"
	.sectionflags	@""
	.align	4


	//----- nvinfo : EIATTR_CUDA_API_VERSION
	.align		4
        /*0000*/ 	.byte	0x04, 0x37
        /*0002*/ 	.short	(.L_309 - .L_308)
.L_308:
        /*0004*/ 	.word	0x00000082


	//----- nvinfo : EIATTR_KPARAM_INFO
	.align		4
.L_309:
        /*0008*/ 	.byte	0x04, 0x17
        /*000a*/ 	.short	(.L_311 - .L_310)
.L_310:
        /*000c*/ 	.word	0x00000000
        /*0010*/ 	.short	0x0005
        /*0012*/ 	.short	0x001c
        /*0014*/ 	.byte	0x00, 0xf0, 0x05, 0x00


	//----- nvinfo : EIATTR_KPARAM_INFO
	.align		4
.L_311:
        /*0018*/ 	.byte	0x04, 0x17
        /*001a*/ 	.short	(.L_313 - .L_312)
.L_312:
        /*001c*/ 	.word	0x00000000
        /*0020*/ 	.short	0x0004
        /*0022*/ 	.short	0x0018
        /*0024*/ 	.byte	0x00, 0xf0, 0x11, 0x00


	//----- nvinfo : EIATTR_KPARAM_INFO
	.align		4
.L_313:
        /*0028*/ 	.byte	0x04, 0x17
        /*002a*/ 	.short	(.L_315 - .L_314)
.L_314:
        /*002c*/ 	.word	0x00000000
        /*0030*/ 	.short	0x0003
        /*0032*/ 	.short	0x0014
        /*0034*/ 	.byte	0x00, 0xf0, 0x05, 0x00


	//----- nvinfo : EIATTR_KPARAM_INFO
	.align		4
.L_315:
        /*0038*/ 	.byte	0x04, 0x17
        /*003a*/ 	.short	(.L_317 - .L_316)
.L_316:
        /*003c*/ 	.word	0x00000000
        /*0040*/ 	.short	0x0002
        /*0042*/ 	.short	0x0010
        /*0044*/ 	.byte	0x00, 0xf0, 0x11, 0x00


	//----- nvinfo : EIATTR_KPARAM_INFO
	.align		4
.L_317:
        /*0048*/ 	.byte	0x04, 0x17
        /*004a*/ 	.short	(.L_319 - .L_318)
.L_318:
        /*004c*/ 	.word	0x00000000
        /*0050*/ 	.short	0x0001
        /*0052*/ 	.short	0x0008
        /*0054*/ 	.byte	0x00, 0xf5, 0x21, 0x00


	//----- nvinfo : EIATTR_KPARAM_INFO
	.align		4
.L_319:
        /*0058*/ 	.byte	0x04, 0x17
        /*005a*/ 	.short	(.L_321 - .L_320)
.L_320:
        /*005c*/ 	.word	0x00000000
        /*0060*/ 	.short	0x0000
        /*0062*/ 	.short	0x0000
        /*0064*/ 	.byte	0x00, 0xf0, 0x21, 0x00


	//----- nvinfo : EIATTR_SPARSE_MMA_MASK
	.align		4
.L_321:
        /*0068*/ 	.byte	0x03, 0x50
        /*006a*/ 	.short	0x0000


	//----- nvinfo : EIATTR_MAXREG_COUNT
	.align		4
        /*006c*/ 	.byte	0x03, 0x1b
        /*006e*/ 	.short	0x00ff


	//----- nvinfo : EIATTR_NUM_BARRIERS
	.align		4
        /*0070*/ 	.byte	0x02, 0x4c
        /*0072*/ 	.byte	0x01
	.zero		1


	//----- nvinfo : EIATTR_MERCURY_ISA_VERSION
	.align		4
        /*0074*/ 	.byte	0x03, 0x5f
        /*0076*/ 	.short	0x0101


	//----- nvinfo : EIATTR_COOP_GROUP_MASK_REGIDS
	.align		4
        /*0078*/ 	.byte	0x04, 0x29
        /*007a*/ 	.short	(.L_323 - .L_322)


	//   ....[0]....
.L_322:
        /*007c*/ 	.word	0xffffffff


	//   ....[1]....
        /*0080*/ 	.word	0xffffffff


	//   ....[2]....
        /*0084*/ 	.word	0xffffffff


	//   ....[3]....
        /*0088*/ 	.word	0xffffffff


	//   ....[4]....
        /*008c*/ 	.word	0xffffffff


	//   ....[5]....
        /*0090*/ 	.word	0xffffffff


	//   ....[6]....
        /*0094*/ 	.word	0xffffffff


	//   ....[7]....
        /*0098*/ 	.word	0xffffffff


	//   ....[8]....
        /*009c*/ 	.word	0xffffffff


	//   ....[9]....
        /*00a0*/ 	.word	0xffffffff


	//   ....[10]....
        /*00a4*/ 	.word	0xffffffff


	//   ....[11]....
        /*00a8*/ 	.word	0xffffffff


	//   ....[12]....
        /*00ac*/ 	.word	0xffffffff


	//   ....[13]....
        /*00b0*/ 	.word	0xffffffff


	//   ....[14]....
        /*00b4*/ 	.word	0xffffffff


	//----- nvinfo : EIATTR_COOP_GROUP_INSTR_OFFSETS
	.align		4
.L_323:
        /*00b8*/ 	.byte	0x04, 0x28
        /*00ba*/ 	.short	(.L_325 - .L_324)


	//   ....[0]....
.L_324:
        /*00bc*/ 	.word	0x00000830


	//   ....[1]....
        /*00c0*/ 	.word	0x00000890


	//   ....[2]....
        /*00c4*/ 	.word	0x000008f0


	//   ....[3]....
        /*00c8*/ 	.word	0x00000950


	//   ....[4]....
        /*00cc*/ 	.word	0x000009b0


	//   ....[5]....
        /*00d0*/ 	.word	0x00000b40


	//   ....[6]....
        /*00d4*/ 	.word	0x00000be0


	//   ....[7]....
        /*00d8*/ 	.word	0x00000c60


	//   ....[8]....
        /*00dc*/ 	.word	0x00000cc0


	//   ....[9]....
        /*00e0*/ 	.word	0x00000d00


	//   ....[10]....
        /*00e4*/ 	.word	0x00001cc0


	//   ....[11]....
        /*00e8*/ 	.word	0x00001d20


	//   ....[12]....
        /*00ec*/ 	.word	0x00001d80


	//   ....[13]....
        /*00f0*/ 	.word	0x00001de0


	//   ....[14]....
        /*00f4*/ 	.word	0x00001e40


	//----- nvinfo : EIATTR_VRC_CTA_INIT_COUNT
	.align		4
.L_325:
        /*00f8*/ 	.byte	0x02, 0x4a
	.zero		1
	.zero		1


	//----- nvinfo : EIATTR_EXIT_INSTR_OFFSETS
	.align		4
        /*00fc*/ 	.byte	0x04, 0x1c
        /*00fe*/ 	.short	(.L_327 - .L_326)


	//   ....[0]....
.L_326:
        /*0100*/ 	.word	0x00000080


	//   ....[1]....
        /*0104*/ 	.word	0x000000c0


	//   ....[2]....
        /*0108*/ 	.word	0x00001f60


	//   ....[3]....
        /*010c*/ 	.word	0x00001fb0


	//----- nvinfo : EIATTR_MAX_THREADS
	.align		4
.L_327:
        /*0110*/ 	.byte	0x04, 0x05
        /*0112*/ 	.short	(.L_329 - .L_328)
.L_328:
        /*0114*/ 	.word	0x00000100
        /*0118*/ 	.word	0x00000001
        /*011c*/ 	.word	0x00000001


	//----- nvinfo : EIATTR_CRS_STACK_SIZE
	.align		4
.L_329:
        /*0120*/ 	.byte	0x04, 0x1e
        /*0122*/ 	.short	(.L_331 - .L_330)
.L_330:
        /*0124*/ 	.word	0x00000000


	//----- nvinfo : EIATTR_CBANK_PARAM_SIZE
	.align		4
.L_331:
        /*0128*/ 	.byte	0x03, 0x19
        /*012a*/ 	.short	0x001d


	//----- nvinfo : EIATTR_PARAM_CBANK
	.align		4
        /*012c*/ 	.byte	0x04, 0x0a
        /*012e*/ 	.short	(.L_333 - .L_332)
	.align		4
.L_332:
        /*0130*/ 	.word	index@(.nv.constant0._ZN3cub18CUB_300001_SM_10006detail6reduce28DeviceReduceSingleTileKernelINS2_10policy_hubIijN4cuda3std3__44plusIiEEE10Policy1000EN6thrust24THRUST_300001_SM_1000_NS10device_ptrIiEEPijS9_iiNS7_10__identityEEEvT0_T1_T2_T3_T4_T6_)
        /*0134*/ 	.short	0x0380
        /*0136*/ 	.short	0x001d


	//----- nvinfo : EIATTR_SW_WAR
	.align		4
.L_333:
        /*0138*/ 	.byte	0x04, 0x36
        /*013a*/ 	.short	(.L_335 - .L_334)
.L_334:
        /*013c*/ 	.word	0x00000008
.L_335:


//--------------------- .nv.info._ZN3cub18CUB_300001_SM_10006detail11EmptyKernelIvEEvv --------------------------
	.section	.nv.info._ZN3cub18CUB_300001_SM_10006detail11EmptyKernelIvEEvv,"",@"SHT_CUDA_INFO"
	.sectionflags	@""
	.align	4


	//----- nvinfo : EIATTR_CUDA_API_VERSION
	.align		4
        /*0000*/ 	.byte	0x04, 0x37
        /*0002*/ 	.short	(.L_337 - .L_336)
.L_336:
        /*0004*/ 	.word	0x00000082


	//----- nvinfo : EIATTR_SPARSE_MMA_MASK
	.align		4
.L_337:
        /*0008*/ 	.byte	0x03, 0x50
        /*000a*/ 	.short	0x0000


	//----- nvinfo : EIATTR_MAXREG_COUNT
	.align		4
        /*000c*/ 	.byte	0x03, 0x1b
        /*000e*/ 	.short	0x00ff


	//----- nvinfo : EIATTR_MERCURY_ISA_VERSION
	.align		4
        /*0010*/ 	.byte	0x03, 0x5f
        /*0012*/ 	.short	0x0101


	//----- nvinfo : EIATTR_VRC_CTA_INIT_COUNT
	.align		4
        /*0014*/ 	.byte	0x02, 0x4a
	.zero		1
	.zero		1


	//----- nvinfo : EIATTR_EXIT_INSTR_OFFSETS
	.align		4
        /*0018*/ 	.byte	0x04, 0x1c
        /*001a*/ 	.short	(.L_339 - .L_338)


	//   ....[0]....
.L_338:
        /*001c*/ 	.word	0x00000010


	//----- nvinfo : EIATTR_SW_WAR
	.align		4
.L_339:
        /*0020*/ 	.byte	0x04, 0x36
        /*0022*/ 	.short	(.L_341 - .L_340)
.L_340:
        /*0024*/ 	.word	0x00000008
.L_341:


//--------------------- .nv.info._ZN6thrust24THRUST_300001_SM_1000_NS8cuda_cub4core6detail13_kernel_agentINS1_8__reduce11ReduceAgentIPN4cuda3std3__45tupleIJilEEESC_SB_lNS1_9__extrema9arg_max_fIilNS9_4lessIiEEEEEEJSC_SC_iSH_EEEvDpT0_ --------------------------
	.section	.nv.info._ZN6thrust24THRUST_300001_SM_1000_NS8cuda_cub4core6detail13_kernel_agentINS1_8__reduce11ReduceAgentIPN4cuda3std3__45tupleIJilEEESC_SB_lNS1_9__extrema9arg_max_fIilNS9_4lessIiEEEEEEJSC_SC_iSH_EEEvDpT0_,"",@"SHT_CUDA_INFO"
	.sectionflags	@""
	.align	4


	//----- nvinfo : EIATTR_CUDA_API_VERSION
	.align		4
        /*0000*/ 	.byte	0x04, 0x37
        /*0002*/ 	.short	(.L_343 - .L_342)
.L_342:
        /*0004*/ 	.word	0x00000082


	//----- nvinfo : EIATTR_KPARAM_INFO
	.align		4
.L_343:
        /*0008*/ 	.byte	0x04, 0x17
        /*000a*/ 	.short	(.L_345 - .L_344)
.L_344:
        /*000c*/ 	.word	0x00000000
        /*0010*/ 	.short	0x0003
        /*0012*/ 	.short	0x0014
        /*0014*/ 	.byte	0x00, 0xf0, 0x05, 0x00


	//----- nvinfo : EIATTR_KPARAM_INFO
	.align		4
.L_345:
        /*0018*/ 	.byte	0x04, 0x17
        /*001a*/ 	.short	(.L_347 - .L_346)
.L_346:
        /*001c*/ 	.word	0x00000000
        /*0020*/ 	.short	0x0002
        /*0022*/ 	.short	0x0010
        /*0024*/ 	.byte	0x00, 0xf0, 0x11, 0x00


	//----- nvinfo : EIATTR_KPARAM_INFO
	.align		4
.L_347:
        /*0028*/ 	.byte	0x04, 0x17
        /*002a*/ 	.short	(.L_349 - .L_348)
.L_348:
        /*002c*/ 	.word	0x00000000
        /*0030*/ 	.short	0x0001
        /*0032*/ 	.short	0x0008
        /*0034*/ 	.byte	0x00, 0xf5, 0x21, 0x00


	//----- nvinfo : EIATTR_KPARAM_INFO
	.align		4
.L_349:
        /*0038*/ 	.byte	0x04, 0x17
        /*003a*/ 	.short	(.L_351 - .L_350)
.L_350:
        /*003c*/ 	.word	0x00000000
        /*0040*/ 	.short	0x0000
        /*0042*/ 	.short	0x0000
        /*0044*/ 	.byte	0x00, 0xf5, 0x21, 0x00


	//----- nvinfo : EIATTR_SPARSE_MMA_MASK
	.align		4
.L_351:
        /*0048*/ 	.byte	0x03, 0x50
        /*004a*/ 	.short	0x0000


	//----- nvinfo : EIATTR_MAXREG_COUNT
	.align		4
        /*004c*/ 	.byte	0x03, 0x1b
        /*004e*/ 	.short	0x00ff


	//----- nvinfo : EIATTR_NUM_BARRIERS
	.align		4
        /*0050*/ 	.byte	0x02, 0x4c
        /*0052*/ 	.byte	0x01
	.zero		1


	//----- nvinfo : EIATTR_MERCURY_ISA_VERSION
	.align		4
        /*0054*/ 	.byte	0x03, 0x5f
        /*0056*/ 	.short	0x0101


	//----- nvinfo : EIATTR_COOP_GROUP_MASK_REGIDS
	.align		4
        /*0058*/ 	.byte	0x04, 0x29
        /*005a*/ 	.short	(.L_353 - .L_352)


	//   ....[0]....
.L_352:
        /*005c*/ 	.word	0xffffffff


	//   ....[1]....
        /*0060*/ 	.word	0xffffffff


	//   ....[2]....
        /*0064*/ 	.word	0xffffffff


	//   ....[3]....
        /*0068*/ 	.word	0xffffffff


	//   ....[4]....
        /*006c*/ 	.word	0xffffffff


	//   ....[5]....
        /*0070*/ 	.word	0xffffffff


	//   ....[6]....
        /*0074*/ 	.word	0xffffffff


	//   ....[7]....
        /*0078*/ 	.word	0xffffffff


	//   ....[8]....
        /*007c*/ 	.word	0xffffffff


	//   ....[9]....
        /*0080*/ 	.word	0xffffffff


	//   ....[10]....
        /*0084*/ 	.word	0xffffffff


	//   ....[11]....
        /*0088*/ 	.word	0xffffffff


	//   ....[12]....
        /*008c*/ 	.word	0xffffffff


	//   ....[13]....
        /*0090*/ 	.word	0xffffffff


	//   ....[14]....
        /*0094*/ 	.word	0xffffffff


	//   ....[15]....
        /*0098*/ 	.word	0xffffffff


	//   ....[16]....
        /*009c*/ 	.word	0xffffffff


	//   ....[17]....
        /*00a0*/ 	.word	0xffffffff


	//   ....[18]....
        /*00a4*/ 	.word	0xffffffff


	//   ....[19]....
        /*00a8*/ 	.word	0xffffffff


	//   ....[20]....
        /*00ac*/ 	.word	0xffffffff


	//   ....[21]....
        /*00b0*/ 	.word	0xffffffff


	//   ....[22]....
        /*00b4*/ 	.word	0xffffffff


	//   ....[23]....
        /*00b8*/ 	.word	0xffffffff


	//   ....[24]....
        /*00bc*/ 	.word	0xffffffff


	//   ....[25]....
        /*00c0*/ 	.word	0xffffffff


	//   ....[26]....
        /*00c4*/ 	.word	0xffffffff


	//   ....[27]....
        /*00c8*/ 	.word	0xffffffff


	//   ....[28]....
        /*00cc*/ 	.word	0xffffffff


	//   ....[29]....
        /*00d0*/ 	.word	0xffffffff


	//   ....[30]....
        /*00d4*/ 	.word	0xffffffff


	//   ....[31]....
        /*00d8*/ 	.word	0xffffffff


	//   ....[32]....
        /*00dc*/ 	.word	0xffffffff


	//   ....[33]....
        /*00e0*/ 	.word	0xffffffff


	//   ....[34]....
        /*00e4*/ 	.word	0xffffffff


	//   ....[35]....
        /*00e8*/ 	.word	0xffffffff


	//   ....[36]....
        /*00ec*/ 	.word	0xffffffff


	//   ....[37]....
        /*00f0*/ 	.word	0xffffffff


	//   ....[38]....
        /*00f4*/ 	.word	0xffffffff


	//   ....[39]....
        /*00f8*/ 	.word	0xffffffff


	//   ....[40]....
        /*00fc*/ 	.word	0xffffffff


	//   ....[41]....
        /*0100*/ 	.word	0xffffffff


	//   ....[42]....
        /*0104*/ 	.word	0xffffffff


	//   ....[43]....
        /*0108*/ 	.word	0xffffffff


	//   ....[44]....
        /*010c*/ 	.word	0xffffffff


	//----- nvinfo : EIATTR_COOP_GROUP_INSTR_OFFSETS
	.align		4
.L_353:
        /*0110*/ 	.byte	0x04, 0x28
        /*0112*/ 	.short	(.L_355 - .L_354)


	//   ....[0]....
.L_354:
        /*0114*/ 	.word	0x00000a60


	//   ....[1]....
        /*0118*/ 	.word	0x00000a90


	//   ....[2]....
        /*011c*/ 	.word	0x00000aa0


	//   ....[3]....
        /*0120*/ 	.word	0x00000c00


	//   ....[4]....
        /*0124*/ 	.word	0x00000c40


	//   ....[5]....
        /*0128*/ 	.word	0x00000c80


	//   ....[6]....
        /*012c*/ 	.word	0x00000dc0


	//   ....[7]....
        /*0130*/ 	.word	0x00000df0


	//   ....[8]....
        /*0134*/ 	.word	0x00000e20


	//   ....[9]....
        /*0138*/ 	.word	0x00000f50


	//   ....[10]....
        /*013c*/ 	.word	0x00000f80


	//   ....[11]....
        /*0140*/ 	.word	0x00000fb0


	//   ....[12]....
        /*0144*/ 	.word	0x000010e0


	//   ....[13]....
        /*0148*/ 	.word	0x00001110


	//   ....[14]....
        /*014c*/ 	.word	0x00001140


	//   ....[15]....
        /*0150*/ 	.word	0x00001d00


	//   ....[16]....
        /*0154*/ 	.word	0x00001d10


	//   ....[17]....
        /*0158*/ 	.word	0x00001d20


	//   ....[18]....
        /*015c*/ 	.word	0x00001ef0


	//   ....[19]....
        /*0160*/ 	.word	0x00001f30


	//   ....[20]....
        /*0164*/ 	.word	0x00001f60


	//   ....[21]....
        /*0168*/ 	.word	0x00002090


	//   ....[22]....
        /*016c*/ 	.word	0x000020c0


	//   ....[23]....
        /*0170*/ 	.word	0x000020f0


	//   ....[24]....
        /*0174*/ 	.word	0x00002220


	//   ....[25]....
        /*0178*/ 	.word	0x00002250


	//   ....[26]....
        /*017c*/ 	.word	0x00002280


	//   ....[27]....
        /*0180*/ 	.word	0x000023b0


	//   ....[28]....
        /*0184*/ 	.word	0x000023e0


	//   ....[29]....
        /*0188*/ 	.word	0x00002410


	//   ....[30]....
        /*018c*/ 	.word	0x00004a60


	//   ....[31]....
        /*0190*/ 	.word	0x00004a80


	//   ....[32]....
        /*0194*/ 	.word	0x00004a90


	//   ....[33]....
        /*0198*/ 	.word	0x00004c30


	//   ....[34]....
        /*019c*/ 	.word	0x00004c60


	//   ....[35]....
        /*01a0*/ 	.word	0x00004c90


	//   ....[36]....
        /*01a4*/ 	.word	0x00004dc0


	//   ....[37]....
        /*01a8*/ 	.word	0x00004df0


	//   ....[38]....
        /*01ac*/ 	.word	0x00004e20


	//   ....[39]....
        /*01b0*/ 	.word	0x00004f50


	//   ....[40]....
        /*01b4*/ 	.word	0x00004f80


	//   ....[41]....
        /*01b8*/ 	.word	0x00004fb0


	//   ....[42]....
        /*01bc*/ 	.word	0x000050e0


	//   ....[43]....
        /*01c0*/ 	.word	0x00005110


	//   ....[44]....
        /*01c4*/ 	.word	0x00005140


	//----- nvinfo : EIATTR_VRC_CTA_INIT_COUNT
	.align		4
.L_355:
        /*01c8*/ 	.byte	0x02, 0x4a
	.zero		1
	.zero		1


	//----- nvinfo : EIATTR_EXIT_INSTR_OFFSETS
	.align		4
        /*01cc*/ 	.byte	0x04, 0x1c
        /*01ce*/ 	.short	(.L_357 - .L_356)


	//   ....[0]....
.L_356:
        /*01d0*/ 	.word	0x00000030


	//   ....[1]....
        /*01d4*/ 	.word	0x00005c50


	//   ....[2]....
        /*01d8*/ 	.word	0x00005cc0


	//----- nvinfo : EIATTR_MAX_THREADS
	.align		4
.L_357:
        /*01dc*/ 	.byte	0x04, 0x05
        /*01de*/ 	.short	(.L_359 - .L_358)
.L_358:
        /*01e0*/ 	.word	0x00000100
        /*01e4*/ 	.word	0x00000001
        /*01e8*/ 	.word	0x00000001


	//----- nvinfo : EIATTR_CRS_STACK_SIZE
	.align		4
.L_359:
        /*01ec*/ 	.byte	0x04, 0x1e
        /*01ee*/ 	.short	(.L_361 - .L_360)
.L_360:
        /*01f0*/ 	.word	0x00000000


	//----- nvinfo : EIATTR_CBANK_PARAM_SIZE
	.align		4
.L_361:
        /*01f4*/ 	.byte	0x03, 0x19
        /*01f6*/ 	.short	0x0015


	//----- nvinfo : EIATTR_PARAM_CBANK
	.align		4
        /*01f8*/ 	.byte	0x04, 0x0a
        /*01fa*/ 	.short	(.L_363 - .L_362)
	.align		4
.L_362:
        /*01fc*/ 	.word	index@(.nv.constant0._ZN6thrust24THRUST_300001_SM_1000_NS8cuda_cub4core6detail13_kernel_agentINS1_8__reduce11ReduceAgentIPN4cuda3std3__45tupleIJilEEESC_SB_lNS1_9__extrema9arg_max_fIilNS9_4lessIiEEEEEEJSC_SC_iSH_EEEvDpT0_)
        /*0200*/ 	.short	0x0380
        /*0202*/ 	.short	0x0015


	//----- nvinfo : EIATTR_SW_WAR
	.align		4
.L_363:
        /*0204*/ 	.byte	0x04, 0x36
        /*0206*/ 	.short	(.L_365 - .L_364)
.L_364:
        /*0208*/ 	.word	0x00000008
.L_365:


//--------------------- .nv.info._ZN6thrust24THRUST_300001_SM_1000_NS8cuda_cub4core6detail13_kernel_agentINS1_8__reduce10DrainAgentIlEEJN3cub18CUB_300001_SM_10009GridQueueIyEElEEEvDpT0_ --------------------------
	.section	.nv.info._ZN6thrust24THRUST_300001_SM_1000_NS8cuda_cub4core6detail13_kernel_agentINS1_8__reduce10DrainAgentIlEEJN3cub18CUB_300001_SM_10009GridQueueIyEElEEEvDpT0_,"",@"SHT_CUDA_INFO"
	.sectionflags	@""
	.align	4


	//----- nvinfo : EIATTR_CUDA_API_VERSION
	.align		4
        /*0000*/ 	.byte	0x04, 0x37
        /*0002*/ 	.short	(.L_367 - .L_366)
.L_366:
        /*0004*/ 	.word	0x00000082


	//----- nvinfo : EIATTR_KPARAM_INFO
	.align		4
.L_367:
        /*0008*/ 	.byte	0x04, 0x17
        /*000a*/ 	.short	(.L_369 - .L_368)
.L_368:
        /*000c*/ 	.word	0x00000000
        /*0010*/ 	.short	0x0001
        /*0012*/ 	.short	0x0008
        /*0014*/ 	.byte	0x00, 0xf0, 0x21, 0x00


	//----- nvinfo : EIATTR_KPARAM_INFO
	.align		4
.L_369:
        /*0018*/ 	.byte	0x04, 0x17
        /*001a*/ 	.short	(.L_371 - .L_370)
.L_370:
        /*001c*/ 	.word	0x00000000
        /*0020*/ 	.short	0x0000
        /*0022*/ 	.short	0x0000
        /*0024*/ 	.byte	0x00, 0xf0, 0x21, 0x00


	//----- nvinfo : EIATTR_SPARSE_MMA_MASK
	.align		4
.L_371:
        /*0028*/ 	.byte	0x03, 0x50
        /*002a*/ 	.short	0x0000


	//----- nvinfo : EIATTR_MAXREG_COUNT
	.align		4
        /*002c*/ 	.byte	0x03, 0x1b
        /*002e*/ 	.short	0x00ff


	//----- nvinfo : EIATTR_MERCURY_ISA_VERSION
	.align		4
        /*0030*/ 	.byte	0x03, 0x5f
        /*0032*/ 	.short	0x0101


	//----- nvinfo : EIATTR_VRC_CTA_INIT_COUNT
	.align		4
        /*0034*/ 	.byte	0x02, 0x4a
	.zero		1
	.zero		1


	//----- nvinfo : EIATTR_EXIT_INSTR_OFFSETS
	.align		4
        /*0038*/ 	.byte	0x04, 0x1c
        /*003a*/ 	.short	(.L_373 - .L_372)


	//   ....[0]....
.L_372:
        /*003c*/ 	.word	0x00000060


	//----- nvinfo : EIATTR_MAX_THREADS
	.align		4
.L_373:
        /*0040*/ 	.byte	0x04, 0x05
        /*0042*/ 	.short	(.L_375 - .L_374)
.L_374:
        /*0044*/ 	.word	0x00000001
        /*0048*/ 	.word	0x00000001
        /*004c*/ 	.word	0x00000001


	//----- nvinfo : EIATTR_CBANK_PARAM_SIZE
	.align		4
.L_375:
        /*0050*/ 	.byte	0x03, 0x19
        /*0052*/ 	.short	0x0010


	//----- nvinfo : EIATTR_PARAM_CBANK
	.align		4
        /*0054*/ 	.byte	0x04, 0x0a
        /*0056*/ 	.short	(.L_377 - .L_376)
	.align		4
.L_376:
        /*0058*/ 	.word	index@(.nv.constant0._ZN6thrust24THRUST_300001_SM_1000_NS8cuda_cub4core6detail13_kernel_agentINS1_8__reduce10DrainAgentIlEEJN3cub18CUB_300001_SM_10009GridQueueIyEElEEEvDpT0_)
        /*005c*/ 	.short	0x0380
        /*005e*/ 	.short	0x0010


	//----- nvinfo : EIATTR_SW_WAR
	.align		4
.L_377:
        /*0060*/ 	.byte	0x04, 0x36
        /*0062*/ 	.short	(.L_379 - .L_378)
.L_378:
        /*0064*/ 	.word	0x00000008
.L_379:


//--------------------- .nv.info._ZN6thrust24THRUST_300001_SM_1000_NS8cuda_cub4core6detail13_kernel_agentINS1_8__reduce11ReduceAgentINS0_12zip_iteratorIN4cuda3std3__45tupleIJNS0_10device_ptrIiEENS0_17counting_iteratorIlNS0_11use_defaultESF_SF_EEEEEEEPNSB_IJilEEESJ_lNS1_9__extrema9arg_max_fIilNSA_4lessIiEEEEEEJSI_SK_lN3cub18CUB_300001_SM_100013GridEvenShareIlEENSS_9GridQueueIyEESP_EEEvDpT0_ --------------------------
	.section	.nv.info._ZN6thrust24THRUST_300001_SM_1000_NS8cuda_cub4core6detail13_kernel_agentINS1_8__reduce11ReduceAgentINS0_12zip_iteratorIN4cuda3std3__45tupleIJNS0_10device_ptrIiEENS0_17counting_iteratorIlNS0_11use_defaultESF_SF_EEEEEEEPNSB_IJilEEESJ_lNS1_9__extrema9arg_max_fIilNSA_4lessIiEEEEEEJSI_SK_lN3cub18CUB_300001_SM_100013GridEvenShareIlEENSS_9GridQueueIyEESP_EEEvDpT0_,"",@"SHT_CUDA_INFO"
	.sectionflags	@""
	.align	4


	//----- nvinfo : EIATTR_CUDA_API_VERSION
	.align		4
        /*0000*/ 	.byte	0x04, 0x37
        /*0002*/ 	.short	(.L_381 - .L_380)
.L_380:
        /*0004*/ 	.word	0x00000082


	//----- nvinfo : EIATTR_KPARAM_INFO
	.align		4
.L_381:
        /*0008*/ 	.byte	0x04, 0x17
        /*000a*/ 	.short	(.L_383 - .L_382)
.L_382:
        /*000c*/ 	.word	0x00000000
        /*0010*/ 	.short	0x0005
        /*0012*/ 	.short	0x0070
        /*0014*/ 	.byte	0x00, 0xf0, 0x05, 0x00


	//----- nvinfo : EIATTR_KPARAM_INFO
	.align		4
.L_383:
        /*0018*/ 	.byte	0x04, 0x17
        /*001a*/ 	.short	(.L_385 - .L_384)
.L_384:
        /*001c*/ 	.word	0x00000000
        /*0020*/ 	.short	0x0004
        /*0022*/ 	.short	0x0068
        /*0024*/ 	.byte	0x00, 0xf0, 0x21, 0x00


	//----- nvinfo : EIATTR_KPARAM_INFO
	.align		4
.L_385:
        /*0028*/ 	.byte	0x04, 0x17
        /*002a*/ 	.short	(.L_387 - .L_386)
.L_386:
        /*002c*/ 	.word	0x00000000
        /*0030*/ 	.short	0x0003
        /*0032*/ 	.short	0x0020
        /*0034*/ 	.byte	0x00, 0xf0, 0x21, 0x01


	//----- nvinfo : EIATTR_KPARAM_INFO
	.align		4
.L_387:
        /*0038*/ 	.byte	0x04, 0x17
        /*003a*/ 	.short	(.L_389 - .L_388)
.L_388:
        /*003c*/ 	.word	0x00000000
        /*0040*/ 	.short	0x0002
        /*0042*/ 	.short	0x0018
        /*0044*/ 	.byte	0x00, 0xf0, 0x21, 0x00


	//----- nvinfo : EIATTR_KPARAM_INFO
	.align		4
.L_389:
        /*0048*/ 	.byte	0x04, 0x17
        /*004a*/ 	.short	(.L_391 - .L_390)
.L_390:
        /*004c*/ 	.word	0x00000000
        /*0050*/ 	.short	0x0001
        /*0052*/ 	.short	0x0010
        /*0054*/ 	.byte	0x00, 0xf5, 0x21, 0x00


	//----- nvinfo : EIATTR_KPARAM_INFO
	.align		4
.L_391:
        /*0058*/ 	.byte	0x04, 0x17
        /*005a*/ 	.short	(.L_393 - .L_392)
.L_392:
        /*005c*/ 	.word	0x00000000
        /*0060*/ 	.short	0x0000
        /*0062*/ 	.short	0x0000
        /*0064*/ 	.byte	0x00, 0xf0, 0x41, 0x00


	//----- nvinfo : EIATTR_SPARSE_MMA_MASK
	.align		4
.L_393:
        /*0068*/ 	.byte	0x03, 0x50
        /*006a*/ 	.short	0x0000


	//----- nvinfo : EIATTR_MAXREG_COUNT
	.align		4
        /*006c*/ 	.byte	0x03, 0x1b
        /*006e*/ 	.short	0x00ff


	//----- nvinfo : EIATTR_NUM_BARRIERS
	.align		4
        /*0070*/ 	.byte	0x02, 0x4c
        /*0072*/ 	.byte	0x01
	.zero		1


	//----- nvinfo : EIATTR_MERCURY_ISA_VERSION
	.align		4
        /*0074*/ 	.byte	0x03, 0x5f
        /*0076*/ 	.short	0x0101


	//----- nvinfo : EIATTR_COOP_GROUP_MASK_REGIDS
	.align		4
        /*0078*/ 	.byte	0x04, 0x29
        /*007a*/ 	.short	(.L_395 - .L_394)


	//   ....[0]....
.L_394:
        /*007c*/ 	.word	0xffffffff


	//   ....[1]....
        /*0080*/ 	.word	0xffffffff


	//   ....[2]....
        /*0084*/ 	.word	0xffffffff


	//   ....[3]....
        /*0088*/ 	.word	0xffffffff


	//   ....[4]....
        /*008c*/ 	.word	0xffffffff


	//   ....[5]....
        /*0090*/ 	.word	0xffffffff


	//   ....[6]....
        /*0094*/ 	.word	0xffffffff


	//   ....[7]....
        /*0098*/ 	.word	0xffffffff


	//   ....[8]....
        /*009c*/ 	.word	0xffffffff


	//   ....[9]....
        /*00a0*/ 	.word	0xffffffff


	//   ....[10]....
        /*00a4*/ 	.word	0xffffffff


	//   ....[11]....
        /*00a8*/ 	.word	0xffffffff


	//   ....[12]....
        /*00ac*/ 	.word	0xffffffff


	//   ....[13]....
        /*00b0*/ 	.word	0xffffffff


	//   ....[14]....
        /*00b4*/ 	.word	0xffffffff


	//   ....[15]....
        /*00b8*/ 	.word	0xffffffff


	//   ....[16]....
        /*00bc*/ 	.word	0xffffffff


	//   ....[17]....
        /*00c0*/ 	.word	0xffffffff


	//   ....[18]....
        /*00c4*/ 	.word	0xffffffff


	//   ....[19]....
        /*00c8*/ 	.word	0xffffffff


	//   ....[20]....
        /*00cc*/ 	.word	0xffffffff


	//   ....[21]....
        /*00d0*/ 	.word	0xffffffff


	//   ....[22]....
        /*00d4*/ 	.word	0xffffffff


	//   ....[23]....
        /*00d8*/ 	.word	0xffffffff


	//   ....[24]....
        /*00dc*/ 	.word	0xffffffff


	//   ....[25]....
        /*00e0*/ 	.word	0xffffffff


	//   ....[26]....
        /*00e4*/ 	.word	0xffffffff


	//   ....[27]....
        /*00e8*/ 	.word	0xffffffff


	//   ....[28]....
        /*00ec*/ 	.word	0xffffffff


	//   ....[29]....
        /*00f0*/ 	.word	0xffffffff


	//   ....[30]....
        /*00f4*/ 	.word	0xffffffff


	//   ....[31]....
        /*00f8*/ 	.word	0xffffffff


	//   ....[32]....
        /*00fc*/ 	.word	0xffffffff


	//   ....[33]....
        /*0100*/ 	.word	0xffffffff


	//   ....[34]....
        /*0104*/ 	.word	0xffffffff


	//   ....[35]....
        /*0108*/ 	.word	0xffffffff


	//   ....[36]....
        /*010c*/ 	.word	0xffffffff


	//   ....[37]....
        /*0110*/ 	.word	0xffffffff


	//   ....[38]....
        /*0114*/ 	.word	0xffffffff


	//   ....[39]....
        /*0118*/ 	.word	0xffffffff


	//   ....[40]....
        /*011c*/ 	.word	0xffffffff


	//   ....[41]....
        /*0120*/ 	.word	0xffffffff


	//   ....[42]....
        /*0124*/ 	.word	0xffffffff


	//   ....[43]....
        /*0128*/ 	.word	0xffffffff


	//   ....[44]....
        /*012c*/ 	.word	0xffffffff


	//----- nvinfo : EIATTR_COOP_GROUP_INSTR_OFFSETS
	.align		4
.L_395:
        /*0130*/ 	.byte	0x04, 0x28
        /*0132*/ 	.short	(.L_397 - .L_396)


	//   ....[0]....
.L_396:
        /*0134*/ 	.word	0x00000c20


	//   ....[1]....
        /*0138*/ 	.word	0x00000c50


	//   ....[2]....
        /*013c*/ 	.word	0x00000c60


	//   ....[3]....
        /*0140*/ 	.word	0x00000dc0


	//   ....[4]....
        /*0144*/ 	.word	0x00000e00


	//   ....[5]....
        /*0148*/ 	.word	0x00000e40


	//   ....[6]....
        /*014c*/ 	.word	0x00000f80


	//   ....[7]....
        /*0150*/ 	.word	0x00000fb0


	//   ....[8]....
        /*0154*/ 	.word	0x00000fe0


	//   ....[9]....
        /*0158*/ 	.word	0x00001110


	//   ....[10]....
        /*015c*/ 	.word	0x00001140


	//   ....[11]....
        /*0160*/ 	.word	0x00001170


	//   ....[12]....
        /*0164*/ 	.word	0x000012a0


	//   ....[13]....
        /*0168*/ 	.word	0x000012d0


	//   ....[14]....
        /*016c*/ 	.word	0x00001300


	//   ....[15]....
        /*0170*/ 	.word	0x00001eb0


	//   ....[16]....
        /*0174*/ 	.word	0x00001ec0


	//   ....[17]....
        /*0178*/ 	.word	0x00001f40


	//   ....[18]....
        /*017c*/ 	.word	0x000020c0


	//   ....[19]....
        /*0180*/ 	.word	0x000020f0


	//   ....[20]....
        /*0184*/ 	.word	0x00002120


	//   ....[21]....
        /*0188*/ 	.word	0x00002250


	//   ....[22]....
        /*018c*/ 	.word	0x00002280


	//   ....[23]....
        /*0190*/ 	.word	0x000022b0


	//   ....[24]....
        /*0194*/ 	.word	0x000023e0


	//   ....[25]....
        /*0198*/ 	.word	0x00002410


	//   ....[26]....
        /*019c*/ 	.word	0x00002440


	//   ....[27]....
        /*01a0*/ 	.word	0x00002570


	//   ....[28]....
        /*01a4*/ 	.word	0x000025a0


	//   ....[29]....
        /*01a8*/ 	.word	0x000025d0


	//   ....[30]....
        /*01ac*/ 	.word	0x000048a0


	//   ....[31]....
        /*01b0*/ 	.word	0x000048c0


	//   ....[32]....
        /*01b4*/ 	.word	0x000048d0


	//   ....[33]....
        /*01b8*/ 	.word	0x00004a70


	//   ....[34]....
        /*01bc*/ 	.word	0x00004aa0


	//   ....[35]....
        /*01c0*/ 	.word	0x00004ad0


	//   ....[36]....
        /*01c4*/ 	.word	0x00004c00


	//   ....[37]....
        /*01c8*/ 	.word	0x00004c30


	//   ....[38]....
        /*01cc*/ 	.word	0x00004c60


	//   ....[39]....
        /*01d0*/ 	.word	0x00004d90


	//   ....[40]....
        /*01d4*/ 	.word	0x00004dc0


	//   ....[41]....
        /*01d8*/ 	.word	0x00004df0


	//   ....[42]....
        /*01dc*/ 	.word	0x00004f20


	//   ....[43]....
        /*01e0*/ 	.word	0x00004f50


	//   ....[44]....
        /*01e4*/ 	.word	0x00004f80


	//----- nvinfo : EIATTR_VRC_CTA_INIT_COUNT
	.align		4
.L_397:
        /*01e8*/ 	.byte	0x02, 0x4a
	.zero		1
	.zero		1


	//----- nvinfo : EIATTR_EXIT_INSTR_OFFSETS
	.align		4
        /*01ec*/ 	.byte	0x04, 0x1c
        /*01ee*/ 	.short	(.L_399 - .L_398)


	//   ....[0]....
.L_398:
        /*01f0*/ 	.word	0x00005a90


	//   ....[1]....
        /*01f4*/ 	.word	0x00005b00


	//----- nvinfo : EIATTR_MAX_THREADS
	.align		4
.L_399:
        /*01f8*/ 	.byte	0x04, 0x05
        /*01fa*/ 	.short	(.L_401 - .L_400)
.L_400:
        /*01fc*/ 	.word	0x00000100
        /*0200*/ 	.word	0x00000001
        /*0204*/ 	.word	0x00000001


	//----- nvinfo : EIATTR_CRS_STACK_SIZE
	.align		4
.L_401:
        /*0208*/ 	.byte	0x04, 0x1e
        /*020a*/ 	.short	(.L_403 - .L_402)
.L_402:
        /*020c*/ 	.word	0x00000000


	//----- nvinfo : EIATTR_CBANK_PARAM_SIZE
	.align		4
.L_403:
        /*0210*/ 	.byte	0x03, 0x19
        /*0212*/ 	.short	0x0071


	//----- nvinfo : EIATTR_PARAM_CBANK
	.align		4
        /*0214*/ 	.byte	0x04, 0x0a
        /*0216*/ 	.short	(.L_405 - .L_404)
	.align		4
.L_404:
        /*0218*/ 	.word	index@(.nv.constant0._ZN6thrust24THRUST_300001_SM_1000_NS8cuda_cub4core6detail13_kernel_agentINS1_8__reduce11ReduceAgentINS0_12zip_iteratorIN4cuda3std3__45tupleIJNS0_10device_ptrIiEENS0_17counting_iteratorIlNS0_11use_defaultESF_SF_EEEEEEEPNSB_IJilEEESJ_lNS1_9__extrema9arg_max_fIilNSA_4lessIiEEEEEEJSI_SK_lN3cub18CUB_300001_SM_100013GridEvenShareIlEENSS_9GridQueueIyEESP_EEEvDpT0_)
        /*021c*/ 	.short	0x0380
        /*021e*/ 	.short	0x0071


	//----- nvinfo : EIATTR_SW_WAR
	.align		4
.L_405:
        /*0220*/ 	.byte	0x04, 0x36
        /*0222*/ 	.short	(.L_407 - .L_406)
.L_406:
        /*0224*/ 	.word	0x00000008
.L_407:


//--------------------- .nv.info._ZN6thrust24THRUST_300001_SM_1000_NS8cuda_cub4core6detail13_kernel_agentINS1_8__reduce11ReduceAgentINS0_12zip_iteratorIN4cuda3std3__45tupleIJNS0_10device_ptrIiEENS0_17counting_iteratorIlNS0_11use_defaultESF_SF_EEEEEEEPNSB_IJilEEESJ_lNS1_9__extrema9arg_max_fIilNSA_4lessIiEEEEEEJSI_SK_lSP_EEEvDpT0_ --------------------------
	.section	.nv.info._ZN6thrust24THRUST_300001_SM_1000_NS8cuda_cub4core6detail13_kernel_agentINS1_8__reduce11ReduceAgentINS0_12zip_iteratorIN4cuda3std3__45tupleIJNS0_10device_ptrIiEENS0_17counting_iteratorIlNS0_11use_defaultESF_SF_EEEEEEEPNSB_IJilEEESJ_lNS1_9__extrema9arg_max_fIilNSA_4lessIiEEEEEEJSI_SK_lSP_EEEvDpT0_,"",@"SHT_CUDA_INFO"
	.sectionflags	@""
	.align	4


	//----- nvinfo : EIATTR_CUDA_API_VERSION
	.align		4
        /*0000*/ 	.byte	0x04, 0x37
        /*0002*/ 	.short	(.L_409 - .L_408)
.L_408:
        /*0004*/ 	.word	0x00000082


	//----- nvinfo : EIATTR_KPARAM_INFO
	.align		4
.L_409:
        /*0008*/ 	.byte	0x04, 0x17
        /*000a*/ 	.short	(.L_411 - .L_410)
.L_410:
        /*000c*/ 	.word	0x00000000
        /*0010*/ 	.short	0x0003
        /*0012*/ 	.short	0x0020
        /*0014*/ 	.byte	0x00, 0xf0, 0x05, 0x00


	//----- nvinfo : EIATTR_KPARAM_INFO
	.align		4
.L_411:
        /*0018*/ 	.byte	0x04, 0x17
        /*001a*/ 	.short	(.L_413 - .L_412)
.L_412:
        /*001c*/ 	.word	0x00000000
        /*0020*/ 	.short	0x0002
        /*0022*/ 	.short	0x0018
        /*0024*/ 	.byte	0x00, 0xf0, 0x21, 0x00


	//----- nvinfo : EIATTR_KPARAM_INFO
	.align		4
.L_413:
        /*0028*/ 	.byte	0x04, 0x17
        /*002a*/ 	.short	(.L_415 - .L_414)
.L_414:
        /*002c*/ 	.word	0x00000000
        /*0030*/ 	.short	0x0001
        /*0032*/ 	.short	0x0010
        /*0034*/ 	.byte	0x00, 0xf5, 0x21, 0x00


	//----- nvinfo : EIATTR_KPARAM_INFO
	.align		4
.L_415:
        /*0038*/ 	.byte	0x04, 0x17
        /*003a*/ 	.short	(.L_417 - .L_416)
.L_416:
        /*003c*/ 	.word	0x00000000
        /*0040*/ 	.short	0x0000
        /*0042*/ 	.short	0x0000
        /*0044*/ 	.byte	0x00, 0xf0, 0x41, 0x00


	//----- nvinfo : EIATTR_SPARSE_MMA_MASK
	.align		4
.L_417:
        /*0048*/ 	.byte	0x03, 0x50
        /*004a*/ 	.short	0x0000


	//----- nvinfo : EIATTR_MAXREG_COUNT
	.align		4
        /*004c*/ 	.byte	0x03, 0x1b
        /*004e*/ 	.short	0x00ff


	//----- nvinfo : EIATTR_NUM_BARRIERS
	.align		4
        /*0050*/ 	.byte	0x02, 0x4c
        /*0052*/ 	.byte	0x01
	.zero		1


	//----- nvinfo : EIATTR_MERCURY_ISA_VERSION
	.align		4
        /*0054*/ 	.byte	0x03, 0x5f
        /*0056*/ 	.short	0x0101


	//----- nvinfo : EIATTR_COOP_GROUP_MASK_REGIDS
	.align		4
        /*0058*/ 	.byte	0x04, 0x29
        /*005a*/ 	.short	(.L_419 - .L_418)


	//   ....[0]....
.L_418:
        /*005c*/ 	.word	0xffffffff


	//   ....[1]....
        /*0060*/ 	.word	0xffffffff


	//   ....[2]....
        /*0064*/ 	.word	0xffffffff


	//   ....[3]....
        /*0068*/ 	.word	0xffffffff


	//   ....[4]....
        /*006c*/ 	.word	0xffffffff


	//   ....[5]....
        /*0070*/ 	.word	0xffffffff


	//   ....[6]....
        /*0074*/ 	.word	0xffffffff


	//   ....[7]....
        /*0078*/ 	.word	0xffffffff


	//   ....[8]....
        /*007c*/ 	.word	0xffffffff


	//   ....[9]....
        /*0080*/ 	.word	0xffffffff


	//   ....[10]....
        /*0084*/ 	.word	0xffffffff


	//   ....[11]....
        /*0088*/ 	.word	0xffffffff


	//   ....[12]....
        /*008c*/ 	.word	0xffffffff


	//   ....[13]....
        /*0090*/ 	.word	0xffffffff


	//   ....[14]....
        /*0094*/ 	.word	0xffffffff


	//   ....[15]....
        /*0098*/ 	.word	0xffffffff


	//   ....[16]....
        /*009c*/ 	.word	0xffffffff


	//   ....[17]....
        /*00a0*/ 	.word	0xffffffff


	//   ....[18]....
        /*00a4*/ 	.word	0xffffffff


	//   ....[19]....
        /*00a8*/ 	.word	0xffffffff


	//   ....[20]....
        /*00ac*/ 	.word	0xffffffff


	//   ....[21]....
        /*00b0*/ 	.word	0xffffffff


	//   ....[22]....
        /*00b4*/ 	.word	0xffffffff


	//   ....[23]....
        /*00b8*/ 	.word	0xffffffff


	//   ....[24]....
        /*00bc*/ 	.word	0xffffffff


	//   ....[25]....
        /*00c0*/ 	.word	0xffffffff


	//   ....[26]....
        /*00c4*/ 	.word	0xffffffff


	//   ....[27]....
        /*00c8*/ 	.word	0xffffffff


	//   ....[28]....
        /*00cc*/ 	.word	0xffffffff


	//   ....[29]....
        /*00d0*/ 	.word	0xffffffff


	//   ....[30]....
        /*00d4*/ 	.word	0xffffffff


	//   ....[31]....
        /*00d8*/ 	.word	0xffffffff


	//   ....[32]....
        /*00dc*/ 	.word	0xffffffff


	//   ....[33]....
        /*00e0*/ 	.word	0xffffffff


	//   ....[34]....
        /*00e4*/ 	.word	0xffffffff


	//   ....[35]....
        /*00e8*/ 	.word	0xffffffff


	//   ....[36]....
        /*00ec*/ 	.word	0xffffffff


	//   ....[37]....
        /*00f0*/ 	.word	0xffffffff


	//   ....[38]....
        /*00f4*/ 	.word	0xffffffff


	//   ....[39]....
        /*00f8*/ 	.word	0xffffffff


	//   ....[40]....
        /*00fc*/ 	.word	0xffffffff


	//   ....[41]....
        /*0100*/ 	.word	0xffffffff


	//   ....[42]....
        /*0104*/ 	.word	0xffffffff


	//   ....[43]....
        /*0108*/ 	.word	0xffffffff


	//   ....[44]....
        /*010c*/ 	.word	0xffffffff


	//----- nvinfo : EIATTR_COOP_GROUP_INSTR_OFFSETS
	.align		4
.L_419:
        /*0110*/ 	.byte	0x04, 0x28
        /*0112*/ 	.short	(.L_421 - .L_420)


	//   ....[0]....
.L_420:
        /*0114*/ 	.word	0x00000b20


	//   ....[1]....
        /*0118*/ 	.word	0x00000b50


	//   ....[2]....
        /*011c*/ 	.word	0x00000b60


	//   ....[3]....
        /*0120*/ 	.word	0x00000cd0


	//   ....[4]....
        /*0124*/ 	.word	0x00000d10


	//   ....[5]....
        /*0128*/ 	.word	0x00000d40


	//   ....[6]....
        /*012c*/ 	.word	0x00000e80


	//   ....[7]....
        /*0130*/ 	.word	0x00000eb0


	//   ....[8]....
        /*0134*/ 	.word	0x00000ee0


	//   ....[9]....
        /*0138*/ 	.word	0x00001010


	//   ....[10]....
        /*013c*/ 	.word	0x00001040


	//   ....[11]....
        /*0140*/ 	.word	0x00001070


	//   ....[12]....
        /*0144*/ 	.word	0x000011a0


	//   ....[13]....
        /*0148*/ 	.word	0x000011d0


	//   ....[14]....
        /*014c*/ 	.word	0x00001200


	//   ....[15]....
        /*0150*/ 	.word	0x00001dc0


	//   ....[16]....
        /*0154*/ 	.word	0x00001dd0


	//   ....[17]....
        /*0158*/ 	.word	0x00001e50


	//   ....[18]....
        /*015c*/ 	.word	0x00001fc0


	//   ....[19]....
        /*0160*/ 	.word	0x00001ff0


	//   ....[20]....
        /*0164*/ 	.word	0x00002020


	//   ....[21]....
        /*0168*/ 	.word	0x00002150


	//   ....[22]....
        /*016c*/ 	.word	0x00002180


	//   ....[23]....
        /*0170*/ 	.word	0x000021b0


	//   ....[24]....
        /*0174*/ 	.word	0x000022e0


	//   ....[25]....
        /*0178*/ 	.word	0x00002310


	//   ....[26]....
        /*017c*/ 	.word	0x00002340


	//   ....[27]....
        /*0180*/ 	.word	0x00002470


	//   ....[28]....
        /*0184*/ 	.word	0x000024a0


	//   ....[29]....
        /*0188*/ 	.word	0x000024d0


	//   ....[30]....
        /*018c*/ 	.word	0x00004400


	//   ....[31]....
        /*0190*/ 	.word	0x00004420


	//   ....[32]....
        /*0194*/ 	.word	0x00004430


	//   ....[33]....
        /*0198*/ 	.word	0x000045d0


	//   ....[34]....
        /*019c*/ 	.word	0x00004600


	//   ....[35]....
        /*01a0*/ 	.word	0x00004630


	//   ....[36]....
        /*01a4*/ 	.word	0x00004760


	//   ....[37]....
        /*01a8*/ 	.word	0x00004790


	//   ....[38]....
        /*01ac*/ 	.word	0x000047c0


	//   ....[39]....
        /*01b0*/ 	.word	0x000048f0


	//   ....[40]....
        /*01b4*/ 	.word	0x00004920


	//   ....[41]....
        /*01b8*/ 	.word	0x00004950


	//   ....[42]....
        /*01bc*/ 	.word	0x00004a80


	//   ....[43]....
        /*01c0*/ 	.word	0x00004ab0


	//   ....[44]....
        /*01c4*/ 	.word	0x00004ae0


	//----- nvinfo : EIATTR_VRC_CTA_INIT_COUNT
	.align		4
.L_421:
        /*01c8*/ 	.byte	0x02, 0x4a
	.zero		1
	.zero		1


	//----- nvinfo : EIATTR_EXIT_INSTR_OFFSETS
	.align		4
        /*01cc*/ 	.byte	0x04, 0x1c
        /*01ce*/ 	.short	(.L_423 - .L_422)


	//   ....[0]....
.L_422:
        /*01d0*/ 	.word	0x00000040


	//   ....[1]....
        /*01d4*/ 	.word	0x000055f0


	//   ....[2]....
        /*01d8*/ 	.word	0x00005660


	//----- nvinfo : EIATTR_MAX_THREADS
	.align		4
.L_423:
        /*01dc*/ 	.byte	0x04, 0x05
        /*01de*/ 	.short	(.L_425 - .L_424)
.L_424:
        /*01e0*/ 	.word	0x00000100
        /*01e4*/ 	.word	0x00000001
        /*01e8*/ 	.word	0x00000001


	//----- nvinfo : EIATTR_CRS_STACK_SIZE
	.align		4
.L_425:
        /*01ec*/ 	.byte	0x04, 0x1e
        /*01ee*/ 	.short	(.L_427 - .L_426)
.L_426:
        /*01f0*/ 	.word	0x00000000


	//----- nvinfo : EIATTR_CBANK_PARAM_SIZE
	.align		4
.L_427:
        /*01f4*/ 	.byte	0x03, 0x19
        /*01f6*/ 	.short	0x0021


	//----- nvinfo : EIATTR_PARAM_CBANK
	.align		4
        /*01f8*/ 	.byte	0x04, 0x0a
        /*01fa*/ 	.short	(.L_429 - .L_428)
	.align		4
.L_428:
        /*01fc*/ 	.word	index@(.nv.constant0._ZN6thrust24THRUST_300001_SM_1000_NS8cuda_cub4core6detail13_kernel_agentINS1_8__reduce11ReduceAgentINS0_12zip_iteratorIN4cuda3std3__45tupleIJNS0_10device_ptrIiEENS0_17counting_iteratorIlNS0_11use_defaultESF_SF_EEEEEEEPNSB_IJilEEESJ_lNS1_9__extrema9arg_max_fIilNSA_4lessIiEEEEEEJSI_SK_lSP_EEEvDpT0_)
        /*0200*/ 	.short	0x0380
        /*0202*/ 	.short	0x0021


	//----- nvinfo : EIATTR_SW_WAR
	.align		4
.L_429:
        /*0204*/ 	.byte	0x04, 0x36
        /*0206*/ 	.short	(.L_431 - .L_430)
.L_430:
        /*0208*/ 	.word	0x00000008
.L_431:


//--------------------- .nv.info._ZN6thrust24THRUST_300001_SM_1000_NS8cuda_cub4core6detail13_kernel_agentINS1_8__reduce11ReduceAgentIPN4cuda3std3__45tupleIJilEEESC_SB_iNS1_9__extrema9arg_max_fIilNS9_4lessIiEEEEEEJSC_SC_iSH_EEEvDpT0_ --------------------------
	.section	.nv.info._ZN6thrust24THRUST_300001_SM_1000_NS8cuda_cub4core6detail13_kernel_agentINS1_8__reduce11ReduceAgentIPN4cuda3std3__45tupleIJilEEESC_SB_iNS1_9__extrema9arg_max_fIilNS9_4lessIiEEEEEEJSC_SC_iSH_EEEvDpT0_,"",@"SHT_CUDA_INFO"
	.sectionflags	@""
	.align	4


	//----- nvinfo : EIATTR_CUDA_API_VERSION
	.align		4
        /*0000*/ 	.byte	0x04, 0x37
        /*0002*/ 	.short	(.L_433 - .L_432)
.L_432:
        /*0004*/ 	.word	0x00000082


	//----- nvinfo : EIATTR_KPARAM_INFO
	.align		4
.L_433:
        /*0008*/ 	.byte	0x04, 0x17
        /*000a*/ 	.short	(.L_435 - .L_434)
.L_434:
        /*000c*/ 	.word	0x00000000
        /*0010*/ 	.short	0x0003
        /*0012*/ 	.short	0x0014
        /*0014*/ 	.byte	0x00, 0xf0, 0x05, 0x00


	//----- nvinfo : EIATTR_KPARAM_INFO
	.align		4
.L_435:
        /*0018*/ 	.byte	0x04, 0x17
        /*001a*/ 	.short	(.L_437 - .L_436)
.L_436:
        /*001c*/ 	.word	0x00000000
        /*0020*/ 	.short	0x0002
        /*0022*/ 	.short	0x0010
        /*0024*/ 	.byte	0x00, 0xf0, 0x11, 0x00


	//----- nvinfo : EIATTR_KPARAM_INFO
	.align		4
.L_437:
        /*0028*/ 	.byte	0x04, 0x17
        /*002a*/ 	.short	(.L_439 - .L_438)
.L_438:
        /*002c*/ 	.word	0x00000000
        /*0030*/ 	.short	0x0001
        /*0032*/ 	.short	0x0008
        /*0034*/ 	.byte	0x00, 0xf5, 0x21, 0x00


	//----- nvinfo : EIATTR_KPARAM_INFO
	.align		4
.L_439:
        /*0038*/ 	.byte	0x04, 0x17
        /*003a*/ 	.short	(.L_441 - .L_440)
.L_440:
        /*003c*/ 	.word	0x00000000
        /*0040*/ 	.short	0x0000
        /*0042*/ 	.short	0x0000
        /*0044*/ 	.byte	0x00, 0xf5, 0x21, 0x00


	//----- nvinfo : EIATTR_SPARSE_MMA_MASK
	.align		4
.L_441:
        /*0048*/ 	.byte	0x03, 0x50
        /*004a*/ 	.short	0x0000


	//----- nvinfo : EIATTR_MAXREG_COUNT
	.align		4
        /*004c*/ 	.byte	0x03, 0x1b
        /*004e*/ 	.short	0x00ff


	//----- nvinfo : EIATTR_NUM_BARRIERS
	.align		4
        /*0050*/ 	.byte	0x02, 0x4c
        /*0052*/ 	.byte	0x01
	.zero		1


	//----- nvinfo : EIATTR_MERCURY_ISA_VERSION
	.align		4
        /*0054*/ 	.byte	0x03, 0x5f
        /*0056*/ 	.short	0x0101


	//----- nvinfo : EIATTR_COOP_GROUP_MASK_REGIDS
	.align		4
        /*0058*/ 	.byte	0x04, 0x29
        /*005a*/ 	.short	(.L_443 - .L_442)


	//   ....[0]....
.L_442:
        /*005c*/ 	.word	0xffffffff


	//   ....[1]....
        /*0060*/ 	.word	0xffffffff


	//   ....[2]....
        /*0064*/ 	.word	0xffffffff


	//   ....[3]....
        /*0068*/ 	.word	0xffffffff


	//   ....[4]....
        /*006c*/ 	.word	0xffffffff


	//   ....[5]....
        /*0070*/ 	.word	0xffffffff


	//   ....[6]....
        /*0074*/ 	.word	0xffffffff


	//   ....[7]....
        /*0078*/ 	.word	0xffffffff


	//   ....[8]....
        /*007c*/ 	.word	0xffffffff


	//   ....[9]....
        /*0080*/ 	.word	0xffffffff


	//   ....[10]....
        /*0084*/ 	.word	0xffffffff


	//   ....[11]....
        /*0088*/ 	.word	0xffffffff


	//   ....[12]....
        /*008c*/ 	.word	0xffffffff


	//   ....[13]....
        /*0090*/ 	.word	0xffffffff


	//   ....[14]....
        /*0094*/ 	.word	0xffffffff


	//   ....[15]....
        /*0098*/ 	.word	0xffffffff


	//   ....[16]....
        /*009c*/ 	.word	0xffffffff


	//   ....[17]....
        /*00a0*/ 	.word	0xffffffff


	//   ....[18]....
        /*00a4*/ 	.word	0xffffffff


	//   ....[19]....
        /*00a8*/ 	.word	0xffffffff


	//   ....[20]....
        /*00ac*/ 	.word	0xffffffff


	//   ....[21]....
        /*00b0*/ 	.word	0xffffffff


	//   ....[22]....
        /*00b4*/ 	.word	0xffffffff


	//   ....[23]....
        /*00b8*/ 	.word	0xffffffff


	//   ....[24]....
        /*00bc*/ 	.word	0xffffffff


	//   ....[25]....
        /*00c0*/ 	.word	0xffffffff


	//   ....[26]....
        /*00c4*/ 	.word	0xffffffff


	//   ....[27]....
        /*00c8*/ 	.word	0xffffffff


	//   ....[28]....
        /*00cc*/ 	.word	0xffffffff


	//   ....[29]....
        /*00d0*/ 	.word	0xffffffff


	//   ....[30]....
        /*00d4*/ 	.word	0xffffffff


	//   ....[31]....
        /*00d8*/ 	.word	0xffffffff


	//   ....[32]....
        /*00dc*/ 	.word	0xffffffff


	//   ....[33]....
        /*00e0*/ 	.word	0xffffffff


	//   ....[34]....
        /*00e4*/ 	.word	0xffffffff


	//   ....[35]....
        /*00e8*/ 	.word	0xffffffff


	//   ....[36]....
        /*00ec*/ 	.word	0xffffffff


	//   ....[37]....
        /*00f0*/ 	.word	0xffffffff


	//   ....[38]....
        /*00f4*/ 	.word	0xffffffff


	//   ....[39]....
        /*00f8*/ 	.word	0xffffffff


	//   ....[40]....
        /*00fc*/ 	.word	0xffffffff


	//   ....[41]....
        /*0100*/ 	.word	0xffffffff


	//   ....[42]....
        /*0104*/ 	.word	0xffffffff


	//   ....[43]....
        /*0108*/ 	.word	0xffffffff


	//   ....[44]....
        /*010c*/ 	.word	0xffffffff


	//----- nvinfo : EIATTR_COOP_GROUP_INSTR_OFFSETS
	.align		4
.L_443:
        /*0110*/ 	.byte	0x04, 0x28
        /*0112*/ 	.short	(.L_445 - .L_444)


	//   ....[0]....
.L_444:
        /*0114*/ 	.word	0x00000a60


	//   ....[1]....
        /*0118*/ 	.word	0x00000a90


	//   ....[2]....
        /*011c*/ 	.word	0x00000aa0


	//   ....[3]....
        /*0120*/ 	.word	0x00000c00


	//   ....[4]....
        /*0124*/ 	.word	0x00000c40


	//   ....[5]....
        /*0128*/ 	.word	0x00000c80


	//   ....[6]....
        /*012c*/ 	.word	0x00000dc0


	//   ....[7]....
        /*0130*/ 	.word	0x00000df0


	//   ....[8]....
        /*0134*/ 	.word	0x00000e20


	//   ....[9]....
        /*0138*/ 	.word	0x00000f50


	//   ....[10]....
        /*013c*/ 	.word	0x00000f80


	//   ....[11]....
        /*0140*/ 	.word	0x00000fb0


	//   ....[12]....
        /*0144*/ 	.word	0x000010e0


	//   ....[13]....
        /*0148*/ 	.word	0x00001110


	//   ....[14]....
        /*014c*/ 	.word	0x00001140


	//   ....[15]....
        /*0150*/ 	.word	0x00001d00


	//   ....[16]....
        /*0154*/ 	.word	0x00001d10


	//   ....[17]....
        /*0158*/ 	.word	0x00001d20


	//   ....[18]....
        /*015c*/ 	.word	0x00001ef0


	//   ....[19]....
        /*0160*/ 	.word	0x00001f30


	//   ....[20]....
        /*0164*/ 	.word	0x00001f60


	//   ....[21]....
        /*0168*/ 	.word	0x00002090


	//   ....[22]....
        /*016c*/ 	.word	0x000020c0


	//   ....[23]....
        /*0170*/ 	.word	0x000020f0


	//   ....[24]....
        /*0174*/ 	.word	0x00002220


	//   ....[25]....
        /*0178*/ 	.word	0x00002250


	//   ....[26]....
        /*017c*/ 	.word	0x00002280


	//   ....[27]....
        /*0180*/ 	.word	0x000023b0


	//   ....[28]....
        /*0184*/ 	.word	0x000023e0


	//   ....[29]....
        /*0188*/ 	.word	0x00002410


	//   ....[30]....
        /*018c*/ 	.word	0x000042a0


	//   ....[31]....
        /*0190*/ 	.word	0x000042c0


	//   ....[32]....
        /*0194*/ 	.word	0x000042d0


	//   ....[33]....
        /*0198*/ 	.word	0x00004470


	//   ....[34]....
        /*019c*/ 	.word	0x000044a0


	//   ....[35]....
        /*01a0*/ 	.word	0x000044d0


	//   ....[36]....
        /*01a4*/ 	.word	0x00004600


	//   ....[37]....
        /*01a8*/ 	.word	0x00004630


	//   ....[38]....
        /*01ac*/ 	.word	0x00004660


	//   ....[39]....
        /*01b0*/ 	.word	0x00004790


	//   ....[40]....
        /*01b4*/ 	.word	0x000047c0


	//   ....[41]....
        /*01b8*/ 	.word	0x000047f0


	//   ....[42]....
        /*01bc*/ 	.word	0x00004920


	//   ....[43]....
        /*01c0*/ 	.word	0x00004950


	//   ....[44]....
        /*01c4*/ 	.word	0x00004980


	//----- nvinfo : EIATTR_VRC_CTA_INIT_COUNT
	.align		4
.L_445:
        /*01c8*/ 	.byte	0x02, 0x4a
	.zero		1
	.zero		1


	//----- nvinfo : EIATTR_EXIT_INSTR_OFFSETS
	.align		4
        /*01cc*/ 	.byte	0x04, 0x1c
        /*01ce*/ 	.short	(.L_447 - .L_446)


	//   ....[0]....
.L_446:
        /*01d0*/ 	.word	0x00000030


	//   ....[1]....
        /*01d4*/ 	.word	0x00005490


	//   ....[2]....
        /*01d8*/ 	.word	0x00005500


	//----- nvinfo : EIATTR_MAX_THREADS
	.align		4
.L_447:
        /*01dc*/ 	.byte	0x04, 0x05
        /*01de*/ 	.short	(.L_449 - .L_448)
.L_448:
        /*01e0*/ 	.word	0x00000100
        /*01e4*/ 	.word	0x00000001
        /*01e8*/ 	.word	0x00000001


	//----- nvinfo : EIATTR_CRS_STACK_SIZE
	.align		4
.L_449:
        /*01ec*/ 	.byte	0x04, 0x1e
        /*01ee*/ 	.short	(.L_451 - .L_450)
.L_450:
        /*01f0*/ 	.word	0x00000000


	//----- nvinfo : EIATTR_CBANK_PARAM_SIZE
	.align		4
.L_451:
        /*01f4*/ 	.byte	0x03, 0x19
        /*01f6*/ 	.short	0x0015


	//----- nvinfo : EIATTR_PARAM_CBANK
	.align		4
        /*01f8*/ 	.byte	0x04, 0x0a
        /*01fa*/ 	.short	(.L_453 - .L_452)
	.align		4
.L_452:
        /*01fc*/ 	.word	index@(.nv.constant0._ZN6thrust24THRUST_300001_SM_1000_NS8cuda_cub4core6detail13_kernel_agentINS1_8__reduce11ReduceAgentIPN4cuda3std3__45tupleIJilEEESC_SB_iNS1_9__extrema9arg_max_fIilNS9_4lessIiEEEEEEJSC_SC_iSH_EEEvDpT0_)
        /*0200*/ 	.short	0x0380
        /*0202*/ 	.short	0x0015


	//----- nvinfo : EIATTR_SW_WAR
	.align		4
.L_453:
        /*0204*/ 	.byte	0x04, 0x36
        /*0206*/ 	.short	(.L_455 - .L_454)
.L_454:
        /*0208*/ 	.word	0x00000008
.L_455:


//--------------------- .nv.info._ZN6thrust24THRUST_300001_SM_1000_NS8cuda_cub4core6detail13_kernel_agentINS1_8__reduce10DrainAgentIiEEJN3cub18CUB_300001_SM_10009GridQueueIjEEiEEEvDpT0_ --------------------------
	.section	.nv.info._ZN6thrust24THRUST_300001_SM_1000_NS8cuda_cub4core6detail13_kernel_agentINS1_8__reduce10DrainAgentIiEEJN3cub18CUB_300001_SM_10009GridQueueIjEEiEEEvDpT0_,"",@"SHT_CUDA_INFO"
	.sectionflags	@""
	.align	4


	//----- nvinfo : EIATTR_CUDA_API_VERSION
	.align		4
        /*0000*/ 	.byte	0x04, 0x37
        /*0002*/ 	.short	(.L_457 - .L_456)
.L_456:
        /*0004*/ 	.word	0x00000082


	//----- nvinfo : EIATTR_KPARAM_INFO
	.align		4
.L_457:
        /*0008*/ 	.byte	0x04, 0x17
        /*000a*/ 	.short	(.L_459 - .L_458)
.L_458:
        /*000c*/ 	.word	0x00000000
        /*0010*/ 	.short	0x0001
        /*0012*/ 	.short	0x0008
        /*0014*/ 	.byte	0x00, 0xf0, 0x11, 0x00


	//----- nvinfo : EIATTR_KPARAM_INFO
	.align		4
.L_459:
        /*0018*/ 	.byte	0x04, 0x17
        /*001a*/ 	.short	(.L_461 - .L_460)
.L_460:
        /*001c*/ 	.word	0x00000000
        /*0020*/ 	.short	0x0000
        /*0022*/ 	.short	0x0000
        /*0024*/ 	.byte	0x00, 0xf0, 0x21, 0x00


	//----- nvinfo : EIATTR_SPARSE_MMA_MASK
	.align		4
.L_461:
        /*0028*/ 	.byte	0x03, 0x50
        /*002a*/ 	.short	0x0000


	//----- nvinfo : EIATTR_MAXREG_COUNT
	.align		4
        /*002c*/ 	.byte	0x03, 0x1b
        /*002e*/ 	.short	0x00ff


	//----- nvinfo : EIATTR_MERCURY_ISA_VERSION
	.align		4
        /*0030*/ 	.byte	0x03, 0x5f
        /*0032*/ 	.short	0x0101


	//----- nvinfo : EIATTR_VRC_CTA_INIT_COUNT
	.align		4
        /*0034*/ 	.byte	0x02, 0x4a
	.zero		1
	.zero		1


	//----- nvinfo : EIATTR_EXIT_INSTR_OFFSETS
	.align		4
        /*0038*/ 	.byte	0x04, 0x1c
        /*003a*/ 	.short	(.L_463 - .L_462)


	//   ....[0]....
.L_462:
        /*003c*/ 	.word	0x00000060


	//----- nvinfo : EIATTR_MAX_THREADS
	.align		4
.L_463:
        /*0040*/ 	.byte	0x04, 0x05
        /*0042*/ 	.short	(.L_465 - .L_464)
.L_464:
        /*0044*/ 	.word	0x00000001
        /*0048*/ 	.word	0x00000001
        /*004c*/ 	.word	0x00000001


	//----- nvinfo : EIATTR_CBANK_PARAM_SIZE
	.align		4
.L_465:
        /*0050*/ 	.byte	0x03, 0x19
        /*0052*/ 	.short	0x000c


	//----- nvinfo : EIATTR_PARAM_CBANK
	.align		4
        /*0054*/ 	.byte	0x04, 0x0a
        /*0056*/ 	.short	(.L_467 - .L_466)
	.align		4
.L_466:
        /*0058*/ 	.word	index@(.nv.constant0._ZN6thrust24THRUST_300001_SM_1000_NS8cuda_cub4core6detail13_kernel_agentINS1_8__reduce10DrainAgentIiEEJN3cub18CUB_300001_SM_10009GridQueueIjEEiEEEvDpT0_)
        /*005c*/ 	.short	0x0380
        /*005e*/ 	.short	0x000c


	//----- nvinfo : EIATTR_SW_WAR
	.align		4
.L_467:
        /*0060*/ 	.byte	0x04, 0x36
        /*0062*/ 	.short	(.L_469 - .L_468)
.L_468:
        /*0064*/ 	.word	0x00000008
.L_469:


//--------------------- .nv.info._ZN6thrust24THRUST_300001_SM_1000_NS8cuda_cub4core6detail13_kernel_agentINS1_8__reduce11ReduceAgentINS0_12zip_iteratorIN4cuda3std3__45tupleIJNS0_10device_ptrIiEENS0_17counting_iteratorIlNS0_11use_defaultESF_SF_EEEEEEEPNSB_IJilEEESJ_iNS1_9__extrema9arg_max_fIilNSA_4lessIiEEEEEEJSI_SK_iN3cub18CUB_300001_SM_100013GridEvenShareIiEENSS_9GridQueueIjEESP_EEEvDpT0_ --------------------------
	.section	.nv.info._ZN6thrust24THRUST_300001_SM_1000_NS8cuda_cub4core6detail13_kernel_agentINS1_8__reduce11ReduceAgentINS0_12zip_iteratorIN4cuda3std3__45tupleIJNS0_10device_ptrIiEENS0_17counting_iteratorIlNS0_11use_defaultESF_SF_EEEEEEEPNSB_IJilEEESJ_iNS1_9__extrema9arg_max_fIilNSA_4lessIiEEEEEEJSI_SK_iN3cub18CUB_300001_SM_100013GridEvenShareIiEENSS_9GridQueueIjEESP_EEEvDpT0_,"",@"SHT_CUDA_INFO"
	.sectionflags	@""
	.align	4


	//----- nvinfo : EIATTR_CUDA_API_VERSION
	.align		4
        /*0000*/ 	.byte	0x04, 0x37
        /*0002*/ 	.short	(.L_471 - .L_470)
.L_470:
        /*0004*/ 	.word	0x00000082


	//----- nvinfo : EIATTR_KPARAM_INFO
	.align		4
.L_471:
        /*0008*/ 	.byte	0x04, 0x17
        /*000a*/ 	.short	(.L_473 - .L_472)
.L_472:
        /*000c*/ 	.word	0x00000000
        /*0010*/ 	.short	0x0005
        /*0012*/ 	.short	0x0050
        /*0014*/ 	.byte	0x00, 0xf0, 0x05, 0x00


	//----- nvinfo : EIATTR_KPARAM_INFO
	.align		4
.L_473:
        /*0018*/ 	.byte	0x04, 0x17
        /*001a*/ 	.short	(.L_475 - .L_474)
.L_474:
        /*001c*/ 	.word	0x00000000
        /*0020*/ 	.short	0x0004
        /*0022*/ 	.short	0x0048
        /*0024*/ 	.byte	0x00, 0xf0, 0x21, 0x00


	//----- nvinfo : EIATTR_KPARAM_INFO
	.align		4
.L_475:
        /*0028*/ 	.byte	0x04, 0x17
        /*002a*/ 	.short	(.L_477 - .L_476)
.L_476:
        /*002c*/ 	.word	0x00000000
        /*0030*/ 	.short	0x0003
        /*0032*/ 	.short	0x001c
        /*0034*/ 	.byte	0x00, 0xf0, 0xa1, 0x00


	//----- nvinfo : EIATTR_KPARAM_INFO
	.align		4
.L_477:
        /*0038*/ 	.byte	0x04, 0x17
        /*003a*/ 	.short	(.L_479 - .L_478)
.L_478:
        /*003c*/ 	.word	0x00000000
        /*0040*/ 	.short	0x0002
        /*0042*/ 	.short	0x0018
        /*0044*/ 	.byte	0x00, 0xf0, 0x11, 0x00


	//----- nvinfo : EIATTR_KPARAM_INFO
	.align		4
.L_479:
        /*0048*/ 	.byte	0x04, 0x17
        /*004a*/ 	.short	(.L_481 - .L_480)
.L_480:
        /*004c*/ 	.word	0x00000000
        /*0050*/ 	.short	0x0001
        /*0052*/ 	.short	0x0010
        /*0054*/ 	.byte	0x00, 0xf5, 0x21, 0x00


	//----- nvinfo : EIATTR_KPARAM_INFO
	.align		4
.L_481:
        /*0058*/ 	.byte	0x04, 0x17
        /*005a*/ 	.short	(.L_483 - .L_482)
.L_482:
        /*005c*/ 	.word	0x00000000
        /*0060*/ 	.short	0x0000
        /*0062*/ 	.short	0x0000
        /*0064*/ 	.byte	0x00, 0xf0, 0x41, 0x00


	//----- nvinfo : EIATTR_SPARSE_MMA_MASK
	.align		4
.L_483:
        /*0068*/ 	.byte	0x03, 0x50
        /*006a*/ 	.short	0x0000


	//----- nvinfo : EIATTR_MAXREG_COUNT
	.align		4
        /*006c*/ 	.byte	0x03, 0x1b
        /*006e*/ 	.short	0x00ff


	//----- nvinfo : EIATTR_NUM_BARRIERS
	.align		4
        /*0070*/ 	.byte	0x02, 0x4c
        /*0072*/ 	.byte	0x01
	.zero		1


	//----- nvinfo : EIATTR_MERCURY_ISA_VERSION
	.align		4
        /*0074*/ 	.byte	0x03, 0x5f
        /*0076*/ 	.short	0x0101


	//----- nvinfo : EIATTR_COOP_GROUP_MASK_REGIDS
	.align		4
        /*0078*/ 	.byte	0x04, 0x29
        /*007a*/ 	.short	(.L_485 - .L_484)


	//   ....[0]....
.L_484:
        /*007c*/ 	.word	0xffffffff


	//   ....[1]....
        /*0080*/ 	.word	0xffffffff


	//   ....[2]....
        /*0084*/ 	.word	0xffffffff


	//   ....[3]....
        /*0088*/ 	.word	0xffffffff


	//   ....[4]....
        /*008c*/ 	.word	0xffffffff


	//   ....[5]....
        /*0090*/ 	.word	0xffffffff


	//   ....[6]....
        /*0094*/ 	.word	0xffffffff


	//   ....[7]....
        /*0098*/ 	.word	0xffffffff


	//   ....[8]....
        /*009c*/ 	.word	0xffffffff


	//   ....[9]....
        /*00a0*/ 	.word	0xffffffff


	//   ....[10]....
        /*00a4*/ 	.word	0xffffffff


	//   ....[11]....
        /*00a8*/ 	.word	0xffffffff


	//   ....[12]....
        /*00ac*/ 	.word	0xffffffff


	//   ....[13]....
        /*00b0*/ 	.word	0xffffffff


	//   ....[14]....
        /*00b4*/ 	.word	0xffffffff


	//   ....[15]....
        /*00b8*/ 	.word	0xffffffff


	//   ....[16]....
        /*00bc*/ 	.word	0xffffffff


	//   ....[17]....
        /*00c0*/ 	.word	0xffffffff


	//   ....[18]....
        /*00c4*/ 	.word	0xffffffff


	//   ....[19]....
        /*00c8*/ 	.word	0xffffffff


	//   ....[20]....
        /*00cc*/ 	.word	0xffffffff


	//   ....[21]....
        /*00d0*/ 	.word	0xffffffff


	//   ....[22]....
        /*00d4*/ 	.word	0xffffffff


	//   ....[23]....
        /*00d8*/ 	.word	0xffffffff


	//   ....[24]....
        /*00dc*/ 	.word	0xffffffff


	//   ....[25]....
        /*00e0*/ 	.word	0xffffffff


	//   ....[26]....
        /*00e4*/ 	.word	0xffffffff


	//   ....[27]....
        /*00e8*/ 	.word	0xffffffff


	//   ....[28]....
        /*00ec*/ 	.word	0xffffffff


	//   ....[29]....
        /*00f0*/ 	.word	0xffffffff


	//   ....[30]....
        /*00f4*/ 	.word	0xffffffff


	//   ....[31]....
        /*00f8*/ 	.word	0xffffffff


	//   ....[32]....
        /*00fc*/ 	.word	0xffffffff


	//   ....[33]....
        /*0100*/ 	.word	0xffffffff


	//   ....[34]....
        /*0104*/ 	.word	0xffffffff


	//   ....[35]....
        /*0108*/ 	.word	0xffffffff


	//   ....[36]....
        /*010c*/ 	.word	0xffffffff


	//   ....[37]....
        /*0110*/ 	.word	0xffffffff


	//   ....[38]....
        /*0114*/ 	.word	0xffffffff


	//   ....[39]....
        /*0118*/ 	.word	0xffffffff


	//   ....[40]....
        /*011c*/ 	.word	0xffffffff


	//   ....[41]....
        /*0120*/ 	.word	0xffffffff


	//   ....[42]....
        /*0124*/ 	.word	0xffffffff


	//   ....[43]....
        /*0128*/ 	.word	0xffffffff


	//   ....[44]....
        /*012c*/ 	.word	0xffffffff


	//----- nvinfo : EIATTR_COOP_GROUP_INSTR_OFFSETS
	.align		4
.L_485:
        /*0130*/ 	.byte	0x04, 0x28
        /*0132*/ 	.short	(.L_487 - .L_486)


	//   ....[0]....
.L_486:
        /*0134*/ 	.word	0x00000b70


	//   ....[1]....
        /*0138*/ 	.word	0x00000ba0


	//   ....[2]....
        /*013c*/ 	.word	0x00000bb0


	//   ....[3]....
        /*0140*/ 	.word	0x00000d20


	//   ....[4]....
        /*0144*/ 	.word	0x00000d60


	//   ....[5]....
        /*0148*/ 	.word	0x00000d90


	//   ....[6]....
        /*014c*/ 	.word	0x00000ed0


	//   ....[7]....
        /*0150*/ 	.word	0x00000f00


	//   ....[8]....
        /*0154*/ 	.word	0x00000f30


	//   ....[9]....
        /*0158*/ 	.word	0x00001060


	//   ....[10]....
        /*015c*/ 	.word	0x00001090


	//   ....[11]....
        /*0160*/ 	.word	0x000010c0


	//   ....[12]....
        /*0164*/ 	.word	0x000011f0


	//   ....[13]....
        /*0168*/ 	.word	0x00001220


	//   ....[14]....
        /*016c*/ 	.word	0x00001250


	//   ....[15]....
        /*0170*/ 	.word	0x00001e00


	//   ....[16]....
        /*0174*/ 	.word	0x00001e10


	//   ....[17]....
        /*0178*/ 	.word	0x00001e90


	//   ....[18]....
        /*017c*/ 	.word	0x00002010


	//   ....[19]....
        /*0180*/ 	.word	0x00002040


	//   ....[20]....
        /*0184*/ 	.word	0x00002070


	//   ....[21]....
        /*0188*/ 	.word	0x000021a0


	//   ....[22]....
        /*018c*/ 	.word	0x000021d0


	//   ....[23]....
        /*0190*/ 	.word	0x00002200


	//   ....[24]....
        /*0194*/ 	.word	0x00002330


	//   ....[25]....
        /*0198*/ 	.word	0x00002360


	//   ....[26]....
        /*019c*/ 	.word	0x00002390


	//   ....[27]....
        /*01a0*/ 	.word	0x000024c0


	//   ....[28]....
        /*01a4*/ 	.word	0x000024f0


	//   ....[29]....
        /*01a8*/ 	.word	0x00002520


	//   ....[30]....
        /*01ac*/ 	.word	0x000046b0


	//   ....[31]....
        /*01b0*/ 	.word	0x000046d0


	//   ....[32]....
        /*01b4*/ 	.word	0x000046e0


	//   ....[33]....
        /*01b8*/ 	.word	0x00004880


	//   ....[34]....
        /*01bc*/ 	.word	0x000048b0


	//   ....[35]....
        /*01c0*/ 	.word	0x000048e0


	//   ....[36]....
        /*01c4*/ 	.word	0x00004a10


	//   ....[37]....
        /*01c8*/ 	.word	0x00004a40


	//   ....[38]....
        /*01cc*/ 	.word	0x00004a70


	//   ....[39]....
        /*01d0*/ 	.word	0x00004ba0


	//   ....[40]....
        /*01d4*/ 	.word	0x00004bd0


	//   ....[41]....
        /*01d8*/ 	.word	0x00004c00


	//   ....[42]....
        /*01dc*/ 	.word	0x00004d30


	//   ....[43]....
        /*01e0*/ 	.word	0x00004d60


	//   ....[44]....
        /*01e4*/ 	.word	0x00004d90


	//----- nvinfo : EIATTR_VRC_CTA_INIT_COUNT
	.align		4
.L_487:
        /*01e8*/ 	.byte	0x02, 0x4a
	.zero		1
	.zero		1


	//----- nvinfo : EIATTR_EXIT_INSTR_OFFSETS
	.align		4
        /*01ec*/ 	.byte	0x04, 0x1c
        /*01ee*/ 	.short	(.L_489 - .L_488)


	//   ....[0]....
.L_488:
        /*01f0*/ 	.word	0x000058a0


	//   ....[1]....
        /*01f4*/ 	.word	0x00005910


	//----- nvinfo : EIATTR_MAX_THREADS
	.align		4
.L_489:
        /*01f8*/ 	.byte	0x04, 0x05
        /*01fa*/ 	.short	(.L_491 - .L_490)
.L_490:
        /*01fc*/ 	.word	0x00000100
        /*0200*/ 	.word	0x00000001
        /*0204*/ 	.word	0x00000001


	//----- nvinfo : EIATTR_CRS_STACK_SIZE
	.align		4
.L_491:
        /*0208*/ 	.byte	0x04, 0x1e
        /*020a*/ 	.short	(.L_493 - .L_492)
.L_492:
        /*020c*/ 	.word	0x00000000


	//----- nvinfo : EIATTR_CBANK_PARAM_SIZE
	.align		4
.L_493:
        /*0210*/ 	.byte	0x03, 0x19
        /*0212*/ 	.short	0x0051


	//----- nvinfo : EIATTR_PARAM_CBANK
	.align		4
        /*0214*/ 	.byte	0x04, 0x0a
        /*0216*/ 	.short	(.L_495 - .L_494)
	.align		4
.L_494:
        /*0218*/ 	.word	index@(.nv.constant0._ZN6thrust24THRUST_300001_SM_1000_NS8cuda_cub4core6detail13_kernel_agentINS1_8__reduce11ReduceAgentINS0_12zip_iteratorIN4cuda3std3__45tupleIJNS0_10device_ptrIiEENS0_17counting_iteratorIlNS0_11use_defaultESF_SF_EEEEEEEPNSB_IJilEEESJ_iNS1_9__extrema9arg_max_fIilNSA_4lessIiEEEEEEJSI_SK_iN3cub18CUB_300001_SM_100013GridEvenShareIiEENSS_9GridQueueIjEESP_EEEvDpT0_)
        /*021c*/ 	.short	0x0380
        /*021e*/ 	.short	0x0051


	//----- nvinfo : EIATTR_SW_WAR
	.align		4
.L_495:
        /*0220*/ 	.byte	0x04, 0x36
        /*0222*/ 	.short	(.L_497 - .L_496)
.L_496:
        /*0224*/ 	.word	0x00000008
.L_497:


//--------------------- .nv.info._ZN6thrust24THRUST_300001_SM_1000_NS8cuda_cub4core6detail13_kernel_agentINS1_8__reduce11ReduceAgentINS0_12zip_iteratorIN4cuda3std3__45tupleIJNS0_10device_ptrIiEENS0_17counting_iteratorIlNS0_11use_defaultESF_SF_EEEEEEEPNSB_IJilEEESJ_iNS1_9__extrema9arg_max_fIilNSA_4lessIiEEEEEEJSI_SK_iSP_EEEvDpT0_ --------------------------
	.section	.nv.info._ZN6thrust24THRUST_300001_SM_1000_NS8cuda_cub4core6detail13_kernel_agentINS1_8__reduce11ReduceAgentINS0_12zip_iteratorIN4cuda3std3__45tupleIJNS0_10device_ptrIiEENS0_17counting_iteratorIlNS0_11use_defaultESF_SF_EEEEEEEPNSB_IJilEEESJ_iNS1_9__extrema9arg_max_fIilNSA_4lessIiEEEEEEJSI_SK_iSP_EEEvDpT0_,"",@"SHT_CUDA_INFO"
	.sectionflags	@""
	.align	4


	//----- nvinfo : EIATTR_CUDA_API_VERSION
	.align		4
        /*0000*/ 	.byte	0x04, 0x37
        /*0002*/ 	.short	(.L_499 - .L_498)
.L_498:
        /*0004*/ 	.word	0x00000082


	//----- nvinfo : EIATTR_KPARAM_INFO
	.align		4
.L_499:
        /*0008*/ 	.byte	0x04, 0x17
        /*000a*/ 	.short	(.L_501 - .L_500)
.L_500:
        /*000c*/ 	.word	0x00000000
        /*0010*/ 	.short	0x0003
        /*0012*/ 	.short	0x001c
        /*0014*/ 	.byte	0x00, 0xf0, 0x05, 0x00


	//----- nvinfo : EIATTR_KPARAM_INFO
	.align		4
.L_501:
        /*0018*/ 	.byte	0x04, 0x17
        /*001a*/ 	.short	(.L_503 - .L_502)
.L_502:
        /*001c*/ 	.word	0x00000000
        /*0020*/ 	.short	0x0002
        /*0022*/ 	.short	0x0018
        /*0024*/ 	.byte	0x00, 0xf0, 0x11, 0x00


	//----- nvinfo : EIATTR_KPARAM_INFO
	.align		4
.L_503:
        /*0028*/ 	.byte	0x04, 0x17
        /*002a*/ 	.short	(.L_505 - .L_504)
.L_504:
        /*002c*/ 	.word	0x00000000
        /*0030*/ 	.short	0x0001
        /*0032*/ 	.short	0x0010
        /*0034*/ 	.byte	0x00, 0xf5, 0x21, 0x00


	//----- nvinfo : EIATTR_KPARAM_INFO
	.align		4
.L_505:
        /*0038*/ 	.byte	0x04, 0x17
        /*003a*/ 	.short	(.L_507 - .L_506)
.L_506:
        /*003c*/ 	.word	0x00000000
        /*0040*/ 	.short	0x0000
        /*0042*/ 	.short	0x0000
        /*0044*/ 	.byte	0x00, 0xf0, 0x41, 0x00


	//----- nvinfo : EIATTR_SPARSE_MMA_MASK
	.align		4
.L_507:
        /*0048*/ 	.byte	0x03, 0x50
        /*004a*/ 	.short	0x0000


	//----- nvinfo : EIATTR_MAXREG_COUNT
	.align		4
        /*004c*/ 	.byte	0x03, 0x1b
        /*004e*/ 	.short	0x00ff


	//----- nvinfo : EIATTR_NUM_BARRIERS
	.align		4
        /*0050*/ 	.byte	0x02, 0x4c
        /*0052*/ 	.byte	0x01
	.zero		1


	//----- nvinfo : EIATTR_MERCURY_ISA_VERSION
	.align		4
        /*0054*/ 	.byte	0x03, 0x5f
        /*0056*/ 	.short	0x0101


	//----- nvinfo : EIATTR_COOP_GROUP_MASK_REGIDS
	.align		4
        /*0058*/ 	.byte	0x04, 0x29
        /*005a*/ 	.short	(.L_509 - .L_508)


	//   ....[0]....
.L_508:
        /*005c*/ 	.word	0xffffffff


	//   ....[1]....
        /*0060*/ 	.word	0xffffffff


	//   ....[2]....
        /*0064*/ 	.word	0xffffffff


	//   ....[3]....
        /*0068*/ 	.word	0xffffffff


	//   ....[4]....
        /*006c*/ 	.word	0xffffffff


	//   ....[5]....
        /*0070*/ 	.word	0xffffffff


	//   ....[6]....
        /*0074*/ 	.word	0xffffffff


	//   ....[7]....
        /*0078*/ 	.word	0xffffffff


	//   ....[8]....
        /*007c*/ 	.word	0xffffffff


	//   ....[9]....
        /*0080*/ 	.word	0xffffffff


	//   ....[10]....
        /*0084*/ 	.word	0xffffffff


	//   ....[11]....
        /*0088*/ 	.word	0xffffffff


	//   ....[12]....
        /*008c*/ 	.word	0xffffffff


	//   ....[13]....
        /*0090*/ 	.word	0xffffffff


	//   ....[14]....
        /*0094*/ 	.word	0xffffffff


	//   ....[15]....
        /*0098*/ 	.word	0xffffffff


	//   ....[16]....
        /*009c*/ 	.word	0xffffffff


	//   ....[17]....
        /*00a0*/ 	.word	0xffffffff


	//   ....[18]....
        /*00a4*/ 	.word	0xffffffff


	//   ....[19]....
        /*00a8*/ 	.word	0xffffffff


	//   ....[20]....
        /*00ac*/ 	.word	0xffffffff


	//   ....[21]....
        /*00b0*/ 	.word	0xffffffff


	//   ....[22]....
        /*00b4*/ 	.word	0xffffffff


	//   ....[23]....
        /*00b8*/ 	.word	0xffffffff


	//   ....[24]....
        /*00bc*/ 	.word	0xffffffff


	//   ....[25]....
        /*00c0*/ 	.word	0xffffffff


	//   ....[26]....
        /*00c4*/ 	.word	0xffffffff


	//   ....[27]....
        /*00c8*/ 	.word	0xffffffff


	//   ....[28]....
        /*00cc*/ 	.word	0xffffffff


	//   ....[29]....
        /*00d0*/ 	.word	0xffffffff


	//   ....[30]....
        /*00d4*/ 	.word	0xffffffff


	//   ....[31]....
        /*00d8*/ 	.word	0xffffffff


	//   ....[32]....
        /*00dc*/ 	.word	0xffffffff


	//   ....[33]....
        /*00e0*/ 	.word	0xffffffff


	//   ....[34]....
        /*00e4*/ 	.word	0xffffffff


	//   ....[35]....
        /*00e8*/ 	.word	0xffffffff


	//   ....[36]....
        /*00ec*/ 	.word	0xffffffff


	//   ....[37]....
        /*00f0*/ 	.word	0xffffffff


	//   ....[38]....
        /*00f4*/ 	.word	0xffffffff


	//   ....[39]....
        /*00f8*/ 	.word	0xffffffff


	//   ....[40]....
        /*00fc*/ 	.word	0xffffffff


	//   ....[41]....
        /*0100*/ 	.word	0xffffffff


	//   ....[42]....
        /*0104*/ 	.word	0xffffffff


	//   ....[43]....
        /*0108*/ 	.word	0xffffffff


	//   ....[44]....
        /*010c*/ 	.word	0xffffffff


	//----- nvinfo : EIATTR_COOP_GROUP_INSTR_OFFSETS
	.align		4
.L_509:
        /*0110*/ 	.byte	0x04, 0x28
        /*0112*/ 	.short	(.L_511 - .L_510)


	//   ....[0]....
.L_510:
        /*0114*/ 	.word	0x00000b00


	//   ....[1]....
        /*0118*/ 	.word	0x00000b30


	//   ....[2]....
        /*011c*/ 	.word	0x00000b40


	//   ....[3]....
        /*0120*/ 	.word	0x00000cb0


	//   ....[4]....
        /*0124*/ 	.word	0x00000cf0


	//   ....[5]....
        /*0128*/ 	.word	0x00000d20


	//   ....[6]....
        /*012c*/ 	.word	0x00000e60


	//   ....[7]....
        /*0130*/ 	.word	0x00000e90


	//   ....[8]....
        /*0134*/ 	.word	0x00000ec0


	//   ....[9]....
        /*0138*/ 	.word	0x00000ff0


	//   ....[10]....
        /*013c*/ 	.word	0x00001020


	//   ....[11]....
        /*0140*/ 	.word	0x00001050


	//   ....[12]....
        /*0144*/ 	.word	0x00001180


	//   ....[13]....
        /*0148*/ 	.word	0x000011b0


	//   ....[14]....
        /*014c*/ 	.word	0x000011e0


	//   ....[15]....
        /*0150*/ 	.word	0x00001da0


	//   ....[16]....
        /*0154*/ 	.word	0x00001db0


	//   ....[17]....
        /*0158*/ 	.word	0x00001e30


	//   ....[18]....
        /*015c*/ 	.word	0x00001fa0


	//   ....[19]....
        /*0160*/ 	.word	0x00001fd0


	//   ....[20]....
        /*0164*/ 	.word	0x00002000


	//   ....[21]....
        /*0168*/ 	.word	0x00002130


	//   ....[22]....
        /*016c*/ 	.word	0x00002160


	//   ....[23]....
        /*0170*/ 	.word	0x00002190


	//   ....[24]....
        /*0174*/ 	.word	0x000022c0


	//   ....[25]....
        /*0178*/ 	.word	0x000022f0


	//   ....[26]....
        /*017c*/ 	.word	0x00002320


	//   ....[27]....
        /*0180*/ 	.word	0x00002450


	//   ....[28]....
        /*0184*/ 	.word	0x00002480


	//   ....[29]....
        /*0188*/ 	.word	0x000024b0


	//   ....[30]....
        /*018c*/ 	.word	0x000043f0


	//   ....[31]....
        /*0190*/ 	.word	0x00004410


	//   ....[32]....
        /*0194*/ 	.word	0x00004420


	//   ....[33]....
        /*0198*/ 	.word	0x000045c0


	//   ....[34]....
        /*019c*/ 	.word	0x000045f0


	//   ....[35]....
        /*01a0*/ 	.word	0x00004620


	//   ....[36]....
        /*01a4*/ 	.word	0x00004750


	//   ....[37]....
        /*01a8*/ 	.word	0x00004780


	//   ....[38]....
        /*01ac*/ 	.word	0x000047b0


	//   ....[39]....
        /*01b0*/ 	.word	0x000048e0


	//   ....[40]....
        /*01b4*/ 	.word	0x00004910


	//   ....[41]....
        /*01b8*/ 	.word	0x00004940


	//   ....[42]....
        /*01bc*/ 	.word	0x00004a70


	//   ....[43]....
        /*01c0*/ 	.word	0x00004aa0


	//   ....[44]....
        /*01c4*/ 	.word	0x00004ad0


	//----- nvinfo : EIATTR_VRC_CTA_INIT_COUNT
	.align		4
.L_511:
        /*01c8*/ 	.byte	0x02, 0x4a
	.zero		1
	.zero		1


	//----- nvinfo : EIATTR_EXIT_INSTR_OFFSETS
	.align		4
        /*01cc*/ 	.byte	0x04, 0x1c
        /*01ce*/ 	.short	(.L_513 - .L_512)


	//   ....[0]....
.L_512:
        /*01d0*/ 	.word	0x00000030


	//   ....[1]....
        /*01d4*/ 	.word	0x000055e0


	//   ....[2]....
        /*01d8*/ 	.word	0x00005650


	//----- nvinfo : EIATTR_MAX_THREADS
	.align		4
.L_513:
        /*01dc*/ 	.byte	0x04, 0x05
        /*01de*/ 	.short	(.L_515 - .L_514)
.L_514:
        /*01e0*/ 	.word	0x00000100
        /*01e4*/ 	.word	0x00000001
        /*01e8*/ 	.word	0x00000001


	//----- nvinfo : EIATTR_CRS_STACK_SIZE
	.align		4
.L_515:
        /*01ec*/ 	.byte	0x04, 0x1e
        /*01ee*/ 	.short	(.L_517 - .L_516)
.L_516:
        /*01f0*/ 	.word	0x00000000


	//----- nvinfo : EIATTR_CBANK_PARAM_SIZE
	.align		4
.L_517:
        /*01f4*/ 	.byte	0x03, 0x19
        /*01f6*/ 	.short	0x001d


	//----- nvinfo : EIATTR_PARAM_CBANK
	.align		4
        /*01f8*/ 	.byte	0x04, 0x0a
        /*01fa*/ 	.short	(.L_519 - .L_518)
	.align		4
.L_518:
        /*01fc*/ 	.word	index@(.nv.constant0._ZN6thrust24THRUST_300001_SM_1000_NS8cuda_cub4core6detail13_kernel_agentINS1_8__reduce11ReduceAgentINS0_12zip_iteratorIN4cuda3std3__45tupleIJNS0_10device_ptrIiEENS0_17counting_iteratorIlNS0_11use_defaultESF_SF_EEEEEEEPNSB_IJilEEESJ_iNS1_9__extrema9arg_max_fIilNSA_4lessIiEEEEEEJSI_SK_iSP_EEEvDpT0_)
        /*0200*/ 	.short	0x0380
        /*0202*/ 	.short	0x001d


	//----- nvinfo : EIATTR_SW_WAR
	.align		4
.L_519:
        /*0204*/ 	.byte	0x04, 0x36
        /*0206*/ 	.short	(.L_521 - .L_520)
.L_520:
        /*0208*/ 	.word	0x00000008
.L_521:


//--------------------- .nv.info._Z10degreeCalcPiS_S_ii --------------------------
	.section	.nv.info._Z10degreeCalcPiS_S_ii,"",@"SHT_CUDA_INFO"
	.sectionflags	@""
	.align	4


	//----- nvinfo : EIATTR_CUDA_API_VERSION
	.align		4
        /*0000*/ 	.byte	0x04, 0x37
        /*0002*/ 	.short	(.L_523 - .L_522)
.L_522:
        /*0004*/ 	.word	0x00000082


	//----- nvinfo : EIATTR_KPARAM_INFO
	.align		4
.L_523:
        /*0008*/ 	.byte	0x04, 0x17
        /*000a*/ 	.short	(.L_525 - .L_524)
.L_524:
        /*000c*/ 	.word	0x00000000
        /*0010*/ 	.short	0x0004
        /*0012*/ 	.short	0x001c
        /*0014*/ 	.byte	0x00, 0xf0, 0x11, 0x00


	//----- nvinfo : EIATTR_KPARAM_INFO
	.align		4
.L_525:
        /*0018*/ 	.byte	0x04, 0x17
        /*001a*/ 	.short	(.L_527 - .L_526)
.L_526:
        /*001c*/ 	.word	0x00000000
        /*0020*/ 	.short	0x0003
        /*0022*/ 	.short	0x0018
        /*0024*/ 	.byte	0x00, 0xf0, 0x11, 0x00


	//----- nvinfo : EIATTR_KPARAM_INFO
	.align		4
.L_527:
        /*0028*/ 	.byte	0x04, 0x17
        /*002a*/ 	.short	(.L_529 - .L_528)
.L_528:
        /*002c*/ 	.word	0x00000000
        /*0030*/ 	.short	0x0002
        /*0032*/ 	.short	0x0010
        /*0034*/ 	.byte	0x00, 0xf5, 0x21, 0x00


	//----- nvinfo : EIATTR_KPARAM_INFO
	.align		4
.L_529:
        /*0038*/ 	.byte	0x04, 0x17
        /*003a*/ 	.short	(.L_531 - .L_530)
.L_530:
        /*003c*/ 	.word	0x00000000
        /*0040*/ 	.short	0x0001
        /*0042*/ 	.short	0x0008
        /*0044*/ 	.byte	0x00, 0xf5, 0x21, 0x00


	//----- nvinfo : EIATTR_KPARAM_INFO
	.align		4
.L_531:
        /*0048*/ 	.byte	0x04, 0x17
        /*004a*/ 	.short	(.L_533 - .L_532)
.L_532:
        /*004c*/ 	.word	0x00000000
        /*0050*/ 	.short	0x0000
        /*0052*/ 	.short	0x0000
        /*0054*/ 	.byte	0x00, 0xf5, 0x21, 0x00


	//----- nvinfo : EIATTR_SPARSE_MMA_MASK
	.align		4
.L_533:
        /*0058*/ 	.byte	0x03, 0x50
        /*005a*/ 	.short	0x0000


	//----- nvinfo : EIATTR_MAXREG_COUNT
	.align		4
        /*005c*/ 	.byte	0x03, 0x1b
        /*005e*/ 	.short	0x00ff


	//----- nvinfo : EIATTR_MERCURY_ISA_VERSION
	.align		4
        /*0060*/ 	.byte	0x03, 0x5f
        /*0062*/ 	.short	0x0101


	//----- nvinfo : EIATTR_VRC_CTA_INIT_COUNT
	.align		4
        /*0064*/ 	.byte	0x02, 0x4a
	.zero		1
	.zero		1


	//----- nvinfo : EIATTR_EXIT_INSTR_OFFSETS
	.align		4
        /*0068*/ 	.byte	0x04, 0x1c
        /*006a*/ 	.short	(.L_535 - .L_534)


	//   ....[0]....
.L_534:
        /*006c*/ 	.word	0x00000070


	//   ....[1]....
        /*0070*/ 	.word	0x00000160


	//   ....[2]....
        /*0074*/ 	.word	0x00000590


	//   ....[3]....
        /*0078*/ 	.word	0x000007c0


	//   ....[4]....
        /*007c*/ 	.word	0x00000930


	//   ....[5]....
        /*0080*/ 	.word	0x000009f0


	//----- nvinfo : EIATTR_CRS_STACK_SIZE
	.align		4
.L_535:
        /*0084*/ 	.byte	0x04, 0x1e
        /*0086*/ 	.short	(.L_537 - .L_536)
.L_536:
        /*0088*/ 	.word	0x00000000


	//----- nvinfo : EIATTR_CBANK_PARAM_SIZE
	.align		4
.L_537:
        /*008c*/ 	.byte	0x03, 0x19
        /*008e*/ 	.short	0x0020


	//----- nvinfo : EIATTR_PARAM_CBANK
	.align		4
        /*0090*/ 	.byte	0x04, 0x0a
        /*0092*/ 	.short	(.L_539 - .L_538)
	.align		4
.L_538:
        /*0094*/ 	.word	index@(.nv.constant0._Z10degreeCalcPiS_S_ii)
        /*0098*/ 	.short	0x0380
        /*009a*/ 	.short	0x0020


	//----- nvinfo : EIATTR_SW_WAR
	.align		4
.L_539:
        /*009c*/ 	.byte	0x04, 0x36
        /*009e*/ 	.short	(.L_541 - .L_540)
.L_540:
        /*00a0*/ 	.word	0x00000008
.L_541:


//--------------------- .nv.info._Z17conflictDetectionPiS_S_iiS_ --------------------------
	.section	.nv.info._Z17conflictDetectionPiS_S_iiS_,"",@"SHT_CUDA_INFO"
	.sectionflags	@""
	.align	4


	//----- nvinfo : EIATTR_CUDA_API_VERSION
	.align		4
        /*0000*/ 	.byte	0x04, 0x37
        /*0002*/ 	.short	(.L_543 - .L_542)
.L_542:
        /*0004*/ 	.word	0x00000082


	//----- nvinfo : EIATTR_KPARAM_INFO
	.align		4
.L_543:
        /*0008*/ 	.byte	0x04, 0x17
        /*000a*/ 	.short	(.L_545 - .L_544)
.L_544:
        /*000c*/ 	.word	0x00000000
        /*0010*/ 	.short	0x0005
        /*0012*/ 	.short	0x0020
        /*0014*/ 	.byte	0x00, 0xf5, 0x21, 0x00


	//----- nvinfo : EIATTR_KPARAM_INFO
	.align		4
.L_545:
        /*0018*/ 	.byte	0x04, 0x17
        /*001a*/ 	.short	(.L_547 - .L_546)
.L_546:
        /*001c*/ 	.word	0x00000000
        /*0020*/ 	.short	0x0004
        /*0022*/ 	.short	0x001c
        /*0024*/ 	.byte	0x00, 0xf0, 0x11, 0x00


	//----- nvinfo : EIATTR_KPARAM_INFO
	.align		4
.L_547:
        /*0028*/ 	.byte	0x04, 0x17
        /*002a*/ 	.short	(.L_549 - .L_548)
.L_548:
        /*002c*/ 	.word	0x00000000
        /*0030*/ 	.short	0x0003
        /*0032*/ 	.short	0x0018
        /*0034*/ 	.byte	0x00, 0xf0, 0x11, 0x00


	//----- nvinfo : EIATTR_KPARAM_INFO
	.align		4
.L_549:
        /*0038*/ 	.byte	0x04, 0x17
        /*003a*/ 	.short	(.L_551 - .L_550)
.L_550:
        /*003c*/ 	.word	0x00000000
        /*0040*/ 	.short	0x0002
        /*0042*/ 	.short	0x0010
        /*0044*/ 	.byte	0x00, 0xf5, 0x21, 0x00


	//----- nvinfo : EIATTR_KPARAM_INFO
	.align		4
.L_551:
        /*0048*/ 	.byte	0x04, 0x17
        /*004a*/ 	.short	(.L_553 - .L_552)
.L_552:
        /*004c*/ 	.word	0x00000000
        /*0050*/ 	.short	0x0001
        /*0052*/ 	.short	0x0008
        /*0054*/ 	.byte	0x00, 0xf5, 0x21, 0x00


	//----- nvinfo : EIATTR_KPARAM_INFO
	.align		4
.L_553:
        /*0058*/ 	.byte	0x04, 0x17
        /*005a*/ 	.short	(.L_555 - .L_554)
.L_554:
        /*005c*/ 	.word	0x00000000
        /*0060*/ 	.short	0x0000
        /*0062*/ 	.short	0x0000
        /*0064*/ 	.byte	0x00, 0xf5, 0x21, 0x00


	//----- nvinfo : EIATTR_SPARSE_MMA_MASK
	.align		4
.L_555:
        /*0068*/ 	.byte	0x03, 0x50
        /*006a*/ 	.short	0x0000


	//----- nvinfo : EIATTR_MAXREG_COUNT
	.align		4
        /*006c*/ 	.byte	0x03, 0x1b
        /*006e*/ 	.short	0x00ff


	//----- nvinfo : EIATTR_MERCURY_ISA_VERSION
	.align		4
        /*0070*/ 	.byte	0x03, 0x5f
        /*0072*/ 	.short	0x0101


	//----- nvinfo : EIATTR_VRC_CTA_INIT_COUNT
	.align		4
        /*0074*/ 	.byte	0x02, 0x4a
	.zero		1
	.zero		1


	//----- nvinfo : EIATTR_EXIT_INSTR_OFFSETS
	.align		4
        /*0078*/ 	.byte	0x04, 0x1c
        /*007a*/ 	.short	(.L_557 - .L_556)


	//   ....[0]....
.L_556:
        /*007c*/ 	.word	0x00000070


	//   ....[1]....
        /*0080*/ 	.word	0x00000120


	//   ....[2]....
        /*0084*/ 	.word	0x00000220


	//   ....[3]....
        /*0088*/ 	.word	0x000002e0


	//----- nvinfo : EIATTR_CRS_STACK_SIZE
	.align		4
.L_557:
        /*008c*/ 	.byte	0x04, 0x1e
        /*008e*/ 	.short	(.L_559 - .L_558)
.L_558:
        /*0090*/ 	.word	0x00000000


	//----- nvinfo : EIATTR_CBANK_PARAM_SIZE
	.align		4
.L_559:
        /*0094*/ 	.byte	0x03, 0x19
        /*0096*/ 	.short	0x0028


	//----- nvinfo : EIATTR_PARAM_CBANK
	.align		4
        /*0098*/ 	.byte	0x04, 0x0a
        /*009a*/ 	.short	(.L_561 - .L_560)
	.align		4
.L_560:
        /*009c*/ 	.word	index@(.nv.constant0._Z17conflictDetectionPiS_S_iiS_)
        /*00a0*/ 	.short	0x0380
        /*00a2*/ 	.short	0x0028


	//----- nvinfo : EIATTR_SW_WAR
	.align		4
.L_561:
        /*00a4*/ 	.byte	0x04, 0x36
        /*00a6*/ 	.short	(.L_563 - .L_562)
.L_562:
        /*00a8*/ 	.word	0x00000008
.L_563:


//--------------------- .nv.info._Z15randomColouringP17curandStateXORWOWPiii --------------------------
	.section	.nv.info._Z15randomColouringP17curandStateXORWOWPiii,"",@"SHT_CUDA_INFO"
	.sectionflags	@""
	.align	4


	//----- nvinfo : EIATTR_CUDA_API_VERSION
	.align		4
        /*0000*/ 	.byte	0x04, 0x37
        /*0002*/ 	.short	(.L_565 - .L_564)
.L_564:
        /*0004*/ 	.word	0x00000082


	//----- nvinfo : EIATTR_KPARAM_INFO
	.align		4
.L_565:
        /*0008*/ 	.byte	0x04, 0x17
        /*000a*/ 	.short	(.L_567 - .L_566)
.L_566:
        /*000c*/ 	.word	0x00000000
        /*0010*/ 	.short	0x0003
        /*0012*/ 	.short	0x0014
        /*0014*/ 	.byte	0x00, 0xf0, 0x11, 0x00


	//----- nvinfo : EIATTR_KPARAM_INFO
	.align		4
.L_567:
        /*0018*/ 	.byte	0x04, 0x17
        /*001a*/ 	.short	(.L_569 - .L_568)
.L_568:
        /*001c*/ 	.word	0x00000000
        /*0020*/ 	.short	0x0002
        /*0022*/ 	.short	0x0010
        /*0024*/ 	.byte	0x00, 0xf0, 0x11, 0x00


	//----- nvinfo : EIATTR_KPARAM_INFO
	.align		4
.L_569:
        /*0028*/ 	.byte	0x04, 0x17
        /*002a*/ 	.short	(.L_571 - .L_570)
.L_570:
        /*002c*/ 	.word	0x00000000
        /*0030*/ 	.short	0x0001
        /*0032*/ 	.short	0x0008
        /*0034*/ 	.byte	0x00, 0xf5, 0x21, 0x00


	//----- nvinfo : EIATTR_KPARAM_INFO
	.align		4
.L_571:
        /*0038*/ 	.byte	0x04, 0x17
        /*003a*/ 	.short	(.L_573 - .L_572)
.L_572:
        /*003c*/ 	.word	0x00000000
        /*0040*/ 	.short	0x0000
        /*0042*/ 	.short	0x0000
        /*0044*/ 	.byte	0x00, 0xf5, 0x21, 0x00


	//----- nvinfo : EIATTR_SPARSE_MMA_MASK
	.align		4
.L_573:
        /*0048*/ 	.byte	0x03, 0x50
        /*004a*/ 	.short	0x0000


	//----- nvinfo : EIATTR_MAXREG_COUNT
	.align		4
        /*004c*/ 	.byte	0x03, 0x1b
        /*004e*/ 	.short	0x00ff


	//----- nvinfo : EIATTR_MERCURY_ISA_VERSION
	.align		4
        /*0050*/ 	.byte	0x03, 0x5f
        /*0052*/ 	.short	0x0101


	//----- nvinfo : EIATTR_VRC_CTA_INIT_COUNT
	.align		4
        /*0054*/ 	.byte	0x02, 0x4a
	.zero		1
	.zero		1


	//----- nvinfo : EIATTR_EXIT_INSTR_OFFSETS
	.align		4
        /*0058*/ 	.byte	0x04, 0x1c
        /*005a*/ 	.short	(.L_575 - .L_574)


	//   ....[0]....
.L_574:
        /*005c*/ 	.word	0x000002b0


	//----- nvinfo : EIATTR_CBANK_PARAM_SIZE
	.align		4
.L_575:
        /*0060*/ 	.byte	0x03, 0x19
        /*0062*/ 	.short	0x0018


	//----- nvinfo : EIATTR_PARAM_CBANK
	.align		4
        /*0064*/ 	.byte	0x04, 0x0a
        /*0066*/ 	.short	(.L_577 - .L_576)
	.align		4
.L_576:
        /*0068*/ 	.word	index@(.nv.constant0._Z15randomColouringP17curandStateXORWOWPiii)
        /*006c*/ 	.short	0x0380
        /*006e*/ 	.short	0x0018


	//----- nvinfo : EIATTR_SW_WAR
	.align		4
.L_577:
        /*0070*/ 	.byte	0x04, 0x36
        /*0072*/ 	.short	(.L_579 - .L_578)
.L_578:
        /*0074*/ 	.word	0x00000008
.L_579:


//--------------------- .nv.info._Z14partition_stepP17curandStateXORWOWm --------------------------
	.section	.nv.info._Z14partition_stepP17curandStateXORWOWm,"",@"SHT_CUDA_INFO"
	.sectionflags	@""
	.align	4


	//----- nvinfo : EIATTR_CUDA_API_VERSION
	.align		4
        /*0000*/ 	.byte	0x04, 0x37
        /*0002*/ 	.short	(.L_581 - .L_580)
.L_580:
        /*0004*/ 	.word	0x00000082


	//----- nvinfo : EIATTR_KPARAM_INFO
	.align		4
.L_581:
        /*0008*/ 	.byte	0x04, 0x17
        /*000a*/ 	.short	(.L_583 - .L_582)
.L_582:
        /*000c*/ 	.word	0x00000000
        /*0010*/ 	.short	0x0001
        /*0012*/ 	.short	0x0008
        /*0014*/ 	.byte	0x00, 0xf0, 0x21, 0x00


	//----- nvinfo : EIATTR_KPARAM_INFO
	.align		4
.L_583:
        /*0018*/ 	.byte	0x04, 0x17
        /*001a*/ 	.short	(.L_585 - .L_584)
.L_584:
        /*001c*/ 	.word	0x00000000
        /*0020*/ 	.short	0x0000
        /*0022*/ 	.short	0x0000
        /*0024*/ 	.byte	0x00, 0xf5, 0x21, 0x00


	//----- nvinfo : EIATTR_SPARSE_MMA_MASK
	.align		4
.L_585:
        /*0028*/ 	.byte	0x03, 0x50
        /*002a*/ 	.short	0x0000


	//----- nvinfo : EIATTR_MAXREG_COUNT
	.align		4
        /*002c*/ 	.byte	0x03, 0x1b
        /*002e*/ 	.short	0x00ff


	//----- nvinfo : EIATTR_MERCURY_ISA_VERSION
	.align		4
        /*0030*/ 	.byte	0x03, 0x5f
        /*0032*/ 	.short	0x0101


	//----- nvinfo : EIATTR_VRC_CTA_INIT_COUNT
	.align		4
        /*0034*/ 	.byte	0x02, 0x4a
	.zero		1
	.zero		1


	//----- nvinfo : EIATTR_EXIT_INSTR_OFFSETS
	.align		4
        /*0038*/ 	.byte	0x04, 0x1c
        /*003a*/ 	.short	(.L_587 - .L_586)


	//   ....[0]....
.L_586:
        /*003c*/ 	.word	0x00000ed0


	//----- nvinfo : EIATTR_CRS_STACK_SIZE
	.align		4
.L_587:
        /*0040*/ 	.byte	0x04, 0x1e
        /*0042*/ 	.short	(.L_589 - .L_588)
.L_588:
        /*0044*/ 	.word	0x00000000


	//----- nvinfo : EIATTR_CBANK_PARAM_SIZE
	.align		4
.L_589:
        /*0048*/ 	.byte	0x03, 0x19
        /*004a*/ 	.short	0x0010


	//----- nvinfo : EIATTR_PARAM_CBANK
	.align		4
        /*004c*/ 	.byte	0x04, 0x0a
        /*004e*/ 	.short	(.L_591 - .L_590)
	.align		4
.L_590:
        /*0050*/ 	.word	index@(.nv.constant0._Z14partition_stepP17curandStateXORWOWm)
        /*0054*/ 	.short	0x0380
        /*0056*/ 	.short	0x0010


	//----- nvinfo : EIATTR_SW_WAR
	.align		4
.L_591:
        /*0058*/ 	.byte	0x04, 0x36
        /*005a*/ 	.short	(.L_593 - .L_592)
.L_592:
        /*005c*/ 	.word	0x00000008
.L_593:


//--------------------- .nv.callgraph             --------------------------
	.section	.nv.callgraph,"",@"SHT_CUDA_CALLGRAPH"
	.align	4
	.sectionentsize	8
	.align		4
        /*0000*/ 	.word	0x00000000
	.align		4
        /*0004*/ 	.word	0xffffffff
	.align		4
        /*0008*/ 	.word	0x00000000
	.align		4
        /*000c*/ 	.word	0xfffffffe
	.align		4
        /*0010*/ 	.word	0x00000000
	.align		4
        /*0014*/ 	.word	0xfffffffd
	.align		4
        /*0018*/ 	.word	0x00000000
	.align		4
        /*001c*/ 	.word	0xfffffffc


//--------------------- .nv.constant4             --------------------------
	.section	.nv.constant4,"a",@progbits
	.align	8
	.align		8
.nv.constant4:
        /*0000*/ 	.dword	precalc_xorwow_matrix
	.align		8
        /*0008*/ 	.dword	precalc_xorwow_offset_matrix
	.align		8
        /*0010*/ 	.dword	mrg32k3aM1
	.align		8
        /*0018*/ 	.dword	mrg32k3aM2
	.align		8
        /*0020*/ 	.dword	mrg32k3aM1SubSeq
	.align		8
        /*0028*/ 	.dword	mrg32k3aM2SubSeq
	.align		8
        /*0030*/ 	.dword	mrg32k3aM1Seq
	.align		8
        /*0038*/ 	.dword	mrg32k3aM2Seq
	.align		8
        /*0040*/ 	.dword	_ZN34_INTERNAL_db075089_4_k_cu_e18d62484cuda3std3__45__cpo5beginE
	.align		8
        /*0048*/ 	.dword	_ZN34_INTERNAL_db075089_4_k_cu_e18d62484cuda3std3__45__cpo3endE
	.align		8
        /*0050*/ 	.dword	_ZN34_INTERNAL_db075089_4_k_cu_e18d62484cuda3std3__45__cpo6cbeginE
	.align		8
        /*0058*/ 	.dword	_ZN34_INTERNAL_db075089_4_k_cu_e18d62484cuda3std3__45__cpo4cendE
	.align		8
        /*0060*/ 	.dword	_ZN34_INTERNAL_db075089_4_k_cu_e18d62484cuda3std3__45__cpo6rbeginE
	.align		8
        /*0068*/ 	.dword	_ZN34_INTERNAL_db075089_4_k_cu_e18d62484cuda3std3__45__cpo4rendE
	.align		8
        /*0070*/ 	.dword	_ZN34_INTERNAL_db075089_4_k_cu_e18d62484cuda3std3__45__cpo7crbeginE
	.align		8
        /*0078*/ 	.dword	_ZN34_INTERNAL_db075089_4_k_cu_e18d62484cuda3std3__45__cpo5crendE
	.align		8
        /*0080*/ 	.dword	_ZN34_INTERNAL_db075089_4_k_cu_e18d62484cuda3std3__436_GLOBAL__N__db075089_4_k_cu_e18d62486ignoreE
	.align		8
        /*0088*/ 	.dword	_ZN34_INTERNAL_db075089_4_k_cu_e18d62484cuda3std3__419piecewise_constructE
	.align		8
        /*0090*/ 	.dword	_ZN34_INTERNAL_db075089_4_k_cu_e18d62484cuda3std3__48in_placeE
	.align		8
        /*0098*/ 	.dword	_ZN34_INTERNAL_db075089_4_k_cu_e18d62484cuda3std3__420unreachable_sentinelE
	.align		8
        /*00a0*/ 	.dword	_ZN34_INTERNAL_db075089_4_k_cu_e18d62484cuda3std3__47nulloptE
	.align		8
        /*00a8*/ 	.dword	_ZN34_INTERNAL_db075089_4_k_cu_e18d62484cuda3std3__48unexpectE
	.align		8
        /*00b0*/ 	.dword	_ZN34_INTERNAL_db075089_4_k_cu_e18d62484cuda3std6ranges3__45__cpo4swapE
	.align		8
        /*00b8*/ 	.dword	_ZN34_INTERNAL_db075089_4_k_cu_e18d62484cuda3std6ranges3__45__cpo9iter_moveE
	.align		8
        /*00c0*/ 	.dword	_ZN34_INTERNAL_db075089_4_k_cu_e18d62484cuda3std6ranges3__45__cpo5beginE
	.align		8
        /*00c8*/ 	.dword	_ZN34_INTERNAL_db075089_4_k_cu_e18d62484cuda3std6ranges3__45__cpo3endE
	.align		8
        /*00d0*/ 	.dword	_ZN34_INTERNAL_db075089_4_k_cu_e18d62484cuda3std6ranges3__45__cpo6cbeginE
	.align		8
        /*00d8*/ 	.dword	_ZN34_INTERNAL_db075089_4_k_cu_e18d62484cuda3std6ranges3__45__cpo4cendE
	.align		8
        /*00e0*/ 	.dword	_ZN34_INTERNAL_db075089_4_k_cu_e18d62484cuda3std6ranges3__45__cpo7advanceE
	.align		8
        /*00e8*/ 	.dword	_ZN34_INTERNAL_db075089_4_k_cu_e18d62484cuda3std6ranges3__45__cpo9iter_swapE
	.align		8
        /*00f0*/ 	.dword	_ZN34_INTERNAL_db075089_4_k_cu_e18d62484cuda3std6ranges3__45__cpo4nextE
	.align		8
        /*00f8*/ 	.dword	_ZN34_INTERNAL_db075089_4_k_cu_e18d62484cuda3std6ranges3__45__cpo4prevE
	.align		8
        /*0100*/ 	.dword	_ZN34_INTERNAL_db075089_4_k_cu_e18d62484cuda3std6ranges3__45__cpo4dataE
	.align		8
        /*0108*/ 	.dword	_ZN34_INTERNAL_db075089_4_k_cu_e18d62484cuda3std6ranges3__45__cpo5cdataE
	.align		8
        /*0110*/ 	.dword	_ZN34_INTERNAL_db075089_4_k_cu_e18d62484cuda3std6ranges3__45__cpo4sizeE
	.align		8
        /*0118*/ 	.dword	_ZN34_INTERNAL_db075089_4_k_cu_e18d62484cuda3std6ranges3__45__cpo5ssizeE
	.align		8
        /*0120*/ 	.dword	_ZN34_INTERNAL_db075089_4_k_cu_e18d62484cuda3std6ranges3__45__cpo8distanceE
	.align		8
        /*0128*/ 	.dword	_ZN34_INTERNAL_db075089_4_k_cu_e18d62486thrust24THRUST_300001_SM_1000_NS8cuda_cub3parE
	.align		8
        /*0130*/ 	.dword	_ZN34_INTERNAL_db075089_4_k_cu_e18d62486thrust24THRUST_300001_SM_1000_NS8cuda_cub10par_nosyncE
	.align		8
        /*0138*/ 	.dword	_ZN34_INTERNAL_db075089_4_k_cu_e18d62486thrust24THRUST_300001_SM_1000_NS6system6detail10sequential3seqE
	.align		8
        /*0140*/ 	.dword	_ZN34_INTERNAL_db075089_4_k_cu_e18d62486thrust24THRUST_300001_SM_1000_NS6system3cpp3parE
	.align		8
        /*0148*/ 	.dword	_ZN34_INTERNAL_db075089_4_k_cu_e18d62486thrust24THRUST_300001_SM_1000_NS12placeholders2_1E
	.align		8
        /*0150*/ 	.dword	_ZN34_INTERNAL_db075089_4_k_cu_e18d62486thrust24THRUST_300001_SM_1000_NS12placeholders2_2E
	.align		8
        /*0158*/ 	.dword	_ZN34_INTERNAL_db075089_4_k_cu_e18d62486thrust24THRUST_300001_SM_1000_NS12placeholders2_3E
	.align		8
        /*0160*/ 	.dword	_ZN34_INTERNAL_db075089_4_k_cu_e18d62486thrust24THRUST_300001_SM_1000_NS12placeholders2_4E
	.align		8
        /*0168*/ 	.dword	_ZN34_INTERNAL_db075089_4_k_cu_e18d62486thrust24THRUST_300001_SM_1000_NS12placeholders2_5E
	.align		8
        /*0170*/ 	.dword	_ZN34_INTERNAL_db075089_4_k_cu_e18d62486thrust24THRUST_300001_SM_1000_NS12placeholders2_6E
	.align		8
        /*0178*/ 	.dword	_ZN34_INTERNAL_db075089_4_k_cu_e18d62486thrust24THRUST_300001_SM_1000_NS12placeholders2_7E
	.align		8
        /*0180*/ 	.dword	_ZN34_INTERNAL_db075089_4_k_cu_e18d62486thrust24THRUST_300001_SM_1000_NS12placeholders2_8E
	.align		8
        /*0188*/ 	.dword	_ZN34_INTERNAL_db075089_4_k_cu_e18d62486thrust24THRUST_300001_SM_1000_NS12placeholders2_9E
	.align		8
        /*0190*/ 	.dword	_ZN34_INTERNAL_db075089_4_k_cu_e18d62486thrust24THRUST_300001_SM_1000_NS12placeholders3_10E
	.align		8
        /*0198*/ 	.dword	_ZN34_INTERNAL_db075089_4_k_cu_e18d62486thrust24THRUST_300001_SM_1000_NS3seqE
	.align		8
        /*01a0*/ 	.dword	_ZN34_INTERNAL_db075089_4_k_cu_e18d62486thrust24THRUST_300001_SM_1000_NS6deviceE


//--------------------- .nv.constant3             --------------------------
	.section	.nv.constant3,"a",@progbits
	.align	8
.nv.constant3:
	.type		__cr_lgamma_table,@object
	.size		__cr_lgamma_table,(.L_8 - __cr_lgamma_table)
__cr_lgamma_table:
        /*0000*/ 	.byte	0x00, 0x00, 0x00, 0x00, 0x00, 0x00, 0x00, 0x00, 0x00, 0x00, 0x00, 0x00, 0x00, 0x00, 0x00, 0x00
        /*0010*/ 	.byte	0xef, 0x39, 0xfa, 0xfe, 0x42, 0x2e, 0xe6, 0x3f, 0x02, 0x20, 0x2a, 0xfa, 0x0b, 0xab, 0xfc, 0x3f
        /*0020*/ 	.byte	0xf9, 0x2c, 0x92, 0x7c, 0xa7, 0x6c, 0x09, 0x40, 0xc9, 0x79, 0x44, 0x3c, 0x64, 0x26, 0x13, 0x40
        /*0030*/ 	.byte	0xca, 0x01, 0xcf, 0x3a, 0x27, 0x51, 0x1a, 0x40, 0x30, 0xcc, 0x2d, 0xf3, 0xe1, 0x0c, 0x21, 0x40
        /*0040*/ 	.byte	0x0d, 0xb7, 0xfc, 0x82, 0x8e, 0x35, 0x25, 0x40
.L_8:


//--------------------- .text._ZN3cub18CUB_300001_SM_10006detail6reduce28DeviceReduceSingleTileKernelINS2_10policy_hubIiyN4cuda3std3__44plusIiEEE10Policy1000EPiSC_iS9_iiNS7_10__identityEEEvT0_T1_T2_T3_T4_T6_ --------------------------
	.section	.text._ZN3cub18CUB_300001_SM_10006detail6reduce28DeviceReduceSingleTileKernelINS2_10policy_hubIiyN4cuda3std3__44plusIiEEE10Policy1000EPiSC_iS9_iiNS7_10__identityEEEvT0_T1_T2_T3_T4_T6_,"ax",@progbits
	.align	128
        .global         _ZN3cub18CUB_300001_SM_10006detail6reduce28DeviceReduceSingleTileKernelINS2_10policy_hubIiyN4cuda3std3__44plusIiEEE10Policy1000EPiSC_iS9_iiNS7_10__identityEEEvT0_T1_T2_T3_T4_T6_
        .type           _ZN3cub18CUB_300001_SM_10006detail6reduce28DeviceReduceSingleTileKernelINS2_10policy_hubIiyN4cuda3std3__44plusIiEEE10Policy1000EPiSC_iS9_iiNS7_10__identityEEEvT0_T1_T2_T3_T4_T6_,@function
        .size           _ZN3cub18CUB_300001_SM_10006detail6reduce28DeviceReduceSingleTileKernelINS2_10policy_hubIiyN4cuda3std3__44plusIiEEE10Policy1000EPiSC_iS9_iiNS7_10__identityEEEvT0_T1_T2_T3_T4_T6_,(.L_x_948 - _ZN3cub18CUB_300001_SM_10006detail6reduce28DeviceReduceSingleTileKernelINS2_10policy_hubIiyN4cuda3std3__44plusIiEEE10Policy1000EPiSC_iS9_iiNS7_10__identityEEEvT0_T1_T2_T3_T4_T6_)
        .other          _ZN3cub18CUB_300001_SM_10006detail6reduce28DeviceReduceSingleTileKernelINS2_10policy_hubIiyN4cuda3std3__44plusIiEEE10Policy1000EPiSC_iS9_iiNS7_10__identityEEEvT0_T1_T2_T3_T4_T6_,@"STO_CUDA_ENTRY STV_DEFAULT"
_ZN3cub18CUB_300001_SM_10006detail6reduce28DeviceReduceSingleTileKernelINS2_10policy_hubIiyN4cuda3std3__44plusIiEEE10Policy1000EPiSC_iS9_iiNS7_10__identityEEEvT0_T1_T2_T3_T4_T6_:
.text._ZN3cub18CUB_300001_SM_10006detail6reduce28DeviceReduceSingleTileKernelINS2_10policy_hubIiyN4cuda3std3__44plusIiEEE10Policy1000EPiSC_iS9_iiNS7_10__identityEEEvT0_T1_T2_T3_T4_T6_:
[----:B------:R-:W-:Y:S01]  /*0000*/  LDC R1, c[0x0][0x37c] ;  /* 0x0000df00ff017b82 */ /* 0x000fe20000000800 */
[----:B------:R-:W0:Y:S01]  /*0010*/  LDCU UR4, c[0x0][0x390] ;  /* 0x00007200ff0477ac */ /* 0x000e220008000800 */
[----:B------:R-:W1:Y:S01]  /*0020*/  LDCU.64 UR6, c[0x0][0x358] ;  /* 0x00006b00ff0677ac */ /* 0x000e620008000a00 */
[----:B0-----:R-:W-:-:S05]  /*0030*/  IMAD.U32 R20, RZ, RZ, UR4 ;  /* 0x00000004ff147e24 */ /* 0x001fca000f8e00ff */
[----:B------:R-:W-:-:S13]  /*0040*/  ISETP.NE.AND P0, PT, R20, RZ, PT ;  /* 0x000000ff1400720c */ /* 0x000fda0003f05270 */
[----:B-1----:R-:W-:Y:S05]  /*0050*/  @P0 BRA `(.L_x_0) ;  /* 0x00000000001c0947 */ /* 0x002fea0003800000 */
[----:B------:R-:W0:Y:S02]  /*0060*/  S2R R0, SR_TID.X ;  /* 0x0000000000007919 */ /* 0x000e240000002100 */
[----:B0-----:R-:W-:-:S13]  /*0070*/  ISETP.NE.AND P0, PT, R0, RZ, PT ;  /* 0x000000ff0000720c */ /* 0x001fda0003f05270 */
[----:B------:R-:W-:Y:S05]  /*0080*/  @P0 EXIT ;  /* 0x000000000000094d */ /* 0x000fea0003800000 */
[----:B------:R-:W0:Y:S08]  /*0090*/  LDC R5, c[0x0][0x398] ;  /* 0x0000e600ff057b82 */ /* 0x000e300000000800 */
[----:B------:R-:W0:Y:S02]  /*00a0*/  LDC.64 R2, c[0x0][0x388] ;  /* 0x0000e200ff027b82 */ /* 0x000e240000000a00 */
[----:B0-----:R-:W-:Y:S01]  /*00b0*/  STG.E desc[UR6][R2.64], R5 ;  /* 0x0000000502007986 */ /* 0x001fe2000c101906 */
[----:B------:R-:W-:Y:S05]  /*00c0*/  EXIT ;  /* 0x000000000000794d */ /* 0x000fea0003800000 */
.L_x_0:
[----:B------:R-:W0:Y:S01]  /*00d0*/  LDCU UR4, c[0x0][0x380] ;  /* 0x00007000ff0477ac */ /* 0x000e220008000800 */
[----:B------:R-:W-:Y:S01]  /*00e0*/  BSSY.RECONVERGENT B0, `(.L_x_1) ;  /* 0x0000385000007945 */ /* 0x000fe20003800200 */
[----:B0-----:R-:W-:-:S09]  /*00f0*/  ULOP3.LUT UP0, URZ, UR4, 0xf, URZ, 0xc0, !UPT ;  /* 0x0000000f04ff7892 */ /* 0x001fd2000f80c0ff */
[----:B------:R-:W-:Y:S05]  /*0100*/  BRA.U UP0, `(.L_x_2) ;  /* 0x0000001900d87547 */ /* 0x000fea000b800000 */
[----:B------:R-:W-:-:S13]  /*0110*/  ISETP.GT.AND P0, PT, R20, 0xfff, PT ;  /* 0x00000fff1400780c */ /* 0x000fda0003f04270 */
[----:B------:R-:W-:Y:S05]  /*0120*/  @P0 BRA `(.L_x_3) ;  /* 0x0000000c008c0947 */ /* 0x000fea0003800000 */
[----:B------:R-:W0:Y:S01]  /*0130*/  S2R R9, SR_TID.X ;  /* 0x0000000000097919 */ /* 0x000e220000002100 */
[----:B------:R-:W-:Y:S01]  /*0140*/  BSSY.RECONVERGENT B1, `(.L_x_4) ;  /* 0x0000009000017945 */ /* 0x000fe20003800200 */
[----:B------:R-:W-:Y:S01]  /*0150*/  IMAD.MOV.U32 R0, RZ, RZ, RZ ;  /* 0x000000ffff007224 */ /* 0x000fe200078e00ff */
[----:B0-----:R-:W-:Y:S01]  /*0160*/  ISETP.GE.AND P0, PT, R9, R20, PT ;  /* 0x000000140900720c */ /* 0x001fe20003f06270 */
[----:B------:R-:W-:-:S12]  /*0170*/  IMAD.MOV.U32 R11, RZ, RZ, R9 ;  /* 0x000000ffff0b7224 */ /* 0x000fd800078e0009 */
[----:B------:R-:W-:Y:S05]  /*0180*/  @P0 BRA `(.L_x_5) ;  /* 0x0000000000100947 */ /* 0x000fea0003800000 */
[----:B------:R-:W0:Y:S02]  /*0190*/  LDC.64 R2, c[0x0][0x380] ;  /* 0x0000e000ff027b82 */ /* 0x000e240000000a00 */
[----:B0-----:R-:W-:-:S05]  /*01a0*/  IMAD.WIDE.U32 R2, R9, 0x4, R2 ;  /* 0x0000000409027825 */ /* 0x001fca00078e0002 */
[----:B------:R0:W5:Y:S01]  /*01b0*/  LDG.E.CONSTANT R0, desc[UR6][R2.64] ;  /* 0x0000000602007981 */ /* 0x000162000c1e9900 */
[----:B------:R-:W-:-:S07]  /*01c0*/  VIADD R11, R9, 0x100 ;  /* 0x00000100090b7836 */ /* 0x000fce0000000000 */
.L_x_5:
[----:B------:R-:W-:Y:S05]  /*01d0*/  BSYNC.RECONVERGENT B1 ;  /* 0x0000000000017941 */ /* 0x000fea0003800200 */
.L_x_4:
[----:B------:R-:W-:Y:S01]  /*01e0*/  ISETP.GE.AND P0, PT, R11, R20, PT ;  /* 0x000000140b00720c */ /* 0x000fe20003f06270 */
[----:B------:R-:W-:-:S12]  /*01f0*/  BSSY.RECONVERGENT B1, `(.L_x_6) ;  /* 0x0000066000017945 */ /* 0x000fd80003800200 */
[----:B------:R-:W-:Y:S05]  /*0200*/  @P0 BRA `(.L_x_7) ;  /* 0x0000000400900947 */ /* 0x000fea0003800000 */
[----:B0-----:R-:W-:Y:S01]  /*0210*/  LOP3.LUT R3, RZ, R11, RZ, 0x33, !PT ;  /* 0x0000000bff037212 */ /* 0x001fe200078e33ff */
[----:B------:R-:W-:Y:S04]  /*0220*/  BSSY.RECONVERGENT B2, `(.L_x_8) ;  /* 0x0000015000027945 */ /* 0x000fe80003800200 */
[----:B------:R-:W-:-:S05]  /*0230*/  IMAD.IADD R4, R3, 0x1, R20 ;  /* 0x0000000103047824 */ /* 0x000fca00078e0214 */
[C---:B------:R-:W-:Y:S02]  /*0240*/  LOP3.LUT R2, R4.reuse, 0x300, RZ, 0xc0, !PT ;  /* 0x0000030004027812 */ /* 0x040fe400078ec0ff */
[----:B------:R-:W-:Y:S02]  /*0250*/  ISETP.GE.U32.AND P1, PT, R4, 0x300, PT ;  /* 0x000003000400780c */ /* 0x000fe40003f26070 */
[----:B------:R-:W-:-:S13]  /*0260*/  ISETP.NE.AND P0, PT, R2, 0x300, PT ;  /* 0x000003000200780c */ /* 0x000fda0003f05270 */
[----:B------:R-:W-:Y:S05]  /*0270*/  @!P0 BRA `(.L_x_9) ;  /* 0x00000000003c8947 */ /* 0x000fea0003800000 */
[----:B------:R-:W0:Y:S01]  /*0280*/  LDC.64 R2, c[0x0][0x380] ;  /* 0x0000e000ff027b82 */ /* 0x000e220000000a00 */
[----:B------:R-:W-:-:S04]  /*0290*/  LEA.HI R4, R4, 0x1, RZ, 0x18 ;  /* 0x0000000104047811 */ /* 0x000fc800078fc0ff */
[----:B------:R-:W-:-:S05]  /*02a0*/  LOP3.LUT R4, R4, 0x3, RZ, 0xc0, !PT ;  /* 0x0000000304047812 */ /* 0x000fca00078ec0ff */
[----:B------:R-:W-:Y:S02]  /*02b0*/  IMAD.MOV R4, RZ, RZ, -R4 ;  /* 0x000000ffff047224 */ /* 0x000fe400078e0a04 */
[----:B0-----:R-:W-:-:S04]  /*02c0*/  IMAD.WIDE.U32 R2, R11, 0x4, R2 ;  /* 0x000000040b027825 */ /* 0x001fc800078e0002 */
[----:B------:R-:W-:-:S07]  /*02d0*/  IMAD.MOV.U32 R5, RZ, RZ, R3 ;  /* 0x000000ffff057224 */ /* 0x000fce00078e0003 */
.L_x_10:
[----:B------:R-:W-:-:S06]  /*02e0*/  IMAD.MOV.U32 R3, RZ, RZ, R5 ;  /* 0x000000ffff037224 */ /* 0x000fcc00078e0005 */
[----:B------:R0:W2:Y:S01]  /*02f0*/  LDG.E.CONSTANT R3, desc[UR6][R2.64] ;  /* 0x0000000602037981 */ /* 0x0000a2000c1e9900 */
[----:B------:R-:W-:Y:S02]  /*0300*/  VIADD R4, R4, 0x1 ;  /* 0x0000000104047836 */ /* 0x000fe40000000000 */
[----:B------:R-:W-:-:S03]  /*0310*/  VIADD R11, R11, 0x100 ;  /* 0x000001000b0b7836 */ /* 0x000fc60000000000 */
[----:B------:R-:W-:Y:S02]  /*0320*/  ISETP.NE.AND P0, PT, R4, RZ, PT ;  /* 0x000000ff0400720c */ /* 0x000fe40003f05270 */
[----:B0-----:R-:W-:-:S05]  /*0330*/  IADD3 R2, P2, PT, R2, 0x400, RZ ;  /* 0x0000040002027810 */ /* 0x001fca0007f5e0ff */
[----:B------:R-:W-:Y:S02]  /*0340*/  IMAD.X R5, RZ, RZ, R5, P2 ;  /* 0x000000ffff057224 */ /* 0x000fe400010e0605 */
[----:B--2--5:R-:W-:-:S04]  /*0350*/  IMAD.IADD R0, R3, 0x1, R0 ;  /* 0x0000000103007824 */ /* 0x024fc800078e0200 */
[----:B------:R-:W-:Y:S05]  /*0360*/  @P0 BRA `(.L_x_10) ;  /* 0xfffffffc00dc0947 */ /* 0x000fea000383ffff */
.L_x_9:
[----:B------:R-:W-:Y:S05]  /*0370*/  BSYNC.RECONVERGENT B2 ;  /* 0x0000000000027941 */ /* 0x000fea0003800200 */
.L_x_8:
[----:B------:R-:W-:Y:S05]  /*0380*/  @!P1 BRA `(.L_x_7) ;  /* 0x0000000400309947 */ /* 0x000fea0003800000 */
[----:B------:R-:W-:Y:S01]  /*0390*/  IMAD.IADD R2, R20, 0x1, -R11 ;  /* 0x0000000114027824 */ /* 0x000fe200078e0a0b */
[----:B------:R-:W-:Y:S01]  /*03a0*/  BSSY.RECONVERGENT B2, `(.L_x_11) ;  /* 0x0000029000027945 */ /* 0x000fe20003800200 */
[----:B------:R-:W-:-:S03]  /*03b0*/  PLOP3.LUT P0, PT, PT, PT, PT, 0x80, 0x8 ;  /* 0x000000000008781c */ /* 0x000fc60003f0f070 */
[----:B------:R-:W-:-:S13]  /*03c0*/  ISETP.GT.AND P1, PT, R2, 0xc00, PT ;  /* 0x00000c000200780c */ /* 0x000fda0003f24270 */
[----:B------:R-:W-:Y:S05]  /*03d0*/  @!P1 BRA `(.L_x_12) ;  /* 0x0000000000949947 */ /* 0x000fea0003800000 */
[----:B------:R-:W-:Y:S01]  /*03e0*/  PLOP3.LUT P0, PT, PT, PT, PT, 0x8, 0x80 ;  /* 0x000000000080781c */ /* 0x000fe20003f0e170 */
[----:B------:R-:W-:-:S12]  /*03f0*/  VIADD R8, R20, 0xfffff400 ;  /* 0xfffff40014087836 */ /* 0x000fd80000000000 */
.L_x_13:
[----:B------:R-:W0:Y:S01]  /*0400*/  LDC.64 R4, c[0x0][0x380] ;  /* 0x0000e000ff047b82 */ /* 0x000e220000000a00 */
[C---:B------:R-:W-:Y:S02]  /*0410*/  VIADD R7, R11.reuse, 0x400 ;  /* 0x000004000b077836 */ /* 0x040fe40000000000 */
[C---:B------:R-:W-:Y:S02]  /*0420*/  VIADD R3, R11.reuse, 0x800 ;  /* 0x000008000b037836 */ /* 0x040fe40000000000 */
[----:B0-----:R-:W-:-:S05]  /*0430*/  IMAD.WIDE R22, R11, 0x4, R4 ;  /* 0x000000040b167825 */ /* 0x001fca00078e0204 */
[----:B------:R-:W2:Y:S01]  /*0440*/  LDG.E.CONSTANT R13, desc[UR6][R22.64] ;  /* 0x00000006160d7981 */ /* 0x000ea2000c1e9900 */
[----:B------:R-:W-:-:S03]  /*0450*/  IMAD.WIDE R6, R7, 0x4, R4 ;  /* 0x0000000407067825 */ /* 0x000fc600078e0204 */
[----:B------:R-:W2:Y:S04]  /*0460*/  LDG.E.CONSTANT R10, desc[UR6][R22.64+0x400] ;  /* 0x00040006160a7981 */ /* 0x000ea8000c1e9900 */
[----:B------:R-:W3:Y:S04]  /*0470*/  LDG.E.CONSTANT R12, desc[UR6][R22.64+0x800] ;  /* 0x00080006160c7981 */ /* 0x000ee8000c1e9900 */
[----:B------:R-:W3:Y:S01]  /*0480*/  LDG.E.CONSTANT R19, desc[UR6][R22.64+0xc00] ;  /* 0x000c000616137981 */ /* 0x000ee2000c1e9900 */
[----:B------:R-:W-:-:S03]  /*0490*/  IMAD.WIDE R2, R3, 0x4, R4 ;  /* 0x0000000403027825 */ /* 0x000fc600078e0204 */
[----:B------:R-:W4:Y:S04]  /*04a0*/  LDG.E.CONSTANT R16, desc[UR6][R6.64] ;  /* 0x0000000606107981 */ /* 0x000f28000c1e9900 */
[----:B------:R-:W4:Y:S01]  /*04b0*/  LDG.E.CONSTANT R15, desc[UR6][R6.64+0x400] ;  /* 0x00040006060f7981 */ /* 0x000f22000c1e9900 */
[----:B------:R-:W-:-:S03]  /*04c0*/  VIADD R25, R11, 0xc00 ;  /* 0x00000c000b197836 */ /* 0x000fc60000000000 */
[----:B------:R-:W4:Y:S04]  /*04d0*/  LDG.E.CONSTANT R14, desc[UR6][R6.64+0x800] ;  /* 0x00080006060e7981 */ /* 0x000f28000c1e9900 */
[----:B------:R-:W4:Y:S01]  /*04e0*/  LDG.E.CONSTANT R21, desc[UR6][R6.64+0xc00] ;  /* 0x000c000606157981 */ /* 0x000f22000c1e9900 */
[----:B------:R-:W-:-:S03]  /*04f0*/  IMAD.WIDE R4, R25, 0x4, R4 ;  /* 0x0000000419047825 */ /* 0x000fc600078e0204 */
[----:B------:R-:W4:Y:S04]  /*0500*/  LDG.E.CONSTANT R18, desc[UR6][R2.64] ;  /* 0x0000000602127981 */ /* 0x000f28000c1e9900 */
[----:B------:R-:W4:Y:S04]  /*0510*/  LDG.E.CONSTANT R17, desc[UR6][R2.64+0x400] ;  /* 0x0004000602117981 */ /* 0x000f28000c1e9900 */
[----:B------:R-:W4:Y:S04]  /*0520*/  LDG.E.CONSTANT R23, desc[UR6][R2.64+0x800] ;  /* 0x0008000602177981 */ /* 0x000f28000c1e9900 */
[----:B------:R-:W4:Y:S04]  /*0530*/  LDG.E.CONSTANT R24, desc[UR6][R2.64+0xc00] ;  /* 0x000c000602187981 */ /* 0x000f28000c1e9900 */
[----:B------:R-:W4:Y:S04]  /*0540*/  LDG.E.CONSTANT R25, desc[UR6][R4.64] ;  /* 0x0000000604197981 */ /* 0x000f28000c1e9900 */
[----:B------:R-:W4:Y:S04]  /*0550*/  LDG.E.CONSTANT R26, desc[UR6][R4.64+0x400] ;  /* 0x00040006041a7981 */ /* 0x000f28000c1e9900 */
[----:B------:R-:W4:Y:S04]  /*0560*/  LDG.E.CONSTANT R22, desc[UR6][R4.64+0x800] ;  /* 0x0008000604167981 */ /* 0x000f28000c1e9900 */
[----:B------:R-:W4:Y:S01]  /*0570*/  LDG.E.CONSTANT R27, desc[UR6][R4.64+0xc00] ;  /* 0x000c0006041b7981 */ /* 0x000f22000c1e9900 */
[----:B------:R-:W-:-:S05]  /*0580*/  VIADD R11, R11, 0x1000 ;  /* 0x000010000b0b7836 */ /* 0x000fca0000000000 */
[----:B------:R-:W-:Y:S02]  /*0590*/  ISETP.GE.AND P1, PT, R11, R8, PT ;  /* 0x000000080b00720c */ /* 0x000fe40003f26270 */
[----:B--2--5:R-:W-:-:S04]  /*05a0*/  IADD3 R10, PT, PT, R10, R13, R0 ;  /* 0x0000000d0a0a7210 */ /* 0x024fc80007ffe000 */
[----:B---3--:R-:W-:-:S04]  /*05b0*/  IADD3 R10, PT, PT, R19, R12, R10 ;  /* 0x0000000c130a7210 */ /* 0x008fc80007ffe00a */
[----:B----4-:R-:W-:-:S04]  /*05c0*/  IADD3 R10, PT, PT, R15, R16, R10 ;  /* 0x000000100f0a7210 */ /* 0x010fc80007ffe00a */
[----:B------:R-:W-:-:S04]  /*05d0*/  IADD3 R10, PT, PT, R21, R14, R10 ;  /* 0x0000000e150a7210 */ /* 0x000fc80007ffe00a */
[----:B------:R-:W-:-:S04]  /*05e0*/  IADD3 R10, PT, PT, R17, R18, R10 ;  /* 0x00000012110a7210 */ /* 0x000fc80007ffe00a */
[----:B------:R-:W-:-:S04]  /*05f0*/  IADD3 R10, PT, PT, R24, R23, R10 ;  /* 0x00000017180a7210 */ /* 0x000fc80007ffe00a */
[----:B------:R-:W-:-:S04]  /*0600*/  IADD3 R25, PT, PT, R26, R25, R10 ;  /* 0x000000191a197210 */ /* 0x000fc80007ffe00a */
[----:B------:R-:W-:Y:S01]  /*0610*/  IADD3 R0, PT, PT, R27, R22, R25 ;  /* 0x000000161b007210 */ /* 0x000fe20007ffe019 */
[----:B------:R-:W-:Y:S06]  /*0620*/  @!P1 BRA `(.L_x_13) ;  /* 0xfffffffc00749947 */ /* 0x000fec000383ffff */
.L_x_12:
[----:B------:R-:W-:Y:S05]  /*0630*/  BSYNC.RECONVERGENT B2 ;  /* 0x0000000000027941 */ /* 0x000fea0003800200 */
.L_x_11:
[----:B------:R-:W-:Y:S01]  /*0640*/  IMAD.IADD R2, R20, 0x1, -R11 ;  /* 0x0000000114027824 */ /* 0x000fe200078e0a0b */
[----:B------:R-:W-:Y:S04]  /*0650*/  BSSY.RECONVERGENT B2, `(.L_x_14) ;  /* 0x0000015000027945 */ /* 0x000fe80003800200 */
[----:B------:R-:W-:-:S13]  /*0660*/  ISETP.GT.AND P1, PT, R2, 0x400, PT ;  /* 0x000004000200780c */ /* 0x000fda0003f24270 */
[----:B------:R-:W-:Y:S05]  /*0670*/  @!P1 BRA `(.L_x_15) ;  /* 0x0000000000489947 */ /* 0x000fea0003800000 */
[----:B------:R-:W0:Y:S01]  /*0680*/  LDC.64 R4, c[0x0][0x380] ;  /* 0x0000e000ff047b82 */ /* 0x000e220000000a00 */
[C---:B------:R-:W-:Y:S02]  /*0690*/  VIADD R13, R11.reuse, 0x400 ;  /* 0x000004000b0d7836 */ /* 0x040fe40000000000 */
[----:B0-----:R-:W-:-:S05]  /*06a0*/  IMAD.WIDE R2, R11, 0x4, R4 ;  /* 0x000000040b027825 */ /* 0x001fca00078e0204 */
[----:B------:R-:W2:Y:S01]  /*06b0*/  LDG.E.CONSTANT R7, desc[UR6][R2.64] ;  /* 0x0000000602077981 */ /* 0x000ea2000c1e9900 */
[----:B------:R-:W-:-:S03]  /*06c0*/  IMAD.WIDE R4, R13, 0x4, R4 ;  /* 0x000000040d047825 */ /* 0x000fc600078e0204 */
[----:B------:R-:W2:Y:S04]  /*06d0*/  LDG.E.CONSTANT R6, desc[UR6][R2.64+0x400] ;  /* 0x0004000602067981 */ /* 0x000ea8000c1e9900 */
[----:B------:R-:W3:Y:S04]  /*06e0*/  LDG.E.CONSTANT R13, desc[UR6][R2.64+0x800] ;  /* 0x00080006020d7981 */ /* 0x000ee8000c1e9900 */
[----:B------:R-:W3:Y:S04]  /*06f0*/  LDG.E.CONSTANT R8, desc[UR6][R2.64+0xc00] ;  /* 0x000c000602087981 */ /* 0x000ee8000c1e9900 */
[----:B------:R-:W4:Y:S04]  /*0700*/  LDG.E.CONSTANT R15, desc[UR6][R4.64] ;  /* 0x00000006040f7981 */ /* 0x000f28000c1e9900 */
[----:B------:R-:W4:Y:S04]  /*0710*/  LDG.E.CONSTANT R10, desc[UR6][R4.64+0x400] ;  /* 0x00040006040a7981 */ /* 0x000f28000c1e9900 */
[----:B------:R-:W4:Y:S04]  /*0720*/  LDG.E.CONSTANT R17, desc[UR6][R4.64+0x800] ;  /* 0x0008000604117981 */ /* 0x000f28000c1e9900 */
[----:B------:R-:W4:Y:S01]  /*0730*/  LDG.E.CONSTANT R12, desc[UR6][R4.64+0xc00] ;  /* 0x000c0006040c7981 */ /* 0x000f22000c1e9900 */
[----:B------:R-:W-:Y:S01]  /*0740*/  PLOP3.LUT P0, PT, PT, PT, PT, 0x8, 0x80 ;  /* 0x000000000080781c */ /* 0x000fe20003f0e170 */
[----:B------:R-:W-:Y:S01]  /*0750*/  VIADD R11, R11, 0x800 ;  /* 0x000008000b0b7836 */ /* 0x000fe20000000000 */
[----:B--2--5:R-:W-:-:S04]  /*0760*/  IADD3 R6, PT, PT, R6, R7, R0 ;  /* 0x0000000706067210 */ /* 0x024fc80007ffe000 */
[----:B---3--:R-:W-:-:S04]  /*0770*/  IADD3 R6, PT, PT, R8, R13, R6 ;  /* 0x0000000d08067210 */ /* 0x008fc80007ffe006 */
[----:B----4-:R-:W-:-:S04]  /*0780*/  IADD3 R6, PT, PT, R10, R15, R6 ;  /* 0x0000000f0a067210 */ /* 0x010fc80007ffe006 */
[----:B------:R-:W-:-:S07]  /*0790*/  IADD3 R0, PT, PT, R12, R17, R6 ;  /* 0x000000110c007210 */ /* 0x000fce0007ffe006 */
.L_x_15:
[----:B------:R-:W-:Y:S05]  /*07a0*/  BSYNC.RECONVERGENT B2 ;  /* 0x0000000000027941 */ /* 0x000fea0003800200 */
.L_x_14:
[----:B------:R-:W-:-:S13]  /*07b0*/  ISETP.LT.OR P0, PT, R11, R20, P0 ;  /* 0x000000140b00720c */ /* 0x000fda0000701670 */
[----:B------:R-:W-:Y:S05]  /*07c0*/  @!P0 BRA `(.L_x_7) ;  /* 0x0000000000208947 */ /* 0x000fea0003800000 */
[----:B------:R-:W0:Y:S02]  /*07d0*/  LDC.64 R2, c[0x0][0x380] ;  /* 0x0000e000ff027b82 */ /* 0x000e240000000a00 */
[----:B0-----:R-:W-:-:S05]  /*07e0*/  IMAD.WIDE R2, R11, 0x4, R2 ;  /* 0x000000040b027825 */ /* 0x001fca00078e0202 */
[----:B------:R-:W2:Y:S04]  /*07f0*/  LDG.E.CONSTANT R5, desc[UR6][R2.64] ;  /* 0x0000000602057981 */ /* 0x000ea8000c1e9900 */
[----:B------:R-:W2:Y:S04]  /*0800*/  LDG.E.CONSTANT R4, desc[UR6][R2.64+0x400] ;  /* 0x0004000602047981 */ /* 0x000ea8000c1e9900 */
[----:B------:R-:W3:Y:S04]  /*0810*/  LDG.E.CONSTANT R7, desc[UR6][R2.64+0x800] ;  /* 0x0008000602077981 */ /* 0x000ee8000c1e9900 */
[----:B------:R-:W3:Y:S01]  /*0820*/  LDG.E.CONSTANT R6, desc[UR6][R2.64+0xc00] ;  /* 0x000c000602067981 */ /* 0x000ee2000c1e9900 */
[----:B--2--5:R-:W-:-:S04]  /*0830*/  IADD3 R0, PT, PT, R4, R5, R0 ;  /* 0x0000000504007210 */ /* 0x024fc80007ffe000 */
[----:B---3--:R-:W-:-:S07]  /*0840*/  IADD3 R0, PT, PT, R6, R7, R0 ;  /* 0x0000000706007210 */ /* 0x008fce0007ffe000 */
.L_x_7:
[----:B------:R-:W-:Y:S05]  /*0850*/  BSYNC.RECONVERGENT B1 ;  /* 0x0000000000017941 */ /* 0x000fea0003800200 */
.L_x_6:
[----:B------:R-:W-:-:S13]  /*0860*/  ISETP.GE.AND P0, PT, R20, 0x100, PT ;  /* 0x000001001400780c */ /* 0x000fda0003f06270 */
[----:B------:R-:W-:Y:S05]  /*0870*/  @!P0 BRA `(.L_x_16) ;  /* 0x0000000000ac8947 */ /* 0x000fea0003800000 */
[----:B------:R-:W1:Y:S01]  /*0880*/  S2R R6, SR_LANEID ;  /* 0x0000000000067919 */ /* 0x000e620000000000 */
[----:B0----5:R-:W0:Y:S01]  /*0890*/  SHFL.DOWN PT, R2, R0, 0x1, 0x1f ;  /* 0x08201f0000027f89 */ /* 0x021e2200000e0000 */
[C---:B-1----:R-:W-:Y:S02]  /*08a0*/  ISETP.GT.AND P0, PT, R6.reuse, 0x1e, PT ;  /* 0x0000001e0600780c */ /* 0x042fe40003f04270 */
[----:B------:R-:W-:Y:S02]  /*08b0*/  ISETP.NE.AND P1, PT, R6, RZ, PT ;  /* 0x000000ff0600720c */ /* 0x000fe40003f25270 */
[----:B0-----:R-:W-:Y:S02]  /*08c0*/  SEL R3, R2, RZ, !P0 ;  /* 0x000000ff02037207 */ /* 0x001fe40004000000 */
[----:B------:R-:W-:-:S03]  /*08d0*/  ISETP.GT.AND P0, PT, R6, 0x1d, PT ;  /* 0x0000001d0600780c */ /* 0x000fc60003f04270 */
[----:B------:R-:W-:-:S05]  /*08e0*/  IMAD.IADD R3, R3, 0x1, R0 ;  /* 0x0000000103037824 */ /* 0x000fca00078e0200 */
[----:B------:R-:W0:Y:S01]  /*08f0*/  SHFL.DOWN PT, R2, R3, 0x2, 0x1f ;  /* 0x08401f0003027f89 */ /* 0x000e2200000e0000 */
[----:B------:R-:W1:Y:S01]  /*0900*/  @!P1 S2R R7, SR_CgaCtaId ;  /* 0x0000000000079919 */ /* 0x000e620000008800 */
[----:B0-----:R-:W-:Y:S02]  /*0910*/  SEL R2, R2, RZ, !P0 ;  /* 0x000000ff02027207 */ /* 0x001fe40004000000 */
[----:B------:R-:W-:-:S03]  /*0920*/  ISETP.GT.AND P0, PT, R6, 0x1b, PT ;  /* 0x0000001b0600780c */ /* 0x000fc60003f04270 */
[----:B------:R-:W-:-:S05]  /*0930*/  IMAD.IADD R2, R3, 0x1, R2 ;  /* 0x0000000103027824 */ /* 0x000fca00078e0202 */
[----:B------:R-:W0:Y:S02]  /*0940*/  SHFL.DOWN PT, R4, R2, 0x4, 0x1f ;  /* 0x08801f0002047f89 */ /* 0x000e2400000e0000 */
[----:B0-----:R-:W-:Y:S02]  /*0950*/  SEL R5, R4, RZ, !P0 ;  /* 0x000000ff04057207 */ /* 0x001fe40004000000 */
[----:B------:R-:W-:Y:S02]  /*0960*/  ISETP.GT.AND P0, PT, R6, 0x17, PT ;  /* 0x000000170600780c */ /* 0x000fe40003f04270 */
[----:B------:R-:W-:Y:S01]  /*0970*/  @!P1 MOV R4, 0x400 ;  /* 0x0000040000049802 */ /* 0x000fe20000000f00 */
[----:B------:R-:W-:Y:S01]  /*0980*/  IMAD.IADD R5, R2, 0x1, R5 ;  /* 0x0000000102057824 */ /* 0x000fe200078e0205 */
[----:B------:R-:W-:Y:S02]  /*0990*/  @!P1 SHF.R.U32.HI R2, RZ, 0x3, R9 ;  /* 0x00000003ff029819 */ /* 0x000fe40000011609 */
[----:B-1----:R-:W-:-:S02]  /*09a0*/  @!P1 LEA R7, R7, R4, 0x18 ;  /* 0x0000000407079211 */ /* 0x002fc400078ec0ff */
[----:B------:R-:W0:Y:S01]  /*09b0*/  SHFL.DOWN PT, R0, R5, 0x8, 0x1f ;  /* 0x09001f0005007f89 */ /* 0x000e2200000e0000 */
[----:B------:R-:W-:-:S05]  /*09c0*/  @!P1 LOP3.LUT R2, R2, 0x7c, RZ, 0xc0, !PT ;  /* 0x0000007c02029812 */ /* 0x000fca00078ec0ff */
[----:B------:R-:W-:Y:S01]  /*09d0*/  @!P1 IMAD.IADD R2, R2, 0x1, R7 ;  /* 0x0000000102029824 */ /* 0x000fe200078e0207 */
[----:B0-----:R-:W-:Y:S02]  /*09e0*/  SEL R0, R0, RZ, !P0 ;  /* 0x000000ff00007207 */ /* 0x001fe40004000000 */
[----:B------:R-:W-:-:S03]  /*09f0*/  ISETP.GT.AND P0, PT, R6, 0xf, PT ;  /* 0x0000000f0600780c */ /* 0x000fc60003f04270 */
[----:B------:R-:W-:-:S05]  /*0a00*/  IMAD.IADD R0, R5, 0x1, R0 ;  /* 0x0000000105007824 */ /* 0x000fca00078e0200 */
[----:B------:R-:W0:Y:S02]  /*0a10*/  SHFL.DOWN PT, R3, R0, 0x10, 0x1f ;  /* 0x0a001f0000037f89 */ /* 0x000e2400000e0000 */
[----:B0-----:R-:W-:Y:S02]  /*0a20*/  SEL R3, R3, RZ, !P0 ;  /* 0x000000ff03037207 */ /* 0x001fe40004000000 */
[----:B------:R-:W-:-:S03]  /*0a30*/  ISETP.NE.AND P0, PT, R9, RZ, PT ;  /* 0x000000ff0900720c */ /* 0x000fc60003f05270 */
[----:B------:R-:W-:-:S05]  /*0a40*/  IMAD.IADD R3, R0, 0x1, R3 ;  /* 0x0000000100037824 */ /* 0x000fca00078e0203 */
[----:B------:R0:W-:Y:S01]  /*0a50*/  @!P1 STS [R2+0x8], R3 ;  /* 0x0000080302009388 */ /* 0x0001e20000000800 */
[----:B------:R-:W-:Y:S06]  /*0a60*/  BAR.SYNC.DEFER_BLOCKING 0x0 ;  /* 0x0000000000007b1d */ /* 0x000fec0000010000 */
[----:B------:R-:W-:Y:S05]  /*0a70*/  @P0 BRA `(.L_x_17) ;  /* 0x0000002c00ac0947 */ /* 0x000fea0003800000 */
[----:B------:R-:W1:Y:S01]  /*0a80*/  S2UR UR5, SR_CgaCtaId ;  /* 0x00000000000579c3 */ /* 0x000e620000008800 */
[----:B------:R-:W-:Y:S02]  /*0a90*/  UMOV UR4, 0x400 ;  /* 0x0000040000047882 */ /* 0x000fe40000000000 */
[----:B-1----:R-:W-:-:S09]  /*0aa0*/  ULEA UR4, UR5, UR4, 0x18 ;  /* 0x0000000405047291 */ /* 0x002fd2000f8ec0ff */
[----:B------:R-:W-:Y:S04]  /*0ab0*/  LDS R0, [UR4+0xc] ;  /* 0x00000c04ff007984 */ /* 0x000fe80008000800 */
[----:B------:R-:W1:Y:S04]  /*0ac0*/  LDS.128 R4, [UR4+0x10] ;  /* 0x00001004ff047984 */ /* 0x000e680008000c00 */
[----:B------:R-:W2:Y:S01]  /*0ad0*/  LDS.64 R8, [UR4+0x20] ;  /* 0x00002004ff087984 */ /* 0x000ea20008000a00 */
[----:B-1----:R-:W-:-:S04]  /*0ae0*/  IADD3 R0, PT, PT, R4, R0, R3 ;  /* 0x0000000004007210 */ /* 0x002fc80007ffe003 */
[----:B------:R-:W-:-:S04]  /*0af0*/  IADD3 R0, PT, PT, R6, R0, R5 ;  /* 0x0000000006007210 */ /* 0x000fc80007ffe005 */
[----:B--2---:R-:W-:-:S05]  /*0b00*/  IADD3 R0, PT, PT, R8, R0, R7 ;  /* 0x0000000008007210 */ /* 0x004fca0007ffe007 */
[----:B0-----:R-:W-:Y:S01]  /*0b10*/  IMAD.IADD R3, R0, 0x1, R9 ;  /* 0x0000000100037824 */ /* 0x001fe200078e0209 */
[----:B------:R-:W-:Y:S06]  /*0b20*/  BRA `(.L_x_17) ;  /* 0x0000002c00807947 */ /* 0x000fec0003800000 */
.L_x_16:
[----:B0-----:R-:W-:Y:S01]  /*0b30*/  LOP3.LUT R2, R9, 0x3e0, RZ, 0xc0, !PT ;  /* 0x000003e009027812 */ /* 0x001fe200078ec0ff */
[----:B------:R-:W0:Y:S03]  /*0b40*/  S2R R8, SR_LANEID ;  /* 0x0000000000087919 */ /* 0x000e260000000000 */
[----:B------:R-:W-:Y:S01]  /*0b50*/  LOP3.LUT R5, RZ, R2, RZ, 0x33, !PT ;  /* 0x00000002ff057212 */ /* 0x000fe200078e33ff */
[----:B------:R-:W-:-:S04]  /*0b60*/  VIADD R3, R2, 0x20 ;  /* 0x0000002002037836 */ /* 0x000fc80000000000 */
[----:B------:R-:W-:Y:S01]  /*0b70*/  IMAD.IADD R5, R5, 0x1, R20 ;  /* 0x0000000105057824 */ /* 0x000fe200078e0214 */
[----:B------:R-:W-:-:S04]  /*0b80*/  ISETP.GT.AND P0, PT, R3, R20, PT ;  /* 0x000000140300720c */ /* 0x000fc80003f04270 */
[----:B------:R-:W-:-:S05]  /*0b90*/  SEL R5, R5, 0x1f, P0 ;  /* 0x0000001f05057807 */ /* 0x000fca0000000000 */
[----:B-----5:R-:W1:Y:S01]  /*0ba0*/  SHFL.DOWN PT, R2, R0, 0x1, R5 ;  /* 0x0820000000027989 */ /* 0x020e6200000e0005 */
[CC--:B0-----:R-:W-:Y:S01]  /*0bb0*/  ISETP.GE.AND P0, PT, R8.reuse, R5.reuse, PT ;  /* 0x000000050800720c */ /* 0x0c1fe20003f06270 */
[C---:B------:R-:W-:Y:S01]  /*0bc0*/  VIADD R4, R8.reuse, 0x2 ;  /* 0x0000000208047836 */ /* 0x040fe20000000000 */
[C---:B------:R-:W-:Y:S01]  /*0bd0*/  ISETP.NE.AND P1, PT, R8.reuse, RZ, PT ;  /* 0x000000ff0800720c */ /* 0x040fe20003f25270 */
[----:B------:R-:W-:Y:S01]  /*0be0*/  VIADD R6, R8, 0x4 ;  /* 0x0000000408067836 */ /* 0x000fe20000000000 */
[----:B-1----:R-:W-:Y:S02]  /*0bf0*/  SEL R3, R2, RZ, !P0 ;  /* 0x000000ff02037207 */ /* 0x002fe40004000000 */
[----:B------:R-:W-:-:S03]  /*0c00*/  ISETP.GT.AND P0, PT, R4, R5, PT ;  /* 0x000000050400720c */ /* 0x000fc60003f04270 */
[----:B------:R-:W-:-:S06]  /*0c10*/  IMAD.IADD R2, R3, 0x1, R0 ;  /* 0x0000000103027824 */ /* 0x000fcc00078e0200 */
[----:B------:R-:W0:Y:S01]  /*0c20*/  @!P1 S2R R10, SR_CgaCtaId ;  /* 0x00000000000a9919 */ /* 0x000e220000008800 */
[----:B------:R-:W-:Y:S01]  /*0c30*/  @!P1 MOV R7, 0x400 ;  /* 0x0000040000079802 */ /* 0x000fe20000000f00 */
[----:B------:R-:W1:Y:S02]  /*0c40*/  SHFL.DOWN PT, R3, R2, 0x2, R5 ;  /* 0x0840000002037989 */ /* 0x000e6400000e0005 */
[----:B-1----:R-:W-:Y:S02]  /*0c50*/  SEL R3, R3, RZ, !P0 ;  /* 0x000000ff03037207 */ /* 0x002fe40004000000 */
[----:B------:R-:W-:Y:S02]  /*0c60*/  ISETP.GT.AND P0, PT, R6, R5, PT ;  /* 0x000000050600720c */ /* 0x000fe40003f04270 */
[----:B------:R-:W-:Y:S01]  /*0c70*/  @!P1 SHF.R.U32.HI R6, RZ, 0x3, R9 ;  /* 0x00000003ff069819 */ /* 0x000fe20000011609 */
[----:B------:R-:W-:Y:S01]  /*0c80*/  IMAD.IADD R4, R2, 0x1, R3 ;  /* 0x0000000102047824 */ /* 0x000fe200078e0203 */
[----:B0-----:R-:W-:Y:S01]  /*0c90*/  @!P1 LEA R7, R10, R7, 0x18 ;  /* 0x000000070a079211 */ /* 0x001fe200078ec0ff */
[----:B------:R-:W-:Y:S01]  /*0ca0*/  VIADD R2, R8, 0x8 ;  /* 0x0000000808027836 */ /* 0x000fe20000000000 */
[----:B------:R-:W-:-:S02]  /*0cb0*/  @!P1 LOP3.LUT R6, R6, 0x7c, RZ, 0xc0, !PT ;  /* 0x0000007c06069812 */ /* 0x000fc400078ec0ff */
[----:B------:R-:W0:Y:S03]  /*0cc0*/  SHFL.DOWN PT, R3, R4, 0x4, R5 ;  /* 0x0880000004037989 */ /* 0x000e2600000e0005 */
[----:B------:R-:W-:Y:S01]  /*0cd0*/  @!P1 IMAD.IADD R6, R6, 0x1, R7 ;  /* 0x0000000106069824 */ /* 0x000fe200078e0207 */
[----:B0-----:R-:W-:Y:S02]  /*0ce0*/  SEL R3, R3, RZ, !P0 ;  /* 0x000000ff03037207 */ /* 0x001fe40004000000 */
[----:B------:R-:W-:-:S03]  /*0cf0*/  ISETP.GT.AND P0, PT, R2, R5, PT ;  /* 0x000000050200720c */ /* 0x000fc60003f04270 */
[----:B------:R-:W-:Y:S02]  /*0d00*/  IMAD.IADD R0, R4, 0x1, R3 ;  /* 0x0000000104007824 */ /* 0x000fe400078e0203 */
[----:B------:R-:W-:-:S03]  /*0d10*/  VIADD R4, R8, 0x10 ;  /* 0x0000001008047836 */ /* 0x000fc60000000000 */
[----:B------:R-:W0:Y:S02]  /*0d20*/  SHFL.DOWN PT, R3, R0, 0x8, R5 ;  /* 0x0900000000037989 */ /* 0x000e2400000e0005 */
[----:B0-----:R-:W-:Y:S02]  /*0d30*/  SEL R3, R3, RZ, !P0 ;  /* 0x000000ff03037207 */ /* 0x001fe40004000000 */
[----:B------:R-:W-:-:S03]  /*0d40*/  ISETP.GT.AND P0, PT, R4, R5, PT ;  /* 0x000000050400720c */ /* 0x000fc60003f04270 */
[----:B------:R-:W-:-:S05]  /*0d50*/  IMAD.IADD R2, R0, 0x1, R3 ;  /* 0x0000000100027824 */ /* 0x000fca00078e0203 */
[----:B------:R-:W0:Y:S02]  /*0d60*/  SHFL.DOWN PT, R3, R2, 0x10, R5 ;  /* 0x0a00000002037989 */ /* 0x000e2400000e0005 */
[----:B0-----:R-:W-:Y:S02]  /*0d70*/  SEL R3, R3, RZ, !P0 ;  /* 0x000000ff03037207 */ /* 0x001fe40004000000 */
[----:B------:R-:W-:-:S03]  /*0d80*/  ISETP.NE.AND P0, PT, R9, RZ, PT ;  /* 0x000000ff0900720c */ /* 0x000fc60003f05270 */
[----:B------:R-:W-:-:S05]  /*0d90*/  IMAD.IADD R3, R2, 0x1, R3 ;  /* 0x0000000102037824 */ /* 0x000fca00078e0203 */
[----:B------:R4:W-:Y:S01]  /*0da0*/  @!P1 STS [R6+0x8], R3 ;  /* 0x0000080306009388 */ /* 0x0009e20000000800 */
[----:B------:R-:W-:Y:S06]  /*0db0*/  BAR.SYNC.DEFER_BLOCKING 0x0 ;  /* 0x0000000000007b1d */ /* 0x000fec0000010000 */
[----:B------:R-:W-:Y:S05]  /*0dc0*/  @P0 BRA `(.L_x_17) ;  /* 0x0000002800d80947 */ /* 0x000fea0003800000 */
[----:B------:R-:W0:Y:S01]  /*0dd0*/  S2UR UR5, SR_CgaCtaId ;  /* 0x00000000000579c3 */ /* 0x000e220000008800 */
[----:B------:R-:W-:Y:S01]  /*0de0*/  UMOV UR4, 0x400 ;  /* 0x0000040000047882 */ /* 0x000fe20000000000 */
[C---:B------:R-:W-:Y:S02]  /*0df0*/  ISETP.GT.AND P2, PT, R20.reuse, 0x40, PT ;  /* 0x000000401400780c */ /* 0x040fe40003f44270 */
[C---:B------:R-:W-:Y:S02]  /*0e00*/  ISETP.GT.AND P1, PT, R20.reuse, 0x20, PT ;  /* 0x000000201400780c */ /* 0x040fe40003f24270 */
[----:B------:R-:W-:Y:S01]  /*0e10*/  ISETP.GT.AND P3, PT, R20, 0x80, PT ;  /* 0x000000801400780c */ /* 0x000fe20003f64270 */
[----:B0-----:R-:W-:-:S09]  /*0e20*/  ULEA UR4, UR5, UR4, 0x18 ;  /* 0x0000000405047291 */ /* 0x001fd2000f8ec0ff */
[----:B----4-:R-:W0:Y:S04]  /*0e30*/  LDS.128 R4, [UR4+0x10] ;  /* 0x00001004ff047984 */ /* 0x010e280008000c00 */
[----:B------:R-:W1:Y:S04]  /*0e40*/  LDS R0, [UR4+0xc] ;  /* 0x00000c04ff007984 */ /* 0x000e680008000800 */
[----:B------:R-:W2:Y:S01]  /*0e50*/  LDS.64 R8, [UR4+0x20] ;  /* 0x00002004ff087984 */ /* 0x000ea20008000a00 */
[----:B0-----:R-:W-:Y:S02]  /*0e60*/  SEL R4, R4, RZ, P2 ;  /* 0x000000ff04047207 */ /* 0x001fe40001000000 */
[----:B------:R-:W-:-:S02]  /*0e70*/  ISETP.GT.AND P2, PT, R20, 0x60, PT ;  /* 0x000000601400780c */ /* 0x000fc40003f44270 */
[----:B-1----:R-:W-:Y:S02]  /*0e80*/  SEL R0, R0, RZ, P1 ;  /* 0x000000ff00007207 */ /* 0x002fe40000800000 */
[----:B------:R-:W-:Y:S02]  /*0e90*/  SEL R5, R5, RZ, P2 ;  /* 0x000000ff05057207 */ /* 0x000fe40001000000 */
[----:B------:R-:W-:Y:S02]  /*0ea0*/  IADD3 R0, PT, PT, R4, R0, R3 ;  /* 0x0000000004007210 */ /* 0x000fe40007ffe003 */
[----:B------:R-:W-:Y:S02]  /*0eb0*/  ISETP.GT.AND P1, PT, R20, 0xa0, PT ;  /* 0x000000a01400780c */ /* 0x000fe40003f24270 */
[----:B------:R-:W-:Y:S02]  /*0ec0*/  SEL R6, R6, RZ, P3 ;  /* 0x000000ff06067207 */ /* 0x000fe40001800000 */
[----:B------:R-:W-:-:S02]  /*0ed0*/  ISETP.GT.AND P2, PT, R20, 0xc0, PT ;  /* 0x000000c01400780c */ /* 0x000fc40003f44270 */
[----:B------:R-:W-:Y:S02]  /*0ee0*/  ISETP.GT.AND P3, PT, R20, 0xe0, PT ;  /* 0x000000e01400780c */ /* 0x000fe40003f64270 */
[----:B------:R-:W-:Y:S02]  /*0ef0*/  SEL R7, R7, RZ, P1 ;  /* 0x000000ff07077207 */ /* 0x000fe40000800000 */
[----:B------:R-:W-:Y:S02]  /*0f00*/  IADD3 R0, PT, PT, R6, R0, R5 ;  /* 0x0000000006007210 */ /* 0x000fe40007ffe005 */
[----:B--2---:R-:W-:Y:S02]  /*0f10*/  SEL R8, R8, RZ, P2 ;  /* 0x000000ff08087207 */ /* 0x004fe40001000000 */
[----:B------:R-:W-:Y:S02]  /*0f20*/  SEL R9, R9, RZ, P3 ;  /* 0x000000ff09097207 */ /* 0x000fe40001800000 */
[----:B------:R-:W-:-:S05]  /*0f30*/  IADD3 R0, PT, PT, R8, R0, R7 ;  /* 0x0000000008007210 */ /* 0x000fca0007ffe007 */
[----:B------:R-:W-:Y:S01]  /*0f40*/  IMAD.IADD R3, R0, 0x1, R9 ;  /* 0x0000000100037824 */ /* 0x000fe200078e0209 */
[----:B------:R-:W-:Y:S06]  /*0f50*/  BRA `(.L_x_17) ;  /* 0x0000002800747947 */ /* 0x000fec0003800000 */
.L_x_3:
[----:B------:R-:W0:Y:S01]  /*0f60*/  S2R R0, SR_TID.X ;  /* 0x0000000000007919 */ /* 0x000e220000002100 */
[----:B------:R-:W1:Y:S01]  /*0f70*/  LDC.64 R2, c[0x0][0x380] ;  /* 0x0000e000ff027b82 */ /* 0x000e620000000a00 */
[----:B0-----:R-:W-:-:S04]  /*0f80*/  IMAD.SHL.U32 R5, R0, 0x4, RZ ;  /* 0x0000000400057824 */ /* 0x001fc800078e00ff */
[----:B-1----:R-:W-:-:S05]  /*0f90*/  IMAD.WIDE.U32 R2, R5, 0x4, R2 ;  /* 0x0000000405027825 */ /* 0x002fca00078e0002 */
[----:B------:R-:W2:Y:S04]  /*0fa0*/  LDG.E.128.CONSTANT R4, desc[UR6][R2.64] ;  /* 0x0000000602047981 */ /* 0x000ea8000c1e9d00 */
[----:B------:R-:W3:Y:S04]  /*0fb0*/  LDG.E.128.CONSTANT R8, desc[UR6][R2.64+0x1000] ;  /* 0x0010000602087981 */ /* 0x000ee8000c1e9d00 */
[----:B------:R-:W4:Y:S04]  /*0fc0*/  LDG.E.128.CONSTANT R12, desc[UR6][R2.64+0x2000] ;  /* 0x00200006020c7981 */ /* 0x000f28000c1e9d00 */
[----:B------:R-:W5:Y:S01]  /*0fd0*/  LDG.E.128.CONSTANT R16, desc[UR6][R2.64+0x3000] ;  /* 0x0030000602107981 */ /* 0x000f62000c1e9d00 */
[----:B------:R-:W-:Y:S01]  /*0fe0*/  ISETP.GE.U32.AND P0, PT, R20, 0x2000, PT ;  /* 0x000020001400780c */ /* 0x000fe20003f06070 */
[----:B------:R-:W-:Y:S01]  /*0ff0*/  IMAD.MOV.U32 R23, RZ, RZ, 0x1000 ;  /* 0x00001000ff177424 */ /* 0x000fe200078e00ff */
[----:B--2---:R-:W-:-:S04]  /*1000*/  IADD3 R5, PT, PT, R6, R5, R4 ;  /* 0x0000000506057210 */ /* 0x004fc80007ffe004 */
[----:B---3--:R-:W-:-:S04]  /*1010*/  IADD3 R5, PT, PT, R8, R7, R5 ;  /* 0x0000000708057210 */ /* 0x008fc80007ffe005 */
[----:B------:R-:W-:-:S04]  /*1020*/  IADD3 R5, PT, PT, R10, R9, R5 ;  /* 0x000000090a057210 */ /* 0x000fc80007ffe005 */
[----:B----4-:R-:W-:-:S04]  /*1030*/  IADD3 R5, PT, PT, R12, R11, R5 ;  /* 0x0000000b0c057210 */ /* 0x010fc80007ffe005 */
[----:B------:R-:W-:-:S04]  /*1040*/  IADD3 R5, PT, PT, R14, R13, R5 ;  /* 0x0000000d0e057210 */ /* 0x000fc80007ffe005 */
[----:B-----5:R-:W-:-:S04]  /*1050*/  IADD3 R5, PT, PT, R16, R15, R5 ;  /* 0x0000000f10057210 */ /* 0x020fc80007ffe005 */
[----:B------:R-:W-:-:S05]  /*1060*/  IADD3 R5, PT, PT, R18, R17, R5 ;  /* 0x0000001112057210 */ /* 0x000fca0007ffe005 */
[----:B------:R-:W-:Y:S01]  /*1070*/  IMAD.IADD R21, R19, 0x1, R5 ;  /* 0x0000000113157824 */ /* 0x000fe200078e0205 */
[----:B------:R-:W-:Y:S06]  /*1080*/  @!P0 BRA `(.L_x_18) ;  /* 0x00000000005c8947 */ /* 0x000fec0003800000 */
[----:B------:R-:W0:Y:S01]  /*1090*/  LDC R24, c[0x0][0x390] ;  /* 0x0000e400ff187b82 */ /* 0x000e220000000800 */
[----:B------:R-:W-:Y:S02]  /*10a0*/  VIADD R22, R20, 0xfffff000 ;  /* 0xfffff00014167836 */ /* 0x000fe40000000000 */
[----:B------:R-:W-:-:S07]  /*10b0*/  IMAD.MOV.U32 R23, RZ, RZ, 0x1000 ;  /* 0x00001000ff177424 */ /* 0x000fce00078e00ff */
.L_x_20:
[----:B------:R-:W-:-:S05]  /*10c0*/  IMAD.WIDE R26, R23, 0x4, R2 ;  /* 0x00000004171a7825 */ /* 0x000fca00078e0202 */
[----:B------:R-:W2:Y:S04]  /*10d0*/  LDG.E.128.CONSTANT R12, desc[UR6][R26.64] ;  /* 0x000000061a0c7981 */ /* 0x000ea8000c1e9d00 */
[----:B------:R-:W3:Y:S04]  /*10e0*/  LDG.E.128.CONSTANT R16, desc[UR6][R26.64+0x1000] ;  /* 0x001000061a107981 */ /* 0x000ee8000c1e9d00 */
[----:B------:R-:W4:Y:S04]  /*10f0*/  LDG.E.128.CONSTANT R4, desc[UR6][R26.64+0x2000] ;  /* 0x002000061a047981 */ /* 0x000f28000c1e9d00 */
[----:B------:R-:W5:Y:S01]  /*1100*/  LDG.E.128.CONSTANT R8, desc[UR6][R26.64+0x3000] ;  /* 0x003000061a087981 */ /* 0x000f62000c1e9d00 */
[----:B0-----:R-:W-:Y:S01]  /*1110*/  IMAD.MOV.U32 R20, RZ, RZ, R24 ;  /* 0x000000ffff147224 */ /* 0x001fe200078e0018 */
[----:B--2---:R-:W-:-:S04]  /*1120*/  IADD3 R13, PT, PT, R13, R12, R21 ;  /* 0x0000000c0d0d7210 */ /* 0x004fc80007ffe015 */
[----:B------:R-:W-:-:S04]  /*1130*/  IADD3 R13, PT, PT, R15, R14, R13 ;  /* 0x0000000e0f0d7210 */ /* 0x000fc80007ffe00d */
[----:B---3--:R-:W-:-:S04]  /*1140*/  IADD3 R13, PT, PT, R17, R16, R13 ;  /* 0x00000010110d7210 */ /* 0x008fc80007ffe00d */
[----:B------:R-:W-:-:S04]  /*1150*/  IADD3 R13, PT, PT, R19, R18, R13 ;  /* 0x00000012130d7210 */ /* 0x000fc80007ffe00d */
[----:B----4-:R-:W-:Y:S01]  /*1160*/  IADD3 R13, PT, PT, R5, R4, R13 ;  /* 0x00000004050d7210 */ /* 0x010fe20007ffe00d */
[----:B------:R-:W-:-:S03]  /*1170*/  IMAD.IADD R4, R20, 0x1, -R23 ;  /* 0x0000000114047824 */ /* 0x000fc600078e0a17 */
[----:B------:R-:W-:Y:S02]  /*1180*/  IADD3 R13, PT, PT, R7, R6, R13 ;  /* 0x00000006070d7210 */ /* 0x000fe40007ffe00d */
[----:B------:R-:W-:Y:S02]  /*1190*/  ISETP.GE.AND P0, PT, R4, 0x1000, PT ;  /* 0x000010000400780c */ /* 0x000fe40003f06270 */
[----:B-----5:R-:W-:-:S04]  /*11a0*/  IADD3 R13, PT, PT, R9, R8, R13 ;  /* 0x00000008090d7210 */ /* 0x020fc80007ffe00d */
[----:B------:R-:W-:-:S07]  /*11b0*/  IADD3 R21, PT, PT, R11, R10, R13 ;  /* 0x0000000a0b157210 */ /* 0x000fce0007ffe00d */
[----:B------:R-:W-:Y:S05]  /*11c0*/  @!P0 BRA `(.L_x_19) ;  /* 0x0000000400fc8947 */ /* 0x000fea0003800000 */
[----:B------:R-:W-:-:S05]  /*11d0*/  VIADD R23, R23, 0x1000 ;  /* 0x0000100017177836 */ /* 0x000fca0000000000 */
[----:B------:R-:W-:-:S13]  /*11e0*/  ISETP.GT.AND P0, PT, R23, R22, PT ;  /* 0x000000161700720c */ /* 0x000fda0003f04270 */
[----:B------:R-:W-:Y:S05]  /*11f0*/  @!P0 BRA `(.L_x_20) ;  /* 0xfffffffc00b08947 */ /* 0x000fea000383ffff */
.L_x_18:
[----:B------:R-:W-:-:S13]  /*1200*/  ISETP.GE.AND P0, PT, R23, R20, PT ;  /* 0x000000141700720c */ /* 0x000fda0003f06270 */
[----:B------:R-:W-:Y:S05]  /*1210*/  @P0 BRA `(.L_x_19) ;  /* 0x0000000400e80947 */ /* 0x000fea0003800000 */
[----:B------:R-:W-:Y:S01]  /*1220*/  IMAD.IADD R9, R20, 0x1, -R23 ;  /* 0x0000000114097824 */ /* 0x000fe200078e0a17 */
[----:B------:R-:W-:Y:S04]  /*1230*/  BSSY.RECONVERGENT B1, `(.L_x_19) ;  /* 0x0000078000017945 */ /* 0x000fe80003800200 */
[----:B------:R-:W-:-:S13]  /*1240*/  ISETP.GE.AND P0, PT, R0, R9, PT ;  /* 0x000000090000720c */ /* 0x000fda0003f06270 */
[----:B------:R-:W-:Y:S05]  /*1250*/  @P0 BRA `(.L_x_21) ;  /* 0x0000000400d40947 */ /* 0x000fea0003800000 */
[----:B------:R-:W-:Y:S01]  /*1260*/  LOP3.LUT R2, RZ, R0, RZ, 0x33, !PT ;  /* 0x00000000ff027212 */ /* 0x000fe200078e33ff */
[----:B------:R-:W-:Y:S01]  /*1270*/  BSSY.RECONVERGENT B2, `(.L_x_22) ;  /* 0x0000015000027945 */ /* 0x000fe20003800200 */
[----:B------:R-:W-:Y:S02]  /*1280*/  IMAD.MOV.U32 R8, RZ, RZ, R0 ;  /* 0x000000ffff087224 */ /* 0x000fe400078e0000 */
[----:B------:R-:W-:-:S04]  /*1290*/  IADD3 R2, PT, PT, -R23, R20, R2 ;  /* 0x0000001417027210 */ /* 0x000fc80007ffe102 */
[C---:B------:R-:W-:Y:S02]  /*12a0*/  LOP3.LUT R3, R2.reuse, 0x300, RZ, 0xc0, !PT ;  /* 0x0000030002037812 */ /* 0x040fe400078ec0ff */
[----:B------:R-:W-:Y:S02]  /*12b0*/  ISETP.GE.U32.AND P1, PT, R2, 0x300, PT ;  /* 0x000003000200780c */ /* 0x000fe40003f26070 */
[----:B------:R-:W-:-:S13]  /*12c0*/  ISETP.NE.AND P0, PT, R3, 0x300, PT ;  /* 0x000003000300780c */ /* 0x000fda0003f05270 */
[----:B------:R-:W-:Y:S05]  /*12d0*/  @!P0 BRA `(.L_x_23) ;  /* 0x0000000000388947 */ /* 0x000fea0003800000 */
[----:B------:R-:W0:Y:S01]  /*12e0*/  LDC.64 R4, c[0x0][0x380] ;  /* 0x0000e000ff047b82 */ /* 0x000e220000000a00 */
[----:B------:R-:W-:Y:S01]  /*12f0*/  LEA.HI R2, R2, 0x1, RZ, 0x18 ;  /* 0x0000000102027811 */ /* 0x000fe200078fc0ff */
[----:B------:R-:W-:Y:S02]  /*1300*/  IMAD.IADD R7, R0, 0x1, R23 ;  /* 0x0000000100077824 */ /* 0x000fe400078e0217 */
[----:B------:R-:W-:Y:S01]  /*1310*/  IMAD.MOV.U32 R8, RZ, RZ, R0 ;  /* 0x000000ffff087224 */ /* 0x000fe200078e0000 */
[----:B------:R-:W-:-:S05]  /*1320*/  LOP3.LUT R2, R2, 0x3, RZ, 0xc0, !PT ;  /* 0x0000000302027812 */ /* 0x000fca00078ec0ff */
[----:B------:R-:W-:-:S07]  /*1330*/  IMAD.MOV R6, RZ, RZ, -R2 ;  /* 0x000000ffff067224 */ /* 0x000fce00078e0a02 */
.L_x_24:
[----:B0-----:R-:W-:-:S06]  /*1340*/  IMAD.WIDE.U32 R2, R7, 0x4, R4 ;  /* 0x0000000407027825 */ /* 0x001fcc00078e0004 */
[----:B------:R-:W2:Y:S01]  /*1350*/  LDG.E.CONSTANT R2, desc[UR6][R2.64] ;  /* 0x0000000602027981 */ /* 0x000ea2000c1e9900 */
[----:B------:R-:W-:Y:S02]  /*1360*/  VIADD R6, R6, 0x1 ;  /* 0x0000000106067836 */ /* 0x000fe40000000000 */
[----:B------:R-:W-:Y:S02]  /*1370*/  VIADD R8, R8, 0x100 ;  /* 0x0000010008087836 */ /* 0x000fe40000000000 */
[----:B------:R-:W-:Y:S01]  /*1380*/  VIADD R7, R7, 0x100 ;  /* 0x0000010007077836 */ /* 0x000fe20000000000 */
[----:B------:R-:W-:Y:S01]  /*1390*/  ISETP.NE.AND P0, PT, R6, RZ, PT ;  /* 0x000000ff0600720c */ /* 0x000fe20003f05270 */
[----:B--2---:R-:W-:-:S12]  /*13a0*/  IMAD.IADD R21, R2, 0x1, R21 ;  /* 0x0000000102157824 */ /* 0x004fd800078e0215 */
[----:B------:R-:W-:Y:S05]  /*13b0*/  @P0 BRA `(.L_x_24) ;  /* 0xfffffffc00e00947 */ /* 0x000fea000383ffff */
.L_x_23:
[----:B------:R-:W-:Y:S05]  /*13c0*/  BSYNC.RECONVERGENT B2 ;  /* 0x0000000000027941 */ /* 0x000fea0003800200 */
.L_x_22:
[----:B------:R-:W-:Y:S05]  /*13d0*/  @!P1 BRA `(.L_x_21) ;  /* 0x0000000400749947 */ /* 0x000fea0003800000 */
[----:B------:R-:W0:Y:S01]  /*13e0*/  LDCU.64 UR4, c[0x0][0x380] ;  /* 0x00007000ff0477ac */ /* 0x000e220008000a00 */
[----:B------:R-:W-:Y:S01]  /*13f0*/  IMAD.IADD R5, R9, 0x1, -R8 ;  /* 0x0000000109057824 */ /* 0x000fe200078e0a08 */
[C---:B------:R-:W-:Y:S01]  /*1400*/  IADD3 R3, P0, PT, R8.reuse, R23, RZ ;  /* 0x0000001708037210 */ /* 0x040fe20007f1e0ff */
[----:B------:R-:W-:Y:S01]  /*1410*/  BSSY.RECONVERGENT B2, `(.L_x_25) ;  /* 0x0000033000027945 */ /* 0x000fe20003800200 */
[----:B------:R-:W-:Y:S02]  /*1420*/  IMAD.IADD R23, R8, 0x1, R23 ;  /* 0x0000000108177824 */ /* 0x000fe400078e0217 */
[----:B------:R-:W-:Y:S01]  /*1430*/  ISETP.GT.AND P1, PT, R5, 0xc00, PT ;  /* 0x00000c000500780c */ /* 0x000fe20003f24270 */
[----:B------:R-:W-:Y:S01]  /*1440*/  IMAD.X R4, RZ, RZ, RZ, P0 ;  /* 0x000000ffff047224 */ /* 0x000fe200000e06ff */
[----:B0-----:R-:W-:-:S04]  /*1450*/  LEA R2, P0, R3, UR4, 0x2 ;  /* 0x0000000403027c11 */ /* 0x001fc8000f8010ff */
[----:B------:R-:W-:Y:S02]  /*1460*/  LEA.HI.X R3, R3, UR5, R4, 0x2, P0 ;  /* 0x0000000503037c11 */ /* 0x000fe400080f1404 */
[----:B------:R-:W-:-:S05]  /*1470*/  IADD3 R2, P0, PT, R2, 0x800, RZ ;  /* 0x0000080002027810 */ /* 0x000fca0007f1e0ff */
[----:B------:R-:W-:Y:S01]  /*1480*/  IMAD.X R3, RZ, RZ, R3, P0 ;  /* 0x000000ffff037224 */ /* 0x000fe200000e0603 */
[----:B------:R-:W-:Y:S01]  /*1490*/  PLOP3.LUT P0, PT, PT, PT, PT, 0x80, 0x8 ;  /* 0x000000000008781c */ /* 0x000fe20003f0f070 */
[----:B------:R-:W-:-:S12]  /*14a0*/  @!P1 BRA `(.L_x_26) ;  /* 0x0000000000a49947 */ /* 0x000fd80003800000 */
[----:B------:R-:W-:Y:S01]  /*14b0*/  PLOP3.LUT P0, PT, PT, PT, PT, 0x8, 0x80 ;  /* 0x000000000080781c */ /* 0x000fe20003f0e170 */
[----:B------:R-:W-:-:S12]  /*14c0*/  VIADD R11, R9, 0xfffff400 ;  /* 0xfffff400090b7836 */ /* 0x000fd80000000000 */
.L_x_27:
[----:B------:R-:W0:Y:S01]  /*14d0*/  LDC.64 R4, c[0x0][0x380] ;  /* 0x0000e000ff047b82 */ /* 0x000e220000000a00 */
[C---:B------:R-:W-:Y:S01]  /*14e0*/  VIADD R27, R23.reuse, 0x400 ;  /* 0x00000400171b7836 */ /* 0x040fe20000000000 */
[----:B------:R-:W2:Y:S01]  /*14f0*/  LDG.E.CONSTANT R12, desc[UR6][R2.64+-0x400] ;  /* 0xfffc0006020c7981 */ /* 0x000ea2000c1e9900 */
[----:B------:R-:W-:-:S03]  /*1500*/  VIADD R7, R23, 0x800 ;  /* 0x0000080017077836 */ /* 0x000fc60000000000 */
[----:B------:R-:W3:Y:S04]  /*1510*/  LDG.E.CONSTANT R18, desc[UR6][R2.64] ;  /* 0x0000000602127981 */ /* 0x000ee8000c1e9900 */
[----:B------:R-:W3:Y:S04]  /*1520*/  LDG.E.CONSTANT R17, desc[UR6][R2.64+0x400] ;  /* 0x0004000602117981 */ /* 0x000ee8000c1e9900 */
[----:B------:R-:W4:Y:S01]  /*1530*/  LDG.E.CONSTANT R15, desc[UR6][R2.64+0xc00] ;  /* 0x000c0006020f7981 */ /* 0x000f22000c1e9900 */
[----:B------:R-:W-:-:S03]  /*1540*/  VIADD R29, R23, 0xc00 ;  /* 0x00000c00171d7836 */ /* 0x000fc60000000000 */
[----:B------:R-:W5:Y:S04]  /*1550*/  LDG.E.CONSTANT R14, desc[UR6][R2.64+0x1000] ;  /* 0x00100006020e7981 */ /* 0x000f68000c1e9900 */
[----:B------:R-:W5:Y:S01]  /*1560*/  LDG.E.CONSTANT R13, desc[UR6][R2.64+0x1400] ;  /* 0x00140006020d7981 */ /* 0x000f62000c1e9900 */
[----:B0-----:R-:W-:-:S03]  /*1570*/  IMAD.WIDE.U32 R24, R23, 0x4, R4 ;  /* 0x0000000417187825 */ /* 0x001fc600078e0004 */
[----:B------:R-:W5:Y:S04]  /*1580*/  LDG.E.CONSTANT R19, desc[UR6][R2.64+0x1c00] ;  /* 0x001c000602137981 */ /* 0x000f68000c1e9900 */
[----:B------:R-:W2:Y:S01]  /*1590*/  LDG.E.CONSTANT R10, desc[UR6][R24.64] ;  /* 0x00000006180a7981 */ /* 0x000ea2000c1e9900 */
[----:B------:R-:W-:-:S03]  /*15a0*/  IMAD.WIDE.U32 R26, R27, 0x4, R4 ;  /* 0x000000041b1a7825 */ /* 0x000fc600078e0004 */
[----:B------:R-:W5:Y:S01]  /*15b0*/  LDG.E.CONSTANT R20, desc[UR6][R2.64+0x2400] ;  /* 0x0024000602147981 */ /* 0x000f62000c1e9900 */
[----:B------:R-:W-:-:S03]  /*15c0*/  IMAD.WIDE.U32 R6, R7, 0x4, R4 ;  /* 0x0000000407067825 */ /* 0x000fc600078e0004 */
[----:B------:R-:W4:Y:S01]  /*15d0*/  LDG.E.CONSTANT R16, desc[UR6][R26.64] ;  /* 0x000000061a107981 */ /* 0x000f22000c1e9900 */
[----:B------:R-:W-:-:S03]  /*15e0*/  IMAD.WIDE.U32 R4, R29, 0x4, R4 ;  /* 0x000000041d047825 */ /* 0x000fc600078e0004 */
[----:B------:R-:W5:Y:S04]  /*15f0*/  LDG.E.CONSTANT R6, desc[UR6][R6.64] ;  /* 0x0000000606067981 */ /* 0x000f68000c1e9900 */
[----:B------:R-:W5:Y:S04]  /*1600*/  LDG.E.CONSTANT R25, desc[UR6][R2.64+0x2000] ;  /* 0x0020000602197981 */ /* 0x000f68000c1e9900 */
[----:B------:R0:W5:Y:S04]  /*1610*/  LDG.E.CONSTANT R5, desc[UR6][R4.64] ;  /* 0x0000000604057981 */ /* 0x000168000c1e9900 */
[----:B------:R-:W5:Y:S04]  /*1620*/  LDG.E.CONSTANT R24, desc[UR6][R2.64+0x2c00] ;  /* 0x002c000602187981 */ /* 0x000f68000c1e9900 */
[----:B------:R-:W5:Y:S04]  /*1630*/  LDG.E.CONSTANT R27, desc[UR6][R2.64+0x3000] ;  /* 0x00300006021b7981 */ /* 0x000f68000c1e9900 */
[----:B------:R1:W5:Y:S01]  /*1640*/  LDG.E.CONSTANT R22, desc[UR6][R2.64+0x3400] ;  /* 0x0034000602167981 */ /* 0x000362000c1e9900 */
[----:B------:R-:W-:-:S05]  /*1650*/  VIADD R8, R8, 0x1000 ;  /* 0x0000100008087836 */ /* 0x000fca0000000000 */
[----:B------:R-:W-:Y:S02]  /*1660*/  ISETP.GE.AND P1, PT, R8, R11, PT ;  /* 0x0000000b0800720c */ /* 0x000fe40003f26270 */
[----:B0-----:R-:W-:Y:S01]  /*1670*/  IADD3 R4, P2, PT, R2, 0x4000, RZ ;  /* 0x0000400002047810 */ /* 0x001fe20007f5e0ff */
[----:B------:R-:W-:-:S04]  /*1680*/  VIADD R23, R23, 0x1000 ;  /* 0x0000100017177836 */ /* 0x000fc80000000000 */
[----:B-1----:R-:W-:Y:S02]  /*1690*/  IMAD.X R3, RZ, RZ, R3, P2 ;  /* 0x000000ffff037224 */ /* 0x002fe400010e0603 */
[----:B------:R-:W-:Y:S01]  /*16a0*/  IMAD.MOV.U32 R2, RZ, RZ, R4 ;  /* 0x000000ffff027224 */ /* 0x000fe200078e0004 */
[----:B--2---:R-:W-:-:S04]  /*16b0*/  IADD3 R10, PT, PT, R12, R10, R21 ;  /* 0x0000000a0c0a7210 */ /* 0x004fc80007ffe015 */
[----:B---3--:R-:W-:-:S04]  /*16c0*/  IADD3 R10, PT, PT, R17, R18, R10 ;  /* 0x00000012110a7210 */ /* 0x008fc80007ffe00a */
[----:B----4-:R-:W-:-:S04]  /*16d0*/  IADD3 R10, PT, PT, R15, R16, R10 ;  /* 0x000000100f0a7210 */ /* 0x010fc80007ffe00a */
[----:B-----5:R-:W-:-:S04]  /*16e0*/  IADD3 R10, PT, PT, R13, R14, R10 ;  /* 0x0000000e0d0a7210 */ /* 0x020fc80007ffe00a */
[----:B------:R-:W-:-:S04]  /*16f0*/  IADD3 R6, PT, PT, R19, R6, R10 ;  /* 0x0000000613067210 */ /* 0x000fc80007ffe00a */
[----:B------:R-:W-:-:S04]  /*1700*/  IADD3 R6, PT, PT, R20, R25, R6 ;  /* 0x0000001914067210 */ /* 0x000fc80007ffe006 */
[----:B------:R-:W-:-:S04]  /*1710*/  IADD3 R5, PT, PT, R24, R5, R6 ;  /* 0x0000000518057210 */ /* 0x000fc80007ffe006 */
[----:B------:R-:W-:Y:S01]  /*1720*/  IADD3 R21, PT, PT, R22, R27, R5 ;  /* 0x0000001b16157210 */ /* 0x000fe20007ffe005 */
[----:B------:R-:W-:Y:S06]  /*1730*/  @!P1 BRA `(.L_x_27) ;  /* 0xfffffffc00649947 */ /* 0x000fec000383ffff */
.L_x_26:
[----:B------:R-:W-:Y:S05]  /*1740*/  BSYNC.RECONVERGENT B2 ;  /* 0x0000000000027941 */ /* 0x000fea0003800200 */
.L_x_25:
[----:B------:R-:W-:Y:S01]  /*1750*/  IMAD.IADD R4, R9, 0x1, -R8 ;  /* 0x0000000109047824 */ /* 0x000fe200078e0a08 */
[----:B------:R-:W-:Y:S04]  /*1760*/  BSSY.RECONVERGENT B2, `(.L_x_28) ;  /* 0x000001a000027945 */ /* 0x000fe80003800200 */
[----:B------:R-:W-:-:S13]  /*1770*/  ISETP.GT.AND P1, PT, R4, 0x400, PT ;  /* 0x000004000400780c */ /* 0x000fda0003f24270 */
[----:B------:R-:W-:Y:S05]  /*1780*/  @!P1 BRA `(.L_x_29) ;  /* 0x00000000005c9947 */ /* 0x000fea0003800000 */
[----:B------:R-:W0:Y:S01]  /*1790*/  LDC.64 R6, c[0x0][0x380] ;  /* 0x0000e000ff067b82 */ /* 0x000e220000000a00 */
[C---:B------:R-:W-:Y:S01]  /*17a0*/  VIADD R11, R23.reuse, 0x400 ;  /* 0x00000400170b7836 */ /* 0x040fe20000000000 */
[----:B------:R-:W2:Y:S04]  /*17b0*/  LDG.E.CONSTANT R10, desc[UR6][R2.64+-0x400] ;  /* 0xfffc0006020a7981 */ /* 0x000ea8000c1e9900 */
[----:B------:R-:W3:Y:S04]  /*17c0*/  LDG.E.CONSTANT R12, desc[UR6][R2.64+0x400] ;  /* 0x00040006020c7981 */ /* 0x000ee8000c1e9900 */
[----:B------:R-:W4:Y:S04]  /*17d0*/  LDG.E.CONSTANT R13, desc[UR6][R2.64+0xc00] ;  /* 0x000c0006020d7981 */ /* 0x000f28000c1e9900 */
[----:B------:R-:W5:Y:S04]  /*17e0*/  LDG.E.CONSTANT R15, desc[UR6][R2.64+0x1000] ;  /* 0x00100006020f7981 */ /* 0x000f68000c1e9900 */
[----:B------:R1:W5:Y:S01]  /*17f0*/  LDG.E.CONSTANT R14, desc[UR6][R2.64+0x1400] ;  /* 0x00140006020e7981 */ /* 0x000362000c1e9900 */
[----:B0-----:R-:W-:-:S04]  /*1800*/  IMAD.WIDE.U32 R4, R23, 0x4, R6 ;  /* 0x0000000417047825 */ /* 0x001fc800078e0006 */
[----:B------:R-:W-:Y:S02]  /*1810*/  IMAD.WIDE.U32 R6, R11, 0x4, R6 ;  /* 0x000000040b067825 */ /* 0x000fe400078e0006 */
[----:B------:R-:W2:Y:S04]  /*1820*/  LDG.E.CONSTANT R4, desc[UR6][R4.64] ;  /* 0x0000000604047981 */ /* 0x000ea8000c1e9900 */
[----:B------:R-:W3:Y:S04]  /*1830*/  LDG.E.CONSTANT R11, desc[UR6][R2.64] ;  /* 0x00000006020b7981 */ /* 0x000ee8000c1e9900 */
[----:B------:R-:W4:Y:S01]  /*1840*/  LDG.E.CONSTANT R7, desc[UR6][R6.64] ;  /* 0x0000000606077981 */ /* 0x000f22000c1e9900 */
[----:B------:R-:W-:Y:S01]  /*1850*/  PLOP3.LUT P0, PT, PT, PT, PT, 0x8, 0x80 ;  /* 0x000000000080781c */ /* 0x000fe20003f0e170 */
[----:B------:R-:W-:-:S02]  /*1860*/  VIADD R8, R8, 0x800 ;  /* 0x0000080008087836 */ /* 0x000fc40000000000 */
[----:B------:R-:W-:Y:S01]  /*1870*/  VIADD R23, R23, 0x800 ;  /* 0x0000080017177836 */ /* 0x000fe20000000000 */
[----:B--2---:R-:W-:Y:S02]  /*1880*/  IADD3 R10, PT, PT, R10, R4, R21 ;  /* 0x000000040a0a7210 */ /* 0x004fe40007ffe015 */
[----:B------:R-:W-:Y:S02]  /*1890*/  IADD3 R4, P1, PT, R2, 0x2000, RZ ;  /* 0x0000200002047810 */ /* 0x000fe40007f3e0ff */
[----:B---3--:R-:W-:-:S03]  /*18a0*/  IADD3 R10, PT, PT, R12, R11, R10 ;  /* 0x0000000b0c0a7210 */ /* 0x008fc60007ffe00a */
[----:B------:R-:W-:Y:S01]  /*18b0*/  IMAD.X R5, RZ, RZ, R3, P1 ;  /* 0x000000ffff057224 */ /* 0x000fe200008e0603 */
[----:B----4-:R-:W-:Y:S01]  /*18c0*/  IADD3 R10, PT, PT, R13, R7, R10 ;  /* 0x000000070d0a7210 */ /* 0x010fe20007ffe00a */
[----:B-1----:R-:W-:Y:S02]  /*18d0*/  IMAD.MOV.U32 R2, RZ, RZ, R4 ;  /* 0x000000ffff027224 */ /* 0x002fe400078e0004 */
[----:B------:R-:W-:Y:S01]  /*18e0*/  IMAD.MOV.U32 R3, RZ, RZ, R5 ;  /* 0x000000ffff037224 */ /* 0x000fe200078e0005 */
[----:B-----5:R-:W-:-:S07]  /*18f0*/  IADD3 R21, PT, PT, R14, R15, R10 ;  /* 0x0000000f0e157210 */ /* 0x020fce0007ffe00a */
.L_x_29:
[----:B------:R-:W-:Y:S05]  /*1900*/  BSYNC.RECONVERGENT B2 ;  /* 0x0000000000027941 */ /* 0x000fea0003800200 */
.L_x_28:
[----:B------:R-:W-:-:S13]  /*1910*/  ISETP.LT.OR P0, PT, R8, R9, P0 ;  /* 0x000000090800720c */ /* 0x000fda0000701670 */
[----:B------:R-:W-:Y:S05]  /*1920*/  @!P0 BRA `(.L_x_21) ;  /* 0x0000000000208947 */ /* 0x000fea0003800000 */
[----:B------:R-:W0:Y:S01]  /*1930*/  LDC.64 R4, c[0x0][0x380] ;  /* 0x0000e000ff047b82 */ /* 0x000e220000000a00 */
[----:B------:R-:W2:Y:S04]  /*1940*/  LDG.E.CONSTANT R6, desc[UR6][R2.64+-0x400] ;  /* 0xfffc000602067981 */ /* 0x000ea8000c1e9900 */
[----:B------:R-:W3:Y:S04]  /*1950*/  LDG.E.CONSTANT R7, desc[UR6][R2.64] ;  /* 0x0000000602077981 */ /* 0x000ee8000c1e9900 */
[----:B------:R-:W3:Y:S01]  /*1960*/  LDG.E.CONSTANT R8, desc[UR6][R2.64+0x400] ;  /* 0x0004000602087981 */ /* 0x000ee2000c1e9900 */
[----:B0-----:R-:W-:-:S06]  /*1970*/  IMAD.WIDE.U32 R4, R23, 0x4, R4 ;  /* 0x0000000417047825 */ /* 0x001fcc00078e0004 */
[----:B------:R-:W2:Y:S02]  /*1980*/  LDG.E.CONSTANT R4, desc[UR6][R4.64] ;  /* 0x0000000604047981 */ /* 0x000ea4000c1e9900 */
[----:B--2---:R-:W-:-:S04]  /*1990*/  IADD3 R6, PT, PT, R6, R4, R21 ;  /* 0x0000000406067210 */ /* 0x004fc80007ffe015 */
[----:B---3--:R-:W-:-:S07]  /*19a0*/  IADD3 R21, PT, PT, R8, R7, R6 ;  /* 0x0000000708157210 */ /* 0x008fce0007ffe006 */
.L_x_21:
[----:B------:R-:W-:Y:S05]  /*19b0*/  BSYNC.RECONVERGENT B1 ;  /* 0x0000000000017941 */ /* 0x000fea0003800200 */
.L_x_19:
[----:B------:R-:W0:Y:S01]  /*19c0*/  S2R R8, SR_LANEID ;  /* 0x0000000000087919 */ /* 0x000e220000000000 */
[----:B------:R-:W1:Y:S01]  /*19d0*/  SHFL.DOWN PT, R2, R21, 0x1, 0x1f ;  /* 0x08201f0015027f89 */ /* 0x000e6200000e0000 */
[C---:B0-----:R-:W-:Y:S02]  /*19e0*/  ISETP.GT.AND P0, PT, R8.reuse, 0x1e, PT ;  /* 0x0000001e0800780c */ /* 0x041fe40003f04270 */
[----:B------:R-:W-:Y:S02]  /*19f0*/  ISETP.NE.AND P1, PT, R8, RZ, PT ;  /* 0x000000ff0800720c */ /* 0x000fe40003f25270 */
[----:B-1----:R-:W-:Y:S02]  /*1a00*/  SEL R2, R2, RZ, !P0 ;  /* 0x000000ff02027207 */ /* 0x002fe40004000000 */
[----:B------:R-:W-:-:S03]  /*1a10*/  ISETP.GT.AND P0, PT, R8, 0x1d, PT ;  /* 0x0000001d0800780c */ /* 0x000fc60003f04270 */
[----:B------:R-:W-:-:S05]  /*1a20*/  IMAD.IADD R2, R2, 0x1, R21 ;  /* 0x0000000102027824 */ /* 0x000fca00078e0215 */
[----:B------:R-:W0:Y:S01]  /*1a30*/  SHFL.DOWN PT, R3, R2, 0x2, 0x1f ;  /* 0x08401f0002037f89 */ /* 0x000e2200000e0000 */
[----:B------:R-:W-:Y:S01]  /*1a40*/  @!P1 MOV R6, 0x400 ;  /* 0x0000040000069802 */ /* 0x000fe20000000f00 */
[----:B------:R-:W1:Y:S01]  /*1a50*/  @!P1 S2R R7, SR_CgaCtaId ;  /* 0x0000000000079919 */ /* 0x000e620000008800 */
[----:B0-----:R-:W-:Y:S02]  /*1a60*/  SEL R3, R3, RZ, !P0 ;  /* 0x000000ff03037207 */ /* 0x001fe40004000000 */
[----:B------:R-:W-:-:S03]  /*1a70*/  ISETP.GT.AND P0, PT, R8, 0x1b, PT ;  /* 0x0000001b0800780c */ /* 0x000fc60003f04270 */
[----:B------:R-:W-:-:S05]  /*1a80*/  IMAD.IADD R3, R2, 0x1, R3 ;  /* 0x0000000102037824 */ /* 0x000fca00078e0203 */
[----:B------:R-:W0:Y:S01]  /*1a90*/  SHFL.DOWN PT, R4, R3, 0x4, 0x1f ;  /* 0x08801f0003047f89 */ /* 0x000e2200000e0000 */
[----:B-1----:R-:W-:Y:S02]  /*1aa0*/  @!P1 LEA R6, R7, R6, 0x18 ;  /* 0x0000000607069211 */ /* 0x002fe400078ec0ff */
[----:B0-----:R-:W-:Y:S02]  /*1ab0*/  SEL R4, R4, RZ, !P0 ;  /* 0x000000ff04047207 */ /* 0x001fe40004000000 */
[----:B------:R-:W-:-:S03]  /*1ac0*/  ISETP.GT.AND P0, PT, R8, 0x17, PT ;  /* 0x000000170800780c */ /* 0x000fc60003f04270 */
[----:B------:R-:W-:Y:S01]  /*1ad0*/  IMAD.IADD R4, R3, 0x1, R4 ;  /* 0x0000000103047824 */ /* 0x000fe200078e0204 */
[----:B------:R-:W-:-:S04]  /*1ae0*/  @!P1 SHF.R.U32.HI R3, RZ, 0x3, R0 ;  /* 0x00000003ff039819 */ /* 0x000fc80000011600 */
        /* <DEDUP_REMOVED lines=13> */
[----:B------:R-:W0:Y:S01]  /*1bc0*/  S2UR UR5, SR_CgaCtaId ;  /* 0x00000000000579c3 */ /* 0x000e220000008800 */
[----:B------:R-:W-:Y:S02]  /*1bd0*/  UMOV UR4, 0x400 ;  /* 0x0000040000047882 */ /* 0x000fe40000000000 */
[----:B0-----:R-:W-:-:S09]  /*1be0*/  ULEA UR4, UR5, UR4, 0x18 ;  /* 0x0000000405047291 */ /* 0x001fd2000f8ec0ff */
[----:B------:R-:W-:Y:S04]  /*1bf0*/  LDS R0, [UR4+0xc] ;  /* 0x00000c04ff007984 */ /* 0x000fe80008000800 */
[----:B---3--:R-:W0:Y:S04]  /*1c00*/  LDS.128 R4, [UR4+0x10] ;  /* 0x00001004ff047984 */ /* 0x008e280008000c00 */
[----:B------:R-:W1:Y:S01]  /*1c10*/  LDS.64 R8, [UR4+0x20] ;  /* 0x00002004ff087984 */ /* 0x000e620008000a00 */
[----:B0-----:R-:W-:-:S04]  /*1c20*/  IADD3 R0, PT, PT, R4, R0, R3 ;  /* 0x0000000004007210 */ /* 0x001fc80007ffe003 */
[----:B------:R-:W-:-:S04]  /*1c30*/  IADD3 R0, PT, PT, R6, R0, R5 ;  /* 0x0000000006007210 */ /* 0x000fc80007ffe005 */
[----:B-1----:R-:W-:-:S05]  /*1c40*/  IADD3 R0, PT, PT, R8, R0, R7 ;  /* 0x0000000008007210 */ /* 0x002fca0007ffe007 */
[----:B------:R-:W-:Y:S01]  /*1c50*/  IMAD.IADD R3, R0, 0x1, R9 ;  /* 0x0000000100037824 */ /* 0x000fe200078e0209 */
[----:B------:R-:W-:Y:S06]  /*1c60*/  BRA `(.L_x_17) ;  /* 0x0000001c00307947 */ /* 0x000fec0003800000 */
.L_x_2:
        /* <DEDUP_REMOVED lines=12> */
.L_x_32:
[----:B------:R-:W-:Y:S05]  /*1d30*/  BSYNC.RECONVERGENT B1 ;  /* 0x0000000000017941 */ /* 0x000fea0003800200 */
.L_x_31:
        /* <DEDUP_REMOVED lines=16> */
.L_x_37:
        /* <DEDUP_REMOVED lines=9> */
.L_x_36:
[----:B------:R-:W-:Y:S05]  /*1ed0*/  BSYNC.RECONVERGENT B2 ;  /* 0x0000000000027941 */ /* 0x000fea0003800200 */
.L_x_35:
        /* <DEDUP_REMOVED lines=8> */
.L_x_40:
        /* <DEDUP_REMOVED lines=35> */
.L_x_39:
[----:B------:R-:W-:Y:S05]  /*2190*/  BSYNC.RECONVERGENT B2 ;  /* 0x0000000000027941 */ /* 0x000fea0003800200 */
.L_x_38:
        /* <DEDUP_REMOVED lines=22> */
.L_x_42:
[----:B------:R-:W-:Y:S05]  /*2300*/  BSYNC.RECONVERGENT B2 ;  /* 0x0000000000027941 */ /* 0x000fea0003800200 */
.L_x_41:
        /* <DEDUP_REMOVED lines=10> */
.L_x_34:
[----:B------:R-:W-:Y:S05]  /*23b0*/  BSYNC.RECONVERGENT B1 ;  /* 0x0000000000017941 */ /* 0x000fea0003800200 */
.L_x_33:
        /* <DEDUP_REMOVED lines=38> */
[----:B------:R-:W0:Y:S04]  /*2620*/  LDS.128 R4, [UR4+0x10] ;  /* 0x00001004ff047984 */ /* 0x000e280008000c00 */
[----:B------:R-:W1:Y:S01]  /*2630*/  LDS.64 R8, [UR4+0x20] ;  /* 0x00002004ff087984 */ /* 0x000e620008000a00 */
[----:B0-----:R-:W-:-:S04]  /*2640*/  IADD3 R0, PT, PT, R4, R0, R3 ;  /* 0x0000000004007210 */ /* 0x001fc80007ffe003 */
[----:B------:R-:W-:-:S04]  /*2650*/  IADD3 R0, PT, PT, R6, R0, R5 ;  /* 0x0000000006007210 */ /* 0x000fc80007ffe005 */
[----:B-1----:R-:W-:-:S05]  /*2660*/  IADD3 R0, PT, PT, R8, R0, R7 ;  /* 0x0000000008007210 */ /* 0x002fca0007ffe007 */
[----:B--2---:R-:W-:Y:S01]  /*2670*/  IMAD.IADD R3, R0, 0x1, R9 ;  /* 0x0000000100037824 */ /* 0x004fe200078e0209 */
[----:B------:R-:W-:Y:S06]  /*2680*/  BRA `(.L_x_17) ;  /* 0x0000001000a87947 */ /* 0x000fec0003800000 */
.L_x_43:
        /* <DEDUP_REMOVED lines=16> */
[----:B------:R-:W1:Y:S02]  /*2790*/  SHFL.DOWN PT, R2, R3, 0x2, R7 ;  /* 0x0840000003027989 */ /* 0x000e6400000e0007 */
[----:B-1----:R-:W-:Y:S02]  /*27a0*/  SEL R2, R2, RZ, !P0 ;  /* 0x000000ff02027207 */ /* 0x002fe40004000000 */
[----:B------:R-:W-:-:S03]  /*27b0*/  ISETP.GT.AND P0, PT, R8, R7, PT ;  /* 0x000000070800720c */ /* 0x000fc60003f04270 */
[----:B------:R-:W-:Y:S01]  /*27c0*/  IMAD.IADD R2, R3, 0x1, R2 ;  /* 0x0000000103027824 */ /* 0x000fe200078e0202 */
[----:B------:R-:W-:-:S04]  /*27d0*/  @!P1 SHF.R.U32.HI R3, RZ, 0x3, R9 ;  /* 0x00000003ff039819 */ /* 0x000fc80000011609 */
[----:B------:R-:W1:Y:S02]  /*27e0*/  SHFL.DOWN PT, R4, R2, 0x4, R7 ;  /* 0x0880000002047989 */ /* 0x000e6400000e0007 */
[----:B-1----:R-:W-:Y:S01]  /*27f0*/  SEL R5, R4, RZ, !P0 ;  /* 0x000000ff04057207 */ /* 0x002fe20004000000 */
[C---:B------:R-:W-:Y:S02]  /*2800*/  VIADD R4, R6.reuse, 0x8 ;  /* 0x0000000806047836 */ /* 0x040fe40000000000 */
[----:B------:R-:W-:Y:S02]  /*2810*/  VIADD R6, R6, 0x10 ;  /* 0x0000001006067836 */ /* 0x000fe40000000000 */
[----:B------:R-:W-:Y:S01]  /*2820*/  IMAD.IADD R5, R2, 0x1, R5 ;  /* 0x0000000102057824 */ /* 0x000fe200078e0205 */
[----:B------:R-:W-:Y:S02]  /*2830*/  ISETP.GT.AND P0, PT, R4, R7, PT ;  /* 0x000000070400720c */ /* 0x000fe40003f04270 */
[----:B------:R-:W-:-:S02]  /*2840*/  @!P1 MOV R4, 0x400 ;  /* 0x0000040000049802 */ /* 0x000fc40000000f00 */
[----:B------:R-:W1:Y:S02]  /*2850*/  SHFL.DOWN PT, R0, R5, 0x8, R7 ;  /* 0x0900000005007989 */ /* 0x000e6400000e0007 */
[----:B0-----:R-:W-:Y:S02]  /*2860*/  @!P1 LEA R11, R11, R4, 0x18 ;  /* 0x000000040b0b9211 */ /* 0x001fe400078ec0ff */
[----:B------:R-:W-:-:S05]  /*2870*/  @!P1 LOP3.LUT R4, R3, 0x7c, RZ, 0xc0, !PT ;  /* 0x0000007c03049812 */ /* 0x000fca00078ec0ff */
[----:B------:R-:W-:Y:S01]  /*2880*/  @!P1 IMAD.IADD R4, R4, 0x1, R11 ;  /* 0x0000000104049824 */ /* 0x000fe200078e020b */
[----:B-1----:R-:W-:Y:S02]  /*2890*/  SEL R0, R0, RZ, !P0 ;  /* 0x000000ff00007207 */ /* 0x002fe40004000000 */
        /* <DEDUP_REMOVED lines=15> */
[----:B-1----:R-:W0:Y:S04]  /*2990*/  LDS.128 R4, [UR4+0x10] ;  /* 0x00001004ff047984 */ /* 0x002e280008000c00 */
        /* <DEDUP_REMOVED lines=18> */
.L_x_30:
[----:B------:R-:W0:Y:S01]  /*2ac0*/  S2R R0, SR_TID.X ;  /* 0x0000000000007919 */ /* 0x000e220000002100 */
[----:B------:R-:W0:Y:S02]  /*2ad0*/  LDC.64 R2, c[0x0][0x380] ;  /* 0x0000e000ff027b82 */ /* 0x000e240000000a00 */
[----:B0-----:R-:W-:-:S05]  /*2ae0*/  IMAD.WIDE.U32 R2, R0, 0x4, R2 ;  /* 0x0000000400027825 */ /* 0x001fca00078e0002 */
[----:B------:R-:W2:Y:S04]  /*2af0*/  LDG.E.CONSTANT R19, desc[UR6][R2.64] ;  /* 0x0000000602137981 */ /* 0x000ea8000c1e9900 */
[----:B------:R-:W2:Y:S04]  /*2b00*/  LDG.E.CONSTANT R4, desc[UR6][R2.64+0x400] ;  /* 0x0004000602047981 */ /* 0x000ea8000c1e9900 */
[----:B------:R-:W2:Y:S04]  /*2b10*/  LDG.E.CONSTANT R5, desc[UR6][R2.64+0x800] ;  /* 0x0008000602057981 */ /* 0x000ea8000c1e9900 */
[----:B------:R-:W3:Y:S04]  /*2b20*/  LDG.E.CONSTANT R6, desc[UR6][R2.64+0xc00] ;  /* 0x000c000602067981 */ /* 0x000ee8000c1e9900 */
[----:B------:R-:W3:Y:S04]  /*2b30*/  LDG.E.CONSTANT R7, desc[UR6][R2.64+0x1000] ;  /* 0x0010000602077981 */ /* 0x000ee8000c1e9900 */
[----:B------:R-:W4:Y:S04]  /*2b40*/  LDG.E.CONSTANT R8, desc[UR6][R2.64+0x1400] ;  /* 0x0014000602087981 */ /* 0x000f28000c1e9900 */
[----:B------:R-:W4:Y:S04]  /*2b50*/  LDG.E.CONSTANT R9, desc[UR6][R2.64+0x1800] ;  /* 0x0018000602097981 */ /* 0x000f28000c1e9900 */
[----:B------:R-:W5:Y:S04]  /*2b60*/  LDG.E.CONSTANT R10, desc[UR6][R2.64+0x1c00] ;  /* 0x001c0006020a7981 */ /* 0x000f68000c1e9900 */
[----:B------:R-:W5:Y:S04]  /*2b70*/  LDG.E.CONSTANT R11, desc[UR6][R2.64+0x2000] ;  /* 0x00200006020b7981 */ /* 0x000f68000c1e9900 */
[----:B------:R-:W5:Y:S04]  /*2b80*/  LDG.E.CONSTANT R12, desc[UR6][R2.64+0x2400] ;  /* 0x00240006020c7981 */ /* 0x000f68000c1e9900 */
[----:B------:R-:W5:Y:S04]  /*2b90*/  LDG.E.CONSTANT R13, desc[UR6][R2.64+0x2800] ;  /* 0x00280006020d7981 */ /* 0x000f68000c1e9900 */
[----:B------:R-:W5:Y:S04]  /*2ba0*/  LDG.E.CONSTANT R14, desc[UR6][R2.64+0x2c00] ;  /* 0x002c0006020e7981 */ /* 0x000f68000c1e9900 */
[----:B------:R-:W5:Y:S04]  /*2bb0*/  LDG.E.CONSTANT R15, desc[UR6][R2.64+0x3000] ;  /* 0x00300006020f7981 */ /* 0x000f68000c1e9900 */
[----:B------:R-:W5:Y:S04]  /*2bc0*/  LDG.E.CONSTANT R16, desc[UR6][R2.64+0x3400] ;  /* 0x0034000602107981 */ /* 0x000f68000c1e9900 */
[----:B------:R-:W5:Y:S04]  /*2bd0*/  LDG.E.CONSTANT R17, desc[UR6][R2.64+0x3800] ;  /* 0x0038000602117981 */ /* 0x000f68000c1e9900 */
[----:B------:R-:W5:Y:S01]  /*2be0*/  LDG.E.CONSTANT R18, desc[UR6][R2.64+0x3c00] ;  /* 0x003c000602127981 */ /* 0x000f62000c1e9900 */
[----:B------:R-:W-:-:S02]  /*2bf0*/  ISETP.GE.U32.AND P0, PT, R20, 0x2000, PT ;  /* 0x000020001400780c */ /* 0x000fc40003f06070 */
[----:B--2---:R-:W-:-:S04]  /*2c00*/  IADD3 R4, PT, PT, R5, R4, R19 ;  /* 0x0000000405047210 */ /* 0x004fc80007ffe013 */
[----:B---3--:R-:W-:-:S04]  /*2c10*/  IADD3 R4, PT, PT, R7, R6, R4 ;  /* 0x0000000607047210 */ /* 0x008fc80007ffe004 */
[----:B----4-:R-:W-:-:S04]  /*2c20*/  IADD3 R4, PT, PT, R9, R8, R4 ;  /* 0x0000000809047210 */ /* 0x010fc80007ffe004 */
[----:B-----5:R-:W-:Y:S01]  /*2c30*/  IADD3 R4, PT, PT, R11, R10, R4 ;  /* 0x0000000a0b047210 */ /* 0x020fe20007ffe004 */
[----:B------:R-:W-:-:S03]  /*2c40*/  IMAD.MOV.U32 R11, RZ, RZ, 0x1000 ;  /* 0x00001000ff0b7424 */ /* 0x000fc600078e00ff */
[----:B------:R-:W-:-:S04]  /*2c50*/  IADD3 R4, PT, PT, R13, R12, R4 ;  /* 0x0000000c0d047210 */ /* 0x000fc80007ffe004 */
[----:B------:R-:W-:-:S04]  /*2c60*/  IADD3 R4, PT, PT, R15, R14, R4 ;  /* 0x0000000e0f047210 */ /* 0x000fc80007ffe004 */
[----:B------:R-:W-:-:S05]  /*2c70*/  IADD3 R17, PT, PT, R17, R16, R4 ;  /* 0x0000001011117210 */ /* 0x000fca0007ffe004 */
[----:B------:R-:W-:Y:S01]  /*2c80*/  IMAD.IADD R8, R18, 0x1, R17 ;  /* 0x0000000112087824 */ /* 0x000fe200078e0211 */
[----:B------:R-:W-:Y:S06]  /*2c90*/  @!P0 BRA `(.L_x_44) ;  /* 0x00000000008c8947 */ /* 0x000fec0003800000 */
[----:B------:R-:W0:Y:S01]  /*2ca0*/  LDC R7, c[0x0][0x390] ;  /* 0x0000e400ff077b82 */ /* 0x000e220000000800 */
[----:B------:R-:W-:Y:S02]  /*2cb0*/  VIADD R6, R20, 0xfffff000 ;  /* 0xfffff00014067836 */ /* 0x000fe40000000000 */
[----:B------:R-:W-:-:S07]  /*2cc0*/  IMAD.MOV.U32 R11, RZ, RZ, 0x1000 ;  /* 0x00001000ff0b7424 */ /* 0x000fce00078e00ff */
.L_x_46:
[----:B------:R-:W-:-:S05]  /*2cd0*/  IMAD.WIDE R4, R11, 0x4, R2 ;  /* 0x000000040b047825 */ /* 0x000fca00078e0202 */
        /* <DEDUP_REMOVED lines=16> */
[----:B--2---:R-:W-:-:S04]  /*2de0*/  IADD3 R18, PT, PT, R18, R19, R8 ;  /* 0x0000001312127210 */ /* 0x004fc80007ffe008 */
[----:B---3--:R-:W-:Y:S01]  /*2df0*/  IADD3 R18, PT, PT, R21, R20, R18 ;  /* 0x0000001415127210 */ /* 0x008fe20007ffe012 */
[----:B0-----:R-:W-:-:S04]  /*2e00*/  IMAD.MOV.U32 R20, RZ, RZ, R7 ;  /* 0x000000ffff147224 */ /* 0x001fc800078e0007 */
[----:B------:R-:W-:Y:S01]  /*2e10*/  IMAD.IADD R8, R20, 0x1, -R11 ;  /* 0x0000000114087824 */ /* 0x000fe200078e0a0b */
[----:B----4-:R-:W-:-:S04]  /*2e20*/  IADD3 R18, PT, PT, R23, R22, R18 ;  /* 0x0000001617127210 */ /* 0x010fc80007ffe012 */
[----:B------:R-:W-:Y:S02]  /*2e30*/  ISETP.GE.AND P0, PT, R8, 0x1000, PT ;  /* 0x000010000800780c */ /* 0x000fe40003f06270 */
[----:B-----5:R-:W-:-:S04]  /*2e40*/  IADD3 R18, PT, PT, R25, R24, R18 ;  /* 0x0000001819127210 */ /* 0x020fc80007ffe012 */
[----:B------:R-:W-:-:S04]  /*2e50*/  IADD3 R14, PT, PT, R14, R17, R18 ;  /* 0x000000110e0e7210 */ /* 0x000fc80007ffe012 */
[----:B------:R-:W-:-:S04]  /*2e60*/  IADD3 R12, PT, PT, R15, R12, R14 ;  /* 0x0000000c0f0c7210 */ /* 0x000fc80007ffe00e */
[----:B------:R-:W-:-:S04]  /*2e70*/  IADD3 R10, PT, PT, R10, R13, R12 ;  /* 0x0000000d0a0a7210 */ /* 0x000fc80007ffe00c */
[----:B------:R-:W-:Y:S01]  /*2e80*/  IADD3 R8, PT, PT, R16, R9, R10 ;  /* 0x0000000910087210 */ /* 0x000fe20007ffe00a */
[----:B------:R-:W-:Y:S06]  /*2e90*/  @!P0 BRA `(.L_x_45) ;  /* 0x0000000400fc8947 */ /* 0x000fec0003800000 */
[----:B------:R-:W-:-:S05]  /*2ea0*/  VIADD R11, R11, 0x1000 ;  /* 0x000010000b0b7836 */ /* 0x000fca0000000000 */
[----:B------:R-:W-:-:S13]  /*2eb0*/  ISETP.GT.AND P0, PT, R11, R6, PT ;  /* 0x000000060b00720c */ /* 0x000fda0003f04270 */
[----:B------:R-:W-:Y:S05]  /*2ec0*/  @!P0 BRA `(.L_x_46) ;  /* 0xfffffffc00808947 */ /* 0x000fea000383ffff */
.L_x_44:
        /* <DEDUP_REMOVED lines=20> */
.L_x_50:
        /* <DEDUP_REMOVED lines=8> */
.L_x_49:
[----:B------:R-:W-:Y:S05]  /*3090*/  BSYNC.RECONVERGENT B2 ;  /* 0x0000000000027941 */ /* 0x000fea0003800200 */
.L_x_48:
        /* <DEDUP_REMOVED lines=16> */
.L_x_53:
        /* <DEDUP_REMOVED lines=20> */
[----:B------:R-:W5:Y:S04]  /*32e0*/  LDG.E.CONSTANT R22, desc[UR6][R2.64+0x2400] ;  /* 0x0024000602167981 */ /* 0x000f68000c1e9900 */
[----:B------:R0:W5:Y:S04]  /*32f0*/  LDG.E.CONSTANT R5, desc[UR6][R4.64] ;  /* 0x0000000604057981 */ /* 0x000168000c1e9900 */
        /* <DEDUP_REMOVED lines=17> */
.L_x_52:
[----:B------:R-:W-:Y:S05]  /*3410*/  BSYNC.RECONVERGENT B2 ;  /* 0x0000000000027941 */ /* 0x000fea0003800200 */
.L_x_51:
        /* <DEDUP_REMOVED lines=10> */
[----:B------:R-:W5:Y:S01]  /*34c0*/  LDG.E.CONSTANT R16, desc[UR6][R2.64+0x1400] ;  /* 0x0014000602107981 */ /* 0x000f62000c1e9900 */
[----:B0-----:R-:W-:-:S04]  /*34d0*/  IMAD.WIDE.U32 R4, R11, 0x4, R6 ;  /* 0x000000040b047825 */ /* 0x001fc800078e0006 */
[----:B------:R-:W-:Y:S02]  /*34e0*/  IMAD.WIDE.U32 R6, R13, 0x4, R6 ;  /* 0x000000040d067825 */ /* 0x000fe400078e0006 */
[----:B------:R0:W2:Y:S04]  /*34f0*/  LDG.E.CONSTANT R5, desc[UR6][R4.64] ;  /* 0x0000000604057981 */ /* 0x0000a8000c1e9900 */
[----:B------:R1:W3:Y:S04]  /*3500*/  LDG.E.CONSTANT R13, desc[UR6][R2.64] ;  /* 0x00000006020d7981 */ /* 0x0002e8000c1e9900 */
[----:B------:R-:W4:Y:S01]  /*3510*/  LDG.E.CONSTANT R7, desc[UR6][R6.64] ;  /* 0x0000000606077981 */ /* 0x000f22000c1e9900 */
[----:B0-----:R-:W-:Y:S01]  /*3520*/  IADD3 R4, P1, PT, R2, 0x2000, RZ ;  /* 0x0000200002047810 */ /* 0x001fe20007f3e0ff */
[----:B------:R-:W-:Y:S01]  /*3530*/  VIADD R10, R10, 0x800 ;  /* 0x000008000a0a7836 */ /* 0x000fe20000000000 */
[----:B------:R-:W-:Y:S01]  /*3540*/  PLOP3.LUT P0, PT, PT, PT, PT, 0x8, 0x80 ;  /* 0x000000000080781c */ /* 0x000fe20003f0e170 */
[----:B------:R-:W-:-:S02]  /*3550*/  VIADD R11, R11, 0x800 ;  /* 0x000008000b0b7836 */ /* 0x000fc40000000000 */
[----:B-1----:R-:W-:Y:S01]  /*3560*/  IMAD.MOV.U32 R2, RZ, RZ, R4 ;  /* 0x000000ffff027224 */ /* 0x002fe200078e0004 */
[----:B--2---:R-:W-:-:S04]  /*3570*/  IADD3 R12, PT, PT, R12, R5, R8 ;  /* 0x000000050c0c7210 */ /* 0x004fc80007ffe008 */
[----:B---3--:R-:W-:Y:S01]  /*3580*/  IADD3 R12, PT, PT, R14, R13, R12 ;  /* 0x0000000d0e0c7210 */ /* 0x008fe20007ffe00c */
[----:B------:R-:W-:-:S03]  /*3590*/  IMAD.X R5, RZ, RZ, R3, P1 ;  /* 0x000000ffff057224 */ /* 0x000fc600008e0603 */
[----:B----4-:R-:W-:Y:S01]  /*35a0*/  IADD3 R12, PT, PT, R15, R7, R12 ;  /* 0x000000070f0c7210 */ /* 0x010fe20007ffe00c */
[----:B------:R-:W-:-:S03]  /*35b0*/  IMAD.MOV.U32 R3, RZ, RZ, R5 ;  /* 0x000000ffff037224 */ /* 0x000fc600078e0005 */
[----:B-----5:R-:W-:-:S07]  /*35c0*/  IADD3 R8, PT, PT, R16, R17, R12 ;  /* 0x0000001110087210 */ /* 0x020fce0007ffe00c */
.L_x_55:
[----:B------:R-:W-:Y:S05]  /*35d0*/  BSYNC.RECONVERGENT B2 ;  /* 0x0000000000027941 */ /* 0x000fea0003800200 */
.L_x_54:
        /* <DEDUP_REMOVED lines=10> */
.L_x_47:
[----:B------:R-:W-:Y:S05]  /*3680*/  BSYNC.RECONVERGENT B1 ;  /* 0x0000000000017941 */ /* 0x000fea0003800200 */
.L_x_45:
[----:B------:R-:W0:Y:S01]  /*3690*/  S2R R9, SR_LANEID ;  /* 0x0000000000097919 */ /* 0x000e220000000000 */
[----:B------:R-:W1:Y:S01]  /*36a0*/  SHFL.DOWN PT, R2, R8, 0x1, 0x1f ;  /* 0x08201f0008027f89 */ /* 0x000e6200000e0000 */
[C---:B0-----:R-:W-:Y:S02]  /*36b0*/  ISETP.GT.AND P0, PT, R9.reuse, 0x1e, PT ;  /* 0x0000001e0900780c */ /* 0x041fe40003f04270 */
[C---:B------:R-:W-:Y:S02]  /*36c0*/  ISETP.NE.AND P1, PT, R9.reuse, RZ, PT ;  /* 0x000000ff0900720c */ /* 0x040fe40003f25270 */
        /* <DEDUP_REMOVED lines=37> */
[----:B0-----:R-:W-:-:S07]  /*3920*/  IMAD.IADD R3, R0, 0x1, R9 ;  /* 0x0000000100037824 */ /* 0x001fce00078e0209 */
.L_x_17:
[----:B------:R-:W-:Y:S05]  /*3930*/  BSYNC.RECONVERGENT B0 ;  /* 0x0000000000007941 */ /* 0x000fea0003800200 */
.L_x_1:
[----:B------:R-:W-:Y:S05]  /*3940*/  @P0 EXIT ;  /* 0x000000000000094d */ /* 0x000fea0003800000 */
[----:B-1----:R-:W1:Y:S01]  /*3950*/  LDC.64 R4, c[0x0][0x388] ;  /* 0x0000e200ff047b82 */ /* 0x002e620000000a00 */
[----:B------:R-:W0:Y:S02]  /*3960*/  LDCU UR4, c[0x0][0x398] ;  /* 0x00007300ff0477ac */ /* 0x000e240008000800 */
[----:B0-234-:R-:W-:-:S05]  /*3970*/  VIADD R3, R3, UR4 ;  /* 0x0000000403037c36 */ /* 0x01dfca0008000000 */
[----:B-1----:R-:W-:Y:S01]  /*3980*/  STG.E desc[UR6][R4.64], R3 ;  /* 0x0000000304007986 */ /* 0x002fe2000c101906 */
[----:B------:R-:W-:Y:S05]  /*3990*/  EXIT ;  /* 0x000000000000794d */ /* 0x000fea0003800000 */
.L_x_56:
[----:B------:R-:W-:-:S00]  /*39a0*/  BRA `(.L_x_56) ;  /* 0xfffffffc00fc7947 */ /* 0x000fc0000383ffff */
[----:B------:R-:W-:-:S00]  /*39b0*/  NOP ;  /* 0x0000000000007918 */ /* 0x000fc00000000000 */
        /* <DEDUP_REMOVED lines=12> */
.L_x_948:


//--------------------- .text._ZN3cub18CUB_300001_SM_10006detail6reduce18DeviceReduceKernelINS2_10policy_hubIiyN4cuda3std3__44plusIiEEE10Policy1000EN6thrust24THRUST_300001_SM_1000_NS10device_ptrIiEEyS9_iNS7_10__identityEEEvT0_PT3_T1_NS0_13GridEvenShareISK_EET2_T4_ --------------------------
	.section	.text._ZN3cub18CUB_300001_SM_10006detail6reduce18DeviceReduceKernelINS2_10policy_hubIiyN4cuda3std3__44plusIiEEE10Policy1000EN6thrust24THRUST_300001_SM_1000_NS10device_ptrIiEEyS9_iNS7_10__identityEEEvT0_PT3_T1_NS0_13GridEvenShareISK_EET2_T4_,"ax",@progbits
	.align	128
        .global         _ZN3cub18CUB_300001_SM_10006detail6reduce18DeviceReduceKernelINS2_10policy_hubIiyN4cuda3std3__44plusIiEEE10Policy1000EN6thrust24THRUST_300001_SM_1000_NS10device_ptrIiEEyS9_iNS7_10__identityEEEvT0_PT3_T1_NS0_13GridEvenShareISK_EET2_T4_
        .type           _ZN3cub18CUB_300001_SM_10006detail6reduce18DeviceReduceKernelINS2_10policy_hubIiyN4cuda3std3__44plusIiEEE10Policy1000EN6thrust24THRUST_300001_SM_1000_NS10device_ptrIiEEyS9_iNS7_10__identityEEEvT0_PT3_T1_NS0_13GridEvenShareISK_EET2_T4_,@function
        .size           _ZN3cub18CUB_300001_SM_10006detail6reduce18DeviceReduceKernelINS2_10policy_hubIiyN4cuda3std3__44plusIiEEE10Policy1000EN6thrust24THRUST_300001_SM_1000_NS10device_ptrIiEEyS9_iNS7_10__identityEEEvT0_PT3_T1_NS0_13GridEvenShareISK_EET2_T4_,(.L_x_949 - _ZN3cub18CUB_300001_SM_10006detail6reduce18DeviceReduceKernelINS2_10policy_hubIiyN4cuda3std3__44plusIiEEE10Policy1000EN6thrust24THRUST_300001_SM_1000_NS10device_ptrIiEEyS9_iNS7_10__identityEEEvT0_PT3_T1_NS0_13GridEvenShareISK_EET2_T4_)
        .other          _ZN3cub18CUB_300001_SM_10006detail6reduce18DeviceReduceKernelINS2_10policy_hubIiyN4cuda3std3__44plusIiEEE10Policy1000EN6thrust24THRUST_300001_SM_1000_NS10device_ptrIiEEyS9_iNS7_10__identityEEEvT0_PT3_T1_NS0_13GridEvenShareISK_EET2_T4_,@"STO_CUDA_ENTRY STV_DEFAULT"
_ZN3cub18CUB_300001_SM_10006detail6reduce18DeviceReduceKernelINS2_10policy_hubIiyN4cuda3std3__44plusIiEEE10Policy1000EN6thrust24THRUST_300001_SM_1000_NS10device_ptrIiEEyS9_iNS7_10__identityEEEvT0_PT3_T1_NS0_13GridEvenShareISK_EET2_T4_:
.text._ZN3cub18CUB_300001_SM_10006detail6reduce18DeviceReduceKernelINS2_10policy_hubIiyN4cuda3std3__44plusIiEEE10Policy1000EN6thrust24THRUST_300001_SM_1000_NS10device_ptrIiEEyS9_iNS7_10__identityEEEvT0_PT3_T1_NS0_13GridEvenShareISK_EET2_T4_:
[----:B------:R-:W-:Y:S08]  /*0000*/  LDC R1, c[0x0][0x37c] ;  /* 0x0000df00ff017b82 */ /* 0x000ff00000000800 */
[----:B------:R-:W0:Y:S01]  /*0010*/  S2UR UR16, SR_CTAID.X ;  /* 0x00000000001079c3 */ /* 0x000e220000002500 */
[----:B------:R-:W1:Y:S01]  /*0020*/  LDCU.64 UR8, c[0x0][0x3b8] ;  /* 0x00007700ff0877ac */ /* 0x000e620008000a00 */
[----:B------:R-:W-:Y:S01]  /*0030*/  BSSY.RECONVERGENT B0, `(.L_x_57) ;  /* 0x0000201000007945 */ /* 0x000fe20003800200 */
[----:B------:R-:W2:Y:S01]  /*0040*/  LDCU UR5, c[0x0][0x3c0] ;  /* 0x00007800ff0577ac */ /* 0x000ea20008000800 */
[----:B------:R-:W3:Y:S01]  /*0050*/  LDCU.64 UR14, c[0x0][0x358] ;  /* 0x00006b00ff0e77ac */ /* 0x000ee20008000a00 */
[----:B-1----:R-:W-:-:S02]  /*0060*/  IMAD.U32 R2, RZ, RZ, UR8 ;  /* 0x00000008ff027e24 */ /* 0x002fc4000f8e00ff */
[----:B------:R-:W-:Y:S01]  /*0070*/  IMAD.U32 R3, RZ, RZ, UR9 ;  /* 0x00000009ff037e24 */ /* 0x000fe2000f8e00ff */
[----:B--2---:R-:W-:Y:S02]  /*0080*/  USHF.L.U32 UR5, UR5, 0xc, URZ ;  /* 0x0000000c05057899 */ /* 0x004fe400080006ff */
[----:B0-----:R-:W-:Y:S02]  /*0090*/  USHF.L.U32 UR7, UR16, 0xc, URZ ;  /* 0x0000000c10077899 */ /* 0x001fe400080006ff */
[----:B------:R-:W-:-:S04]  /*00a0*/  USHF.R.S32.HI UR4, URZ, 0x1f, UR5 ;  /* 0x0000001fff047899 */ /* 0x000fc80008011405 */
[----:B------:R-:W-:-:S04]  /*00b0*/  IADD3 R23, P1, PT, R2, -UR7, RZ ;  /* 0x8000000702177c10 */ /* 0x000fc8000ff3e0ff */
[----:B------:R-:W-:Y:S02]  /*00c0*/  ISETP.GT.U32.AND P0, PT, R23, 0xfff, PT ;  /* 0x00000fff1700780c */ /* 0x000fe40003f04070 */
[----:B------:R-:W-:-:S04]  /*00d0*/  IADD3.X R22, PT, PT, R3, -0x1, RZ, P1, !PT ;  /* 0xffffffff03167810 */ /* 0x000fc80000ffe4ff */
[----:B------:R-:W-:-:S13]  /*00e0*/  ISETP.GT.U32.AND.EX P0, PT, R22, RZ, PT, P0 ;  /* 0x000000ff1600720c */ /* 0x000fda0003f04100 */
[----:B---3--:R-:W-:Y:S05]  /*00f0*/  @P0 BRA `(.L_x_58) ;  /* 0x0000000c00ac0947 */ /* 0x008fea0003800000 */
[----:B------:R-:W0:Y:S01]  /*0100*/  S2R R3, SR_TID.X ;  /* 0x0000000000037919 */ /* 0x000e220000002100 */
[----:B------:R-:W-:Y:S01]  /*0110*/  VIADD R0, R2, -UR7 ;  /* 0x8000000702007c36 */ /* 0x000fe20008000000 */
[----:B------:R-:W-:Y:S01]  /*0120*/  BSSY.RECONVERGENT B1, `(.L_x_59) ;  /* 0x000000a000017945 */ /* 0x000fe20003800200 */
[----:B------:R-:W-:-:S03]  /*0130*/  IMAD.MOV.U32 R4, RZ, RZ, RZ ;  /* 0x000000ffff047224 */ /* 0x000fc600078e00ff */
[----:B0-----:R-:W-:Y:S01]  /*0140*/  ISETP.GE.AND P0, PT, R3, R0, PT ;  /* 0x000000000300720c */ /* 0x001fe20003f06270 */
[----:B------:R-:W-:-:S12]  /*0150*/  IMAD.MOV.U32 R5, RZ, RZ, R3 ;  /* 0x000000ffff057224 */ /* 0x000fd800078e0003 */
[----:B------:R-:W-:Y:S05]  /*0160*/  @P0 BRA `(.L_x_60) ;  /* 0x0000000000140947 */ /* 0x000fea0003800000 */
[----:B------:R-:W0:Y:S01]  /*0170*/  LDC.64 R6, c[0x0][0x380] ;  /* 0x0000e000ff067b82 */ /* 0x000e220000000a00 */
[----:B------:R-:W-:-:S04]  /*0180*/  VIADD R5, R3, UR7 ;  /* 0x0000000703057c36 */ /* 0x000fc80008000000 */
[----:B0-----:R-:W-:-:S05]  /*0190*/  IMAD.WIDE.U32 R6, R5, 0x4, R6 ;  /* 0x0000000405067825 */ /* 0x001fca00078e0006 */
[----:B------:R0:W5:Y:S01]  /*01a0*/  LDG.E R4, desc[UR14][R6.64] ;  /* 0x0000000e06047981 */ /* 0x000162000c1e1900 */
[----:B------:R-:W-:-:S07]  /*01b0*/  VIADD R5, R3, 0x100 ;  /* 0x0000010003057836 */ /* 0x000fce0000000000 */
.L_x_60:
[----:B------:R-:W-:Y:S05]  /*01c0*/  BSYNC.RECONVERGENT B1 ;  /* 0x0000000000017941 */ /* 0x000fea0003800200 */
.L_x_59:
[----:B------:R-:W-:Y:S01]  /*01d0*/  ISETP.GE.AND P0, PT, R5, R0, PT ;  /* 0x000000000500720c */ /* 0x000fe20003f06270 */
[----:B------:R-:W-:-:S12]  /*01e0*/  BSSY.RECONVERGENT B1, `(.L_x_61) ;  /* 0x000006c000017945 */ /* 0x000fd80003800200 */
[----:B------:R-:W-:Y:S05]  /*01f0*/  @P0 BRA `(.L_x_62) ;  /* 0x0000000400a80947 */ /* 0x000fea0003800000 */
[----:B0-----:R-:W-:Y:S01]  /*0200*/  LOP3.LUT R7, RZ, R5, RZ, 0x33, !PT ;  /* 0x00000005ff077212 */ /* 0x001fe200078e33ff */
[----:B------:R-:W-:Y:S03]  /*0210*/  BSSY.RECONVERGENT B2, `(.L_x_63) ;  /* 0x0000030000027945 */ /* 0x000fe60003800200 */
[----:B------:R-:W-:-:S04]  /*0220*/  IADD3 R7, PT, PT, R2, -UR7, R7 ;  /* 0x8000000702077c10 */ /* 0x000fc8000fffe007 */
[C---:B------:R-:W-:Y:S02]  /*0230*/  ISETP.GE.U32.AND P1, PT, R7.reuse, 0xf00, PT ;  /* 0x00000f000700780c */ /* 0x040fe40003f26070 */
[----:B------:R-:W-:-:S04]  /*0240*/  LEA.HI R2, R7, 0x1, RZ, 0x18 ;  /* 0x0000000107027811 */ /* 0x000fc800078fc0ff */
[----:B------:R-:W-:-:S04]  /*0250*/  LOP3.LUT R21, R2, 0xf, RZ, 0xc0, !PT ;  /* 0x0000000f02157812 */ /* 0x000fc800078ec0ff */
[----:B------:R-:W-:-:S03]  /*0260*/  ISETP.NE.AND P0, PT, R21, RZ, PT ;  /* 0x000000ff1500720c */ /* 0x000fc60003f05270 */
[----:B------:R-:W-:Y:S10]  /*0270*/  @!P1 BRA `(.L_x_64) ;  /* 0x0000000000a49947 */ /* 0x000ff40003800000 */
[----:B------:R-:W0:Y:S01]  /*0280*/  LDCU.64 UR8, c[0x0][0x380] ;  /* 0x00007000ff0877ac */ /* 0x000e220008000a00 */
[----:B------:R-:W-:Y:S01]  /*0290*/  IMAD.WIDE.U32 R6, R5, 0x4, RZ ;  /* 0x0000000405067825 */ /* 0x000fe200078e00ff */
[----:B------:R-:W-:Y:S01]  /*02a0*/  LOP3.LUT R8, R2, 0x1fffff0, RZ, 0xc0, !PT ;  /* 0x01fffff002087812 */ /* 0x000fe200078ec0ff */
[----:B------:R-:W-:-:S04]  /*02b0*/  UIMAD.WIDE.U32 UR4, UR16, 0x4000, URZ ;  /* 0x00004000100478a5 */ /* 0x000fc8000f8e00ff */
[----:B------:R-:W-:Y:S02]  /*02c0*/  IMAD.MOV R8, RZ, RZ, -R8 ;  /* 0x000000ffff087224 */ /* 0x000fe400078e0a08 */
[----:B------:R-:W-:Y:S02]  /*02d0*/  LOP3.LUT R14, R6, UR4, RZ, 0xfc, !PT ;  /* 0x00000004060e7c12 */ /* 0x000fe4000f8efcff */
[----:B------:R-:W-:Y:S02]  /*02e0*/  LOP3.LUT R7, R7, UR5, RZ, 0xfc, !PT ;  /* 0x0000000507077c12 */ /* 0x000fe4000f8efcff */
[----:B0-----:R-:W-:-:S04]  /*02f0*/  IADD3 R14, P1, PT, R14, UR8, RZ ;  /* 0x000000080e0e7c10 */ /* 0x001fc8000ff3e0ff */
[----:B------:R-:W-:-:S04]  /*0300*/  IADD3 R14, P2, PT, R14, 0x2000, RZ ;  /* 0x000020000e0e7810 */ /* 0x000fc80007f5e0ff */
[----:B------:R-:W-:-:S09]  /*0310*/  IADD3.X R7, PT, PT, RZ, UR9, R7, P2, P1 ;  /* 0x00000009ff077c10 */ /* 0x000fd200097e2407 */
.L_x_65:
[----:B------:R-:W-:-:S05]  /*0320*/  IMAD.MOV.U32 R6, RZ, RZ, R14 ;  /* 0x000000ffff067224 */ /* 0x000fca00078e000e */
[----:B------:R-:W2:Y:S04]  /*0330*/  LDG.E R15, desc[UR14][R6.64+-0x2000] ;  /* 0xffe0000e060f7981 */ /* 0x000ea8000c1e1900 */
[----:B------:R-:W2:Y:S04]  /*0340*/  LDG.E R16, desc[UR14][R6.64+-0x1c00] ;  /* 0xffe4000e06107981 */ /* 0x000ea8000c1e1900 */
[----:B------:R-:W3:Y:S04]  /*0350*/  LDG.E R18, desc[UR14][R6.64+-0x1800] ;  /* 0xffe8000e06127981 */ /* 0x000ee8000c1e1900 */
[----:B------:R-:W3:Y:S04]  /*0360*/  LDG.E R17, desc[UR14][R6.64+-0x1400] ;  /* 0xffec000e06117981 */ /* 0x000ee8000c1e1900 */
[----:B------:R-:W4:Y:S04]  /*0370*/  LDG.E R20, desc[UR14][R6.64+-0x1000] ;  /* 0xfff0000e06147981 */ /* 0x000f28000c1e1900 */
        /* <DEDUP_REMOVED lines=10> */
[----:B------:R0:W4:Y:S01]  /*0420*/  LDG.E R10, desc[UR14][R6.64+0x1c00] ;  /* 0x001c000e060a7981 */ /* 0x000122000c1e1900 */
[----:B------:R-:W-:-:S02]  /*0430*/  VIADD R8, R8, 0x10 ;  /* 0x0000001008087836 */ /* 0x000fc40000000000 */
[----:B------:R-:W-:-:S03]  /*0440*/  VIADD R5, R5, 0x1000 ;  /* 0x0000100005057836 */ /* 0x000fc60000000000 */
[----:B------:R-:W-:Y:S02]  /*0450*/  ISETP.NE.AND P1, PT, R8, RZ, PT ;  /* 0x000000ff0800720c */ /* 0x000fe40003f25270 */
[----:B--2--5:R-:W-:-:S04]  /*0460*/  IADD3 R15, PT, PT, R16, R15, R4 ;  /* 0x0000000f100f7210 */ /* 0x024fc80007ffe004 */
[----:B---3--:R-:W-:-:S04]  /*0470*/  IADD3 R15, PT, PT, R17, R18, R15 ;  /* 0x00000012110f7210 */ /* 0x008fc80007ffe00f */
[----:B----4-:R-:W-:-:S04]  /*0480*/  IADD3 R15, PT, PT, R19, R20, R15 ;  /* 0x00000014130f7210 */ /* 0x010fc80007ffe00f */
[----:B------:R-:W-:-:S04]  /*0490*/  IADD3 R15, PT, PT, R23, R22, R15 ;  /* 0x00000016170f7210 */ /* 0x000fc80007ffe00f */
[----:B------:R-:W-:-:S04]  /*04a0*/  IADD3 R15, PT, PT, R25, R24, R15 ;  /* 0x00000018190f7210 */ /* 0x000fc80007ffe00f */
[----:B------:R-:W-:Y:S02]  /*04b0*/  IADD3 R13, PT, PT, R13, R14, R15 ;  /* 0x0000000e0d0d7210 */ /* 0x000fe40007ffe00f */
[----:B------:R-:W-:-:S05]  /*04c0*/  IADD3 R14, P2, PT, R6, 0x4000, RZ ;  /* 0x00004000060e7810 */ /* 0x000fca0007f5e0ff */
[----:B0-----:R-:W-:Y:S01]  /*04d0*/  IMAD.X R7, RZ, RZ, R7, P2 ;  /* 0x000000ffff077224 */ /* 0x001fe200010e0607 */
[----:B------:R-:W-:-:S04]  /*04e0*/  IADD3 R9, PT, PT, R12, R9, R13 ;  /* 0x000000090c097210 */ /* 0x000fc80007ffe00d */
[----:B------:R-:W-:Y:S01]  /*04f0*/  IADD3 R4, PT, PT, R10, R11, R9 ;  /* 0x0000000b0a047210 */ /* 0x000fe20007ffe009 */
[----:B------:R-:W-:Y:S06]  /*0500*/  @P1 BRA `(.L_x_65) ;  /* 0xfffffffc00841947 */ /* 0x000fec000383ffff */
.L_x_64:
[----:B------:R-:W-:Y:S05]  /*0510*/  BSYNC.RECONVERGENT B2 ;  /* 0x0000000000027941 */ /* 0x000fea0003800200 */
.L_x_63:
[----:B------:R-:W-:Y:S05]  /*0520*/  @!P0 BRA `(.L_x_62) ;  /* 0x0000000000dc8947 */ /* 0x000fea0003800000 */
[----:B------:R-:W-:Y:S01]  /*0530*/  ISETP.GE.U32.AND P0, PT, R21, 0x8, PT ;  /* 0x000000081500780c */ /* 0x000fe20003f06070 */
[----:B------:R-:W-:Y:S01]  /*0540*/  BSSY.RECONVERGENT B2, `(.L_x_66) ;  /* 0x0000016000027945 */ /* 0x000fe20003800200 */
[----:B------:R-:W-:-:S04]  /*0550*/  LOP3.LUT R16, R2, 0x7, RZ, 0xc0, !PT ;  /* 0x0000000702107812 */ /* 0x000fc800078ec0ff */
[----:B------:R-:W-:-:S07]  /*0560*/  ISETP.NE.AND P1, PT, R16, RZ, PT ;  /* 0x000000ff1000720c */ /* 0x000fce0003f25270 */
[----:B------:R-:W-:Y:S06]  /*0570*/  @!P0 BRA `(.L_x_67) ;  /* 0x0000000000488947 */ /* 0x000fec0003800000 */
[----:B------:R-:W0:Y:S01]  /*0580*/  LDCU.64 UR4, c[0x0][0x380] ;  /* 0x00007000ff0477ac */ /* 0x000e220008000a00 */
[----:B------:R-:W-:-:S04]  /*0590*/  IADD3 R7, P0, PT, R5, UR7, RZ ;  /* 0x0000000705077c10 */ /* 0x000fc8000ff1e0ff */
[----:B------:R-:W-:Y:S02]  /*05a0*/  LEA.HI.X.SX32 R8, R5, RZ, 0x1, P0 ;  /* 0x000000ff05087211 */ /* 0x000fe400000f0eff */
[----:B0-----:R-:W-:-:S04]  /*05b0*/  LEA R6, P0, R7, UR4, 0x2 ;  /* 0x0000000407067c11 */ /* 0x001fc8000f8010ff */
[----:B------:R-:W-:-:S05]  /*05c0*/  LEA.HI.X R7, R7, UR5, R8, 0x2, P0 ;  /* 0x0000000507077c11 */ /* 0x000fca00080f1408 */
[----:B------:R-:W2:Y:S04]  /*05d0*/  LDG.E R9, desc[UR14][R6.64] ;  /* 0x0000000e06097981 */ /* 0x000ea8000c1e1900 */
[----:B------:R-:W2:Y:S04]  /*05e0*/  LDG.E R8, desc[UR14][R6.64+0x400] ;  /* 0x0004000e06087981 */ /* 0x000ea8000c1e1900 */
[----:B------:R-:W3:Y:S04]  /*05f0*/  LDG.E R11, desc[UR14][R6.64+0x800] ;  /* 0x0008000e060b7981 */ /* 0x000ee8000c1e1900 */
[----:B------:R-:W3:Y:S04]  /*0600*/  LDG.E R10, desc[UR14][R6.64+0xc00] ;  /* 0x000c000e060a7981 */ /* 0x000ee8000c1e1900 */
[----:B------:R-:W4:Y:S04]  /*0610*/  LDG.E R13, desc[UR14][R6.64+0x1000] ;  /* 0x0010000e060d7981 */ /* 0x000f28000c1e1900 */
[----:B------:R-:W4:Y:S04]  /*0620*/  LDG.E R12, desc[UR14][R6.64+0x1400] ;  /* 0x0014000e060c7981 */ /* 0x000f28000c1e1900 */
[----:B------:R-:W4:Y:S04]  /*0630*/  LDG.E R15, desc[UR14][R6.64+0x1800] ;  /* 0x0018000e060f7981 */ /* 0x000f28000c1e1900 */
[----:B------:R-:W4:Y:S01]  /*0640*/  LDG.E R14, desc[UR14][R6.64+0x1c00] ;  /* 0x001c000e060e7981 */ /* 0x000f22000c1e1900 */
[----:B------:R-:W-:Y:S01]  /*0650*/  VIADD R5, R5, 0x800 ;  /* 0x0000080005057836 */ /* 0x000fe20000000000 */
[----:B--2--5:R-:W-:-:S04]  /*0660*/  IADD3 R8, PT, PT, R8, R9, R4 ;  /* 0x0000000908087210 */ /* 0x024fc80007ffe004 */
[----:B---3--:R-:W-:-:S04]  /*0670*/  IADD3 R8, PT, PT, R10, R11, R8 ;  /* 0x0000000b0a087210 */ /* 0x008fc80007ffe008 */
[----:B----4-:R-:W-:-:S04]  /*0680*/  IADD3 R8, PT, PT, R12, R13, R8 ;  /* 0x0000000d0c087210 */ /* 0x010fc80007ffe008 */
[----:B------:R-:W-:-:S07]  /*0690*/  IADD3 R4, PT, PT, R14, R15, R8 ;  /* 0x0000000f0e047210 */ /* 0x000fce0007ffe008 */
.L_x_67:
[----:B------:R-:W-:Y:S05]  /*06a0*/  BSYNC.RECONVERGENT B2 ;  /* 0x0000000000027941 */ /* 0x000fea0003800200 */
.L_x_66:
        /* <DEDUP_REMOVED lines=14> */
[----:B------:R-:W3:Y:S01]  /*0790*/  LDG.E R10, desc[UR14][R6.64+0xc00] ;  /* 0x000c000e060a7981 */ /* 0x000ee2000c1e1900 */
[----:B------:R-:W-:Y:S01]  /*07a0*/  VIADD R5, R5, 0x400 ;  /* 0x0000040005057836 */ /* 0x000fe20000000000 */
[----:B--2--5:R-:W-:-:S04]  /*07b0*/  IADD3 R4, PT, PT, R8, R9, R4 ;  /* 0x0000000908047210 */ /* 0x024fc80007ffe004 */
[----:B---3--:R-:W-:-:S07]  /*07c0*/  IADD3 R4, PT, PT, R10, R11, R4 ;  /* 0x0000000b0a047210 */ /* 0x008fce0007ffe004 */
.L_x_69:
[----:B------:R-:W-:Y:S05]  /*07d0*/  BSYNC.RECONVERGENT B2 ;  /* 0x0000000000027941 */ /* 0x000fea0003800200 */
.L_x_68:
[----:B------:R-:W-:Y:S05]  /*07e0*/  @!P1 BRA `(.L_x_62) ;  /* 0x00000000002c9947 */ /* 0x000fea0003800000 */
[----:B------:R-:W0:Y:S01]  /*07f0*/  LDC.64 R6, c[0x0][0x380] ;  /* 0x0000e000ff067b82 */ /* 0x000e220000000a00 */
[----:B------:R-:W-:Y:S02]  /*0800*/  IMAD.U32 R9, RZ, RZ, UR16 ;  /* 0x00000010ff097e24 */ /* 0x000fe4000f8e00ff */
[----:B------:R-:W-:Y:S02]  /*0810*/  IMAD.MOV R2, RZ, RZ, -R2 ;  /* 0x000000ffff027224 */ /* 0x000fe400078e0a02 */
[----:B0-----:R-:W-:-:S07]  /*0820*/  IMAD.WIDE.U32 R6, R9, 0x4000, R6 ;  /* 0x0000400009067825 */ /* 0x001fce00078e0006 */
.L_x_70:
[----:B------:R-:W-:-:S06]  /*0830*/  IMAD.WIDE R8, R5, 0x4, R6 ;  /* 0x0000000405087825 */ /* 0x000fcc00078e0206 */
[----:B------:R-:W2:Y:S01]  /*0840*/  LDG.E R9, desc[UR14][R8.64] ;  /* 0x0000000e08097981 */ /* 0x000ea2000c1e1900 */
[----:B------:R-:W-:Y:S02]  /*0850*/  VIADD R2, R2, 0x1 ;  /* 0x0000000102027836 */ /* 0x000fe40000000000 */
[----:B------:R-:W-:-:S03]  /*0860*/  VIADD R5, R5, 0x100 ;  /* 0x0000010005057836 */ /* 0x000fc60000000000 */
[----:B------:R-:W-:Y:S01]  /*0870*/  ISETP.NE.AND P0, PT, R2, RZ, PT ;  /* 0x000000ff0200720c */ /* 0x000fe20003f05270 */
[----:B--2--5:R-:W-:-:S12]  /*0880*/  IMAD.IADD R4, R9, 0x1, R4 ;  /* 0x0000000109047824 */ /* 0x024fd800078e0204 */
[----:B------:R-:W-:Y:S05]  /*0890*/  @P0 BRA `(.L_x_70) ;  /* 0xfffffffc00e40947 */ /* 0x000fea000383ffff */
.L_x_62:
[----:B------:R-:W-:Y:S05]  /*08a0*/  BSYNC.RECONVERGENT B1 ;  /* 0x0000000000017941 */ /* 0x000fea0003800200 */
.L_x_61:
[----:B------:R-:W-:-:S13]  /*08b0*/  ISETP.GE.AND P0, PT, R0, 0x100, PT ;  /* 0x000001000000780c */ /* 0x000fda0003f06270 */
[----:B------:R-:W-:Y:S05]  /*08c0*/  @!P0 BRA `(.L_x_71) ;  /* 0x0000000000ac8947 */ /* 0x000fea0003800000 */
[----:B------:R-:W1:Y:S01]  /*08d0*/  S2R R8, SR_LANEID ;  /* 0x0000000000087919 */ /* 0x000e620000000000 */
[----:B-----5:R-:W2:Y:S01]  /*08e0*/  SHFL.DOWN PT, R0, R4, 0x1, 0x1f ;  /* 0x08201f0004007f89 */ /* 0x020ea200000e0000 */
[C---:B-1----:R-:W-:Y:S02]  /*08f0*/  ISETP.GT.AND P0, PT, R8.reuse, 0x1e, PT ;  /* 0x0000001e0800780c */ /* 0x042fe40003f04270 */
[----:B------:R-:W-:Y:S02]  /*0900*/  ISETP.NE.AND P1, PT, R8, RZ, PT ;  /* 0x000000ff0800720c */ /* 0x000fe40003f25270 */
[----:B--2---:R-:W-:Y:S02]  /*0910*/  SEL R5, R0, RZ, !P0 ;  /* 0x000000ff00057207 */ /* 0x004fe40004000000 */
[----:B------:R-:W-:-:S03]  /*0920*/  ISETP.GT.AND P0, PT, R8, 0x1d, PT ;  /* 0x0000001d0800780c */ /* 0x000fc60003f04270 */
[----:B------:R-:W-:-:S05]  /*0930*/  IMAD.IADD R5, R5, 0x1, R4 ;  /* 0x0000000105057824 */ /* 0x000fca00078e0204 */
[----:B------:R-:W1:Y:S01]  /*0940*/  SHFL.DOWN PT, R0, R5, 0x2, 0x1f ;  /* 0x08401f0005007f89 */ /* 0x000e6200000e0000 */
[----:B0-----:R-:W0:Y:S01]  /*0950*/  @!P1 S2R R6, SR_CgaCtaId ;  /* 0x0000000000069919 */ /* 0x001e220000008800 */
[----:B-1----:R-:W-:Y:S02]  /*0960*/  SEL R0, R0, RZ, !P0 ;  /* 0x000000ff00007207 */ /* 0x002fe40004000000 */
[----:B------:R-:W-:-:S03]  /*0970*/  ISETP.GT.AND P0, PT, R8, 0x1b, PT ;  /* 0x0000001b0800780c */ /* 0x000fc60003f04270 */
[----:B------:R-:W-:Y:S01]  /*0980*/  IMAD.IADD R0, R5, 0x1, R0 ;  /* 0x0000000105007824 */ /* 0x000fe200078e0200 */
[----:B------:R-:W-:-:S04]  /*0990*/  @!P1 MOV R5, 0x400 ;  /* 0x0000040000059802 */ /* 0x000fc80000000f00 */
[----:B------:R-:W1:Y:S01]  /*09a0*/  SHFL.DOWN PT, R2, R0, 0x4, 0x1f ;  /* 0x08801f0000027f89 */ /* 0x000e6200000e0000 */
[----:B0-----:R-:W-:Y:S02]  /*09b0*/  @!P1 LEA R5, R6, R5, 0x18 ;  /* 0x0000000506059211 */ /* 0x001fe400078ec0ff */
[----:B-1----:R-:W-:Y:S02]  /*09c0*/  SEL R7, R2, RZ, !P0 ;  /* 0x000000ff02077207 */ /* 0x002fe40004000000 */
        /* <DEDUP_REMOVED lines=19> */
[----:B--2---:R-:W-:Y:S04]  /*0b00*/  LDS R0, [UR4+0xc] ;  /* 0x00000c04ff007984 */ /* 0x004fe80008000800 */
[----:B------:R-:W0:Y:S04]  /*0b10*/  LDS.128 R4, [UR4+0x10] ;  /* 0x00001004ff047984 */ /* 0x000e280008000c00 */
[----:B------:R-:W1:Y:S01]  /*0b20*/  LDS.64 R2, [UR4+0x20] ;  /* 0x00002004ff027984 */ /* 0x000e620008000a00 */
[----:B0-----:R-:W-:-:S04]  /*0b30*/  IADD3 R0, PT, PT, R4, R0, R9 ;  /* 0x0000000004007210 */ /* 0x001fc80007ffe009 */
[----:B------:R-:W-:-:S04]  /*0b40*/  IADD3 R0, PT, PT, R6, R0, R5 ;  /* 0x0000000006007210 */ /* 0x000fc80007ffe005 */
[----:B-1----:R-:W-:-:S05]  /*0b50*/  IADD3 R0, PT, PT, R2, R0, R7 ;  /* 0x0000000002007210 */ /* 0x002fca0007ffe007 */
[----:B------:R-:W-:Y:S01]  /*0b60*/  IMAD.IADD R9, R0, 0x1, R3 ;  /* 0x0000000100097824 */ /* 0x000fe200078e0203 */
[----:B------:R-:W-:Y:S06]  /*0b70*/  BRA `(.L_x_72) ;  /* 0x0000001400307947 */ /* 0x000fec0003800000 */
.L_x_71:
[----:B------:R-:W-:Y:S01]  /*0b80*/  LOP3.LUT R2, R3, 0x3e0, RZ, 0xc0, !PT ;  /* 0x000003e003027812 */ /* 0x000fe200078ec0ff */
[----:B------:R-:W1:Y:S03]  /*0b90*/  S2R R10, SR_LANEID ;  /* 0x00000000000a7919 */ /* 0x000e660000000000 */
[----:B0-----:R-:W-:Y:S01]  /*0ba0*/  LOP3.LUT R7, RZ, R2, RZ, 0x33, !PT ;  /* 0x00000002ff077212 */ /* 0x001fe200078e33ff */
[----:B------:R-:W-:-:S04]  /*0bb0*/  VIADD R5, R2, 0x20 ;  /* 0x0000002002057836 */ /* 0x000fc80000000000 */
[----:B------:R-:W-:Y:S01]  /*0bc0*/  IMAD.IADD R7, R0, 0x1, R7 ;  /* 0x0000000100077824 */ /* 0x000fe200078e0207 */
[----:B------:R-:W-:-:S04]  /*0bd0*/  ISETP.GT.AND P0, PT, R5, R0, PT ;  /* 0x000000000500720c */ /* 0x000fc80003f04270 */
[----:B------:R-:W-:-:S05]  /*0be0*/  SEL R7, R7, 0x1f, P0 ;  /* 0x0000001f07077807 */ /* 0x000fca0000000000 */
[----:B-----5:R-:W0:Y:S01]  /*0bf0*/  SHFL.DOWN PT, R2, R4, 0x1, R7 ;  /* 0x0820000004027989 */ /* 0x020e2200000e0007 */
[CC--:B-1----:R-:W-:Y:S01]  /*0c00*/  ISETP.GE.AND P0, PT, R10.reuse, R7.reuse, PT ;  /* 0x000000070a00720c */ /* 0x0c2fe20003f06270 */
[C---:B------:R-:W-:Y:S01]  /*0c10*/  VIADD R6, R10.reuse, 0x2 ;  /* 0x000000020a067836 */ /* 0x040fe20000000000 */
[C---:B------:R-:W-:Y:S01]  /*0c20*/  ISETP.NE.AND P1, PT, R10.reuse, RZ, PT ;  /* 0x000000ff0a00720c */ /* 0x040fe20003f25270 */
[----:B------:R-:W-:Y:S01]  /*0c30*/  VIADD R8, R10, 0x4 ;  /* 0x000000040a087836 */ /* 0x000fe20000000000 */
[----:B0-----:R-:W-:Y:S02]  /*0c40*/  SEL R5, R2, RZ, !P0 ;  /* 0x000000ff02057207 */ /* 0x001fe40004000000 */
        /* <DEDUP_REMOVED lines=35> */
[----:B------:R-:W0:Y:S04]  /*0e80*/  LDS.128 R4, [UR4+0x10] ;  /* 0x00001004ff047984 */ /* 0x000e280008000c00 */
[----:B------:R-:W2:Y:S04]  /*0e90*/  LDS R2, [UR4+0xc] ;  /* 0x00000c04ff027984 */ /* 0x000ea80008000800 */
[----:B------:R-:W3:Y:S01]  /*0ea0*/  LDS.64 R10, [UR4+0x20] ;  /* 0x00002004ff0a7984 */ /* 0x000ee20008000a00 */
[----:B0-----:R-:W-:Y:S02]  /*0eb0*/  SEL R4, R4, RZ, P2 ;  /* 0x000000ff04047207 */ /* 0x001fe40001000000 */
[----:B------:R-:W-:-:S02]  /*0ec0*/  ISETP.GT.AND P2, PT, R0, 0x60, PT ;  /* 0x000000600000780c */ /* 0x000fc40003f44270 */
[----:B--2---:R-:W-:Y:S02]  /*0ed0*/  SEL R2, R2, RZ, P1 ;  /* 0x000000ff02027207 */ /* 0x004fe40000800000 */
        /* <DEDUP_REMOVED lines=8> */
[----:B---3--:R-:W-:Y:S02]  /*0f60*/  SEL R10, R10, RZ, P2 ;  /* 0x000000ff0a0a7207 */ /* 0x008fe40001000000 */
[----:B------:R-:W-:Y:S02]  /*0f70*/  SEL R11, R11, RZ, P3 ;  /* 0x000000ff0b0b7207 */ /* 0x000fe40001800000 */
[----:B------:R-:W-:-:S05]  /*0f80*/  IADD3 R2, PT, PT, R10, R2, R7 ;  /* 0x000000020a027210 */ /* 0x000fca0007ffe007 */
[----:B-1----:R-:W-:Y:S01]  /*0f90*/  IMAD.IADD R9, R2, 0x1, R11 ;  /* 0x0000000102097824 */ /* 0x002fe200078e020b */
[----:B------:R-:W-:Y:S06]  /*0fa0*/  BRA `(.L_x_72) ;  /* 0x0000001000247947 */ /* 0x000fec0003800000 */
.L_x_58:
[----:B------:R-:W0:Y:S01]  /*0fb0*/  S2R R0, SR_TID.X ;  /* 0x0000000000007919 */ /* 0x000e220000002100 */
[----:B------:R-:W1:Y:S01]  /*0fc0*/  LDC.64 R4, c[0x0][0x380] ;  /* 0x0000e000ff047b82 */ /* 0x000e620000000a00 */
[----:B0-----:R-:W-:-:S04]  /*0fd0*/  VIADD R7, R0, UR7 ;  /* 0x0000000700077c36 */ /* 0x001fc80008000000 */
[----:B-1----:R-:W-:-:S05]  /*0fe0*/  IMAD.WIDE.U32 R4, R7, 0x4, R4 ;  /* 0x0000000407047825 */ /* 0x002fca00078e0004 */
[----:B------:R-:W2:Y:S04]  /*0ff0*/  LDG.E R6, desc[UR14][R4.64] ;  /* 0x0000000e04067981 */ /* 0x000ea8000c1e1900 */
[----:B------:R-:W2:Y:S04]  /*1000*/  LDG.E R7, desc[UR14][R4.64+0x400] ;  /* 0x0004000e04077981 */ /* 0x000ea8000c1e1900 */
[----:B------:R-:W2:Y:S04]  /*1010*/  LDG.E R8, desc[UR14][R4.64+0x800] ;  /* 0x0008000e04087981 */ /* 0x000ea8000c1e1900 */
[----:B------:R-:W3:Y:S04]  /*1020*/  LDG.E R9, desc[UR14][R4.64+0xc00] ;  /* 0x000c000e04097981 */ /* 0x000ee8000c1e1900 */
[----:B------:R-:W3:Y:S04]  /*1030*/  LDG.E R10, desc[UR14][R4.64+0x1000] ;  /* 0x0010000e040a7981 */ /* 0x000ee8000c1e1900 */
[----:B------:R-:W4:Y:S04]  /*1040*/  LDG.E R11, desc[UR14][R4.64+0x1400] ;  /* 0x0014000e040b7981 */ /* 0x000f28000c1e1900 */
[----:B------:R-:W4:Y:S04]  /*1050*/  LDG.E R12, desc[UR14][R4.64+0x1800] ;  /* 0x0018000e040c7981 */ /* 0x000f28000c1e1900 */
[----:B------:R-:W5:Y:S04]  /*1060*/  LDG.E R13, desc[UR14][R4.64+0x1c00] ;  /* 0x001c000e040d7981 */ /* 0x000f68000c1e1900 */
[----:B------:R-:W5:Y:S04]  /*1070*/  LDG.E R14, desc[UR14][R4.64+0x2000] ;  /* 0x0020000e040e7981 */ /* 0x000f68000c1e1900 */
[----:B------:R-:W5:Y:S04]  /*1080*/  LDG.E R15, desc[UR14][R4.64+0x2400] ;  /* 0x0024000e040f7981 */ /* 0x000f68000c1e1900 */
[----:B------:R-:W5:Y:S04]  /*1090*/  LDG.E R16, desc[UR14][R4.64+0x2800] ;  /* 0x0028000e04107981 */ /* 0x000f68000c1e1900 */
[----:B------:R-:W5:Y:S04]  /*10a0*/  LDG.E R17, desc[UR14][R4.64+0x2c00] ;  /* 0x002c000e04117981 */ /* 0x000f68000c1e1900 */
[----:B------:R-:W5:Y:S04]  /*10b0*/  LDG.E R18, desc[UR14][R4.64+0x3000] ;  /* 0x0030000e04127981 */ /* 0x000f68000c1e1900 */
[----:B------:R-:W5:Y:S04]  /*10c0*/  LDG.E R19, desc[UR14][R4.64+0x3400] ;  /* 0x0034000e04137981 */ /* 0x000f68000c1e1900 */
[----:B------:R-:W5:Y:S04]  /*10d0*/  LDG.E R20, desc[UR14][R4.64+0x3800] ;  /* 0x0038000e04147981 */ /* 0x000f68000c1e1900 */
[----:B------:R-:W5:Y:S01]  /*10e0*/  LDG.E R21, desc[UR14][R4.64+0x3c00] ;  /* 0x003c000e04157981 */ /* 0x000f62000c1e1900 */
[----:B------:R-:W-:-:S04]  /*10f0*/  ISETP.GE.U32.AND P0, PT, R23, UR5, PT ;  /* 0x0000000517007c0c */ /* 0x000fc8000bf06070 */
[----:B------:R-:W-:Y:S02]  /*1100*/  ISETP.GE.U32.AND.EX P0, PT, R22, UR4, PT, P0 ;  /* 0x0000000416007c0c */ /* 0x000fe4000bf06100 */
[----:B--2---:R-:W-:-:S04]  /*1110*/  IADD3 R6, PT, PT, R8, R7, R6 ;  /* 0x0000000708067210 */ /* 0x004fc80007ffe006 */
[----:B---3--:R-:W-:-:S04]  /*1120*/  IADD3 R6, PT, PT, R10, R9, R6 ;  /* 0x000000090a067210 */ /* 0x008fc80007ffe006 */
[----:B----4-:R-:W-:-:S04]  /*1130*/  IADD3 R6, PT, PT, R12, R11, R6 ;  /* 0x0000000b0c067210 */ /* 0x010fc80007ffe006 */
[----:B-----5:R-:W-:-:S04]  /*1140*/  IADD3 R6, PT, PT, R14, R13, R6 ;  /* 0x0000000d0e067210 */ /* 0x020fc80007ffe006 */
[----:B------:R-:W-:-:S04]  /*1150*/  IADD3 R6, PT, PT, R16, R15, R6 ;  /* 0x0000000f10067210 */ /* 0x000fc80007ffe006 */
[----:B------:R-:W-:-:S04]  /*1160*/  IADD3 R6, PT, PT, R18, R17, R6 ;  /* 0x0000001112067210 */ /* 0x000fc80007ffe006 */
[----:B------:R-:W-:-:S05]  /*1170*/  IADD3 R6, PT, PT, R20, R19, R6 ;  /* 0x0000001314067210 */ /* 0x000fca0007ffe006 */
[----:B------:R-:W-:Y:S01]  /*1180*/  IMAD.IADD R8, R21, 0x1, R6 ;  /* 0x0000000115087824 */ /* 0x000fe200078e0206 */
[----:B------:R-:W-:Y:S06]  /*1190*/  @!P0 BRA `(.L_x_73) ;  /* 0x0000000c00008947 */ /* 0x000fec0003800000 */
[----:B------:R-:W-:Y:S01]  /*11a0*/  UIADD3 UR8, UP0, UPT, UR5, UR7, URZ ;  /* 0x0000000705087290 */ /* 0x000fe2000ff1e0ff */
[----:B------:R-:W-:Y:S01]  /*11b0*/  IADD3 R20, P1, PT, R2, -0x1000, RZ ;  /* 0xfffff00002147810 */ /* 0x000fe20007f3e0ff */
[----:B------:R-:W0:Y:S01]  /*11c0*/  LDCU.64 UR12, c[0x0][0x380] ;  /* 0x00007000ff0c77ac */ /* 0x000e220008000a00 */
[----:B------:R-:W-:Y:S02]  /*11d0*/  LOP3.LUT R5, RZ, R0, RZ, 0x33, !PT ;  /* 0x00000000ff057212 */ /* 0x000fe400078e33ff */
[----:B------:R-:W-:Y:S01]  /*11e0*/  IADD3.X R9, PT, PT, R3, -0x1, RZ, P1, !PT ;  /* 0xffffffff03097810 */ /* 0x000fe20000ffe4ff */
[----:B------:R-:W-:Y:S01]  /*11f0*/  UIADD3.X UR9, UPT, UPT, URZ, UR4, URZ, UP0, !UPT ;  /* 0x00000004ff097290 */ /* 0x000fe200087fe4ff */
[----:B------:R-:W-:Y:S01]  /*1200*/  ISETP.LT.U32.AND P0, PT, R20, UR8, PT ;  /* 0x0000000814007c0c */ /* 0x000fe2000bf01070 */
[----:B------:R-:W-:Y:S01]  /*1210*/  UMOV UR6, UR5 ;  /* 0x0000000500067c82 */ /* 0x000fe20008000000 */
[----:B------:R-:W-:Y:S01]  /*1220*/  IADD3 R11, P2, PT, R0, UR8, RZ ;  /* 0x00000008000b7c10 */ /* 0x000fe2000ff5e0ff */
[----:B------:R-:W-:Y:S01]  /*1230*/  UMOV UR4, URZ ;  /* 0x000000ff00047c82 */ /* 0x000fe20008000000 */
[----:B------:R-:W-:Y:S01]  /*1240*/  IADD3 R5, PT, PT, R2, -UR5, R5 ;  /* 0x8000000502057c10 */ /* 0x000fe2000fffe005 */
[----:B------:R-:W-:Y:S01]  /*1250*/  IMAD.U32 R10, RZ, RZ, UR9 ;  /* 0x00000009ff0a7e24 */ /* 0x000fe2000f8e00ff */
[----:B------:R-:W-:Y:S01]  /*1260*/  UMOV UR10, UR8 ;  /* 0x00000008000a7c82 */ /* 0x000fe20008000000 */
[----:B------:R-:W-:-:S02]  /*1270*/  IMAD.X R4, RZ, RZ, UR9, P2 ;  /* 0x00000009ff047e24 */ /* 0x000fc400090e06ff */
[----:B------:R-:W-:Y:S01]  /*1280*/  VIADD R7, R5, -UR7 ;  /* 0x8000000705077c36 */ /* 0x000fe20008000000 */
[----:B------:R-:W-:Y:S01]  /*1290*/  ISETP.GT.U32.AND.EX P0, PT, R10, R9, PT, P0 ;  /* 0x000000090a00720c */ /* 0x000fe20003f04100 */
[----:B------:R-:W-:Y:S01]  /*12a0*/  UMOV UR7, UR9 ;  /* 0x0000000900077c82 */ /* 0x000fe20008000000 */
[----:B0-----:R-:W-:-:S04]  /*12b0*/  LEA R6, P1, R11, UR12, 0x2 ;  /* 0x0000000c0b067c11 */ /* 0x001fc8000f8210ff */
[----:B------:R-:W-:Y:S02]  /*12c0*/  IADD3 R6, P2, PT, R6, 0x2000, RZ ;  /* 0x0000200006067810 */ /* 0x000fe40007f5e0ff */
[----:B------:R-:W-:-:S05]  /*12d0*/  LEA.HI.X R11, R11, UR13, R4, 0x2, P1 ;  /* 0x0000000d0b0b7c11 */ /* 0x000fca00088f1404 */
[----:B------:R-:W-:Y:S01]  /*12e0*/  IMAD.X R11, RZ, RZ, R11, P2 ;  /* 0x000000ffff0b7224 */ /* 0x000fe200010e060b */
[----:B------:R-:W-:Y:S06]  /*12f0*/  @P0 BRA `(.L_x_74) ;  /* 0x0000000000d40947 */ /* 0x000fec0003800000 */
[----:B------:R-:W0:Y:S01]  /*1300*/  LDC.64 R2, c[0x0][0x3b8] ;  /* 0x0000ee00ff027b82 */ /* 0x000e220000000a00 */
[----:B------:R-:W1:Y:S01]  /*1310*/  LDCU.64 UR12, c[0x0][0x380] ;  /* 0x00007000ff0c77ac */ /* 0x000e620008000a00 */
[----:B------:R-:W-:Y:S01]  /*1320*/  NOP ;  /* 0x0000000000007918 */ /* 0x000fe20000000000 */
.L_x_75:
[----:B------:R-:W-:-:S05]  /*1330*/  IADD3 R5, P0, PT, R0, UR8, RZ ;  /* 0x0000000800057c10 */ /* 0x000fca000ff1e0ff */
[----:B------:R-:W-:Y:S01]  /*1340*/  IMAD.X R10, RZ, RZ, UR9, P0 ;  /* 0x00000009ff0a7e24 */ /* 0x000fe200080e06ff */
[----:B-1----:R-:W-:-:S04]  /*1350*/  LEA R4, P0, R5, UR12, 0x2 ;  /* 0x0000000c05047c11 */ /* 0x002fc8000f8010ff */
[----:B------:R-:W-:-:S05]  /*1360*/  LEA.HI.X R5, R5, UR13, R10, 0x2, P0 ;  /* 0x0000000d05057c11 */ /* 0x000fca00080f140a */
        /* <DEDUP_REMOVED lines=15> */
[----:B------:R1:W5:Y:S01]  /*1460*/  LDG.E R21, desc[UR14][R4.64+0x3c00] ;  /* 0x003c000e04157981 */ /* 0x000362000c1e1900 */
[----:B------:R-:W-:-:S02]  /*1470*/  USHF.R.S32.HI UR11, URZ, 0x1f, UR5 ;  /* 0x0000001fff0b7899 */ /* 0x000fc40008011405 */
[----:B------:R-:W-:-:S04]  /*1480*/  UIADD3 UR6, UP0, UPT, UR5, UR10, URZ ;  /* 0x0000000a05067290 */ /* 0x000fc8000ff1e0ff */
[----:B------:R-:W-:Y:S01]  /*1490*/  UIADD3.X UR7, UPT, UPT, UR11, UR7, URZ, UP0, !UPT ;  /* 0x000000070b077290 */ /* 0x000fe200087fe4ff */
[----:B--2---:R-:W-:Y:S02]  /*14a0*/  IADD3 R22, PT, PT, R22, R23, R8 ;  /* 0x0000001716167210 */ /* 0x004fe40007ffe008 */
[----:B0-----:R-:W-:-:S04]  /*14b0*/  IADD3 R8, P1, PT, R2, -UR8, RZ ;  /* 0x8000000802087c10 */ /* 0x001fc8000ff3e0ff */
[----:B------:R-:W-:Y:S02]  /*14c0*/  ISETP.GE.U32.AND P0, PT, R8, UR5, PT ;  /* 0x0000000508007c0c */ /* 0x000fe4000bf06070 */
[----:B---3--:R-:W-:Y:S02]  /*14d0*/  IADD3 R22, PT, PT, R25, R24, R22 ;  /* 0x0000001819167210 */ /* 0x008fe40007ffe016 */
[----:B-1----:R-:W-:-:S04]  /*14e0*/  IADD3.X R4, PT, PT, R3, ~UR9, RZ, P1, !PT ;  /* 0x8000000903047c10 */ /* 0x002fc80008ffe4ff */
[----:B------:R-:W-:Y:S02]  /*14f0*/  ISETP.GE.U32.AND.EX P0, PT, R4, UR11, PT, P0 ;  /* 0x0000000b04007c0c */ /* 0x000fe4000bf06100 */
[----:B----4-:R-:W-:-:S04]  /*1500*/  IADD3 R22, PT, PT, R27, R26, R22 ;  /* 0x0000001a1b167210 */ /* 0x010fc80007ffe016 */
[----:B-----5:R-:W-:-:S04]  /*1510*/  IADD3 R18, PT, PT, R19, R18, R22 ;  /* 0x0000001213127210 */ /* 0x020fc80007ffe016 */
[----:B------:R-:W-:-:S04]  /*1520*/  IADD3 R10, PT, PT, R10, R15, R18 ;  /* 0x0000000f0a0a7210 */ /* 0x000fc80007ffe012 */
[----:B------:R-:W-:-:S04]  /*1530*/  IADD3 R10, PT, PT, R16, R17, R10 ;  /* 0x00000011100a7210 */ /* 0x000fc80007ffe00a */
[----:B------:R-:W-:-:S04]  /*1540*/  IADD3 R10, PT, PT, R13, R14, R10 ;  /* 0x0000000e0d0a7210 */ /* 0x000fc80007ffe00a */
[----:B------:R-:W-:Y:S01]  /*1550*/  IADD3 R8, PT, PT, R21, R12, R10 ;  /* 0x0000000c15087210 */ /* 0x000fe20007ffe00a */
[----:B------:R-:W-:Y:S06]  /*1560*/  @!P0 BRA `(.L_x_73) ;  /* 0x00000008000c8947 */ /* 0x000fec0003800000 */
[----:B------:R-:W-:Y:S02]  /*1570*/  UIADD3 UR8, UP0, UPT, UR5, UR8, URZ ;  /* 0x0000000805087290 */ /* 0x000fe4000ff1e0ff */
[----:B------:R-:W-:Y:S01]  /*1580*/  IMAD.U32 R5, RZ, RZ, UR5 ;  /* 0x00000005ff057e24 */ /* 0x000fe2000f8e00ff */
[----:B------:R-:W-:Y:S01]  /*1590*/  UIADD3 UR4, UPT, UPT, UR4, 0x1, URZ ;  /* 0x0000000104047890 */ /* 0x000fe2000fffe0ff */
[----:B------:R-:W-:Y:S01]  /*15a0*/  IMAD.MOV.U32 R10, RZ, RZ, R6 ;  /* 0x000000ffff0a7224 */ /* 0x000fe200078e0006 */
[----:B------:R-:W-:Y:S01]  /*15b0*/  UIADD3.X UR9, UPT, UPT, UR11, UR9, URZ, UP0, !UPT ;  /* 0x000000090b097290 */ /* 0x000fe200087fe4ff */
[----:B------:R-:W-:Y:S01]  /*15c0*/  VIADD R7, R7, -UR5 ;  /* 0x8000000507077c36 */ /* 0x000fe20008000000 */
[----:B------:R-:W-:Y:S01]  /*15d0*/  ISETP.LT.U32.AND P0, PT, R20, UR8, PT ;  /* 0x0000000814007c0c */ /* 0x000fe2000bf01070 */
[----:B------:R-:W-:Y:S01]  /*15e0*/  IMAD.WIDE R10, R5, 0x4, R10 ;  /* 0x00000004050a7825 */ /* 0x000fe200078e020a */
[----:B------:R-:W-:-:S03]  /*15f0*/  UMOV UR10, UR6 ;  /* 0x00000006000a7c82 */ /* 0x000fc60008000000 */
[----:B------:R-:W-:Y:S02]  /*1600*/  IMAD.U32 R4, RZ, RZ, UR9 ;  /* 0x00000009ff047e24 */ /* 0x000fe4000f8e00ff */
[----:B------:R-:W-:-:S03]  /*1610*/  IMAD.MOV.U32 R6, RZ, RZ, R10 ;  /* 0x000000ffff067224 */ /* 0x000fc600078e000a */
[----:B------:R-:W-:-:S13]  /*1620*/  ISETP.GT.U32.AND.EX P0, PT, R4, R9, PT, P0 ;  /* 0x000000090400720c */ /* 0x000fda0003f04100 */
[----:B------:R-:W-:Y:S05]  /*1630*/  @!P0 BRA `(.L_x_75) ;  /* 0xfffffffc003c8947 */ /* 0x000fea000383ffff */
[----:B------:R-:W-:-:S05]  /*1640*/  UMOV UR6, UR5 ;  /* 0x0000000500067c82 */ /* 0x000fca0008000000 */
.L_x_74:
[C---:B------:R-:W-:Y:S01]  /*1650*/  VIADD R5, R2.reuse, -UR8 ;  /* 0x8000000802057c36 */ /* 0x040fe20008000000 */
[----:B------:R-:W-:Y:S01]  /*1660*/  ISETP.LE.U32.AND P1, PT, R2, UR8, PT ;  /* 0x0000000802007c0c */ /* 0x000fe2000bf23070 */
[----:B------:R-:W-:Y:S01]  /*1670*/  IMAD.U32 R4, RZ, RZ, UR9 ;  /* 0x00000009ff047e24 */ /* 0x000fe2000f8e00ff */
[----:B------:R-:W-:Y:S02]  /*1680*/  BSSY.RECONVERGENT B1, `(.L_x_73) ;  /* 0x0000071000017945 */ /* 0x000fe40003800200 */
[----:B------:R-:W-:-:S04]  /*1690*/  ISETP.GE.AND P0, PT, R0, R5, PT ;  /* 0x000000050000720c */ /* 0x000fc80003f06270 */
[----:B------:R-:W-:-:S13]  /*16a0*/  ISETP.GE.U32.OR.EX P0, PT, R4, R3, P0, P1 ;  /* 0x000000030400720c */ /* 0x000fda0000706510 */
[----:B------:R-:W-:Y:S05]  /*16b0*/  @P0 BRA `(.L_x_76) ;  /* 0x0000000400b40947 */ /* 0x000fea0003800000 */
[----:B------:R-:W0:Y:S01]  /*16c0*/  LDC R4, c[0x0][0x3c0] ;  /* 0x0000f000ff047b82 */ /* 0x000e220000000800 */
[----:B------:R-:W-:Y:S01]  /*16d0*/  USHF.L.U32 UR5, UR16, 0xc, URZ ;  /* 0x0000000c10057899 */ /* 0x000fe200080006ff */
[----:B------:R-:W-:Y:S01]  /*16e0*/  LOP3.LUT R3, RZ, R0, RZ, 0x33, !PT ;  /* 0x00000000ff037212 */ /* 0x000fe200078e33ff */
[----:B------:R-:W-:Y:S02]  /*16f0*/  BSSY.RECONVERGENT B2, `(.L_x_77) ;  /* 0x000002e000027945 */ /* 0x000fe40003800200 */
[----:B------:R-:W-:-:S06]  /*1700*/  UIADD3 UR5, UPT, UPT, UR5, UR6, URZ ;  /* 0x0000000605057290 */ /* 0x000fcc000fffe0ff */
[----:B------:R-:W-:Y:S01]  /*1710*/  IADD3 R2, PT, PT, R2, -UR5, R3 ;  /* 0x8000000502027c10 */ /* 0x000fe2000fffe003 */
[----:B0-----:R-:W-:-:S04]  /*1720*/  IMAD R3, R4, UR4, RZ ;  /* 0x0000000404037c24 */ /* 0x001fc8000f8e02ff */
[----:B------:R-:W-:-:S05]  /*1730*/  IMAD R2, R3, -0x1000, R2 ;  /* 0xfffff00003027824 */ /* 0x000fca00078e0202 */
[C---:B------:R-:W-:Y:S02]  /*1740*/  ISETP.GE.U32.AND P0, PT, R2.reuse, 0xf00, PT ;  /* 0x00000f000200780c */ /* 0x040fe40003f06070 */
[----:B------:R-:W-:Y:S01]  /*1750*/  LEA.HI R20, R2, 0x1, RZ, 0x18 ;  /* 0x0000000102147811 */ /* 0x000fe200078fc0ff */
[----:B------:R-:W-:-:S03]  /*1760*/  IMAD.MOV.U32 R2, RZ, RZ, R0 ;  /* 0x000000ffff027224 */ /* 0x000fc600078e0000 */
[----:B------:R-:W-:-:S04]  /*1770*/  LOP3.LUT R21, R20, 0xf, RZ, 0xc0, !PT ;  /* 0x0000000f14157812 */ /* 0x000fc800078ec0ff */
[----:B------:R-:W-:-:S03]  /*1780*/  ISETP.NE.AND P1, PT, R21, RZ, PT ;  /* 0x000000ff1500720c */ /* 0x000fc60003f25270 */
[----:B------:R-:W-:Y:S10]  /*1790*/  @!P0 BRA `(.L_x_78) ;  /* 0x00000000008c8947 */ /* 0x000ff40003800000 */
[----:B------:R-:W-:-:S04]  /*17a0*/  LEA.HI R2, R7, 0x1, RZ, 0x18 ;  /* 0x0000000107027811 */ /* 0x000fc800078fc0ff */
[----:B------:R-:W-:Y:S01]  /*17b0*/  LOP3.LUT R3, R2, 0x1fffff0, RZ, 0xc0, !PT ;  /* 0x01fffff002037812 */ /* 0x000fe200078ec0ff */
[----:B------:R-:W-:-:S04]  /*17c0*/  IMAD.MOV.U32 R2, RZ, RZ, R0 ;  /* 0x000000ffff027224 */ /* 0x000fc800078e0000 */
[----:B------:R-:W-:-:S07]  /*17d0*/  IMAD.MOV R3, RZ, RZ, -R3 ;  /* 0x000000ffff037224 */ /* 0x000fce00078e0a03 */
.L_x_79:
[----:B------:R-:W-:-:S05]  /*17e0*/  IMAD.MOV.U32 R10, RZ, RZ, R6 ;  /* 0x000000ffff0a7224 */ /* 0x000fca00078e0006 */
        /* <DEDUP_REMOVED lines=16> */
[----:B------:R-:W-:-:S02]  /*18f0*/  VIADD R3, R3, 0x10 ;  /* 0x0000001003037836 */ /* 0x000fc40000000000 */
[----:B------:R-:W-:-:S03]  /*1900*/  VIADD R2, R2, 0x1000 ;  /* 0x0000100002027836 */ /* 0x000fc60000000000 */
[----:B------:R-:W-:Y:S02]  /*1910*/  ISETP.NE.AND P0, PT, R3, RZ, PT ;  /* 0x000000ff0300720c */ /* 0x000fe40003f05270 */
[----:B--2---:R-:W-:-:S04]  /*1920*/  IADD3 R14, PT, PT, R14, R15, R8 ;  /* 0x0000000f0e0e7210 */ /* 0x004fc80007ffe008 */
[----:B---3--:R-:W-:-:S04]  /*1930*/  IADD3 R14, PT, PT, R16, R17, R14 ;  /* 0x00000011100e7210 */ /* 0x008fc80007ffe00e */
[----:B----4-:R-:W-:-:S04]  /*1940*/  IADD3 R14, PT, PT, R18, R19, R14 ;  /* 0x00000013120e7210 */ /* 0x010fc80007ffe00e */
[----:B-----5:R-:W-:-:S04]  /*1950*/  IADD3 R14, PT, PT, R22, R23, R14 ;  /* 0x00000017160e7210 */ /* 0x020fc80007ffe00e */
[----:B------:R-:W-:-:S04]  /*1960*/  IADD3 R14, PT, PT, R24, R25, R14 ;  /* 0x00000019180e7210 */ /* 0x000fc80007ffe00e */
[----:B------:R-:W-:Y:S02]  /*1970*/  IADD3 R13, PT, PT, R6, R13, R14 ;  /* 0x0000000d060d7210 */ /* 0x000fe40007ffe00e */
[----:B------:R-:W-:-:S05]  /*1980*/  IADD3 R6, P2, PT, R10, 0x4000, RZ ;  /* 0x000040000a067810 */ /* 0x000fca0007f5e0ff */
[----:B0-----:R-:W-:Y:S01]  /*1990*/  IMAD.X R11, RZ, RZ, R11, P2 ;  /* 0x000000ffff0b7224 */ /* 0x001fe200010e060b */
[----:B------:R-:W-:-:S04]  /*19a0*/  IADD3 R9, PT, PT, R12, R9, R13 ;  /* 0x000000090c097210 */ /* 0x000fc80007ffe00d */
[----:B------:R-:W-:Y:S01]  /*19b0*/  IADD3 R8, PT, PT, R5, R4, R9 ;  /* 0x0000000405087210 */ /* 0x000fe20007ffe009 */
[----:B------:R-:W-:Y:S06]  /*19c0*/  @P0 BRA `(.L_x_79) ;  /* 0xfffffffc00840947 */ /* 0x000fec000383ffff */
.L_x_78:
[----:B------:R-:W-:Y:S05]  /*19d0*/  BSYNC.RECONVERGENT B2 ;  /* 0x0000000000027941 */ /* 0x000fea0003800200 */
.L_x_77:
[----:B------:R-:W-:Y:S05]  /*19e0*/  @!P1 BRA `(.L_x_76) ;  /* 0x0000000000e89947 */ /* 0x000fea0003800000 */
[----:B------:R-:W-:Y:S01]  /*19f0*/  ISETP.GE.U32.AND P0, PT, R21, 0x8, PT ;  /* 0x000000081500780c */ /* 0x000fe20003f06070 */
[----:B------:R-:W-:Y:S01]  /*1a00*/  BSSY.RECONVERGENT B2, `(.L_x_80) ;  /* 0x0000015000027945 */ /* 0x000fe20003800200 */
[----:B------:R-:W-:-:S04]  /*1a10*/  LOP3.LUT R15, R20, 0x7, RZ, 0xc0, !PT ;  /* 0x00000007140f7812 */ /* 0x000fc800078ec0ff */
[----:B------:R-:W-:-:S07]  /*1a20*/  ISETP.NE.AND P1, PT, R15, RZ, PT ;  /* 0x000000ff0f00720c */ /* 0x000fce0003f25270 */
[----:B------:R-:W-:Y:S06]  /*1a30*/  @!P0 BRA `(.L_x_81) ;  /* 0x0000000000448947 */ /* 0x000fec0003800000 */
[----:B------:R-:W-:-:S05]  /*1a40*/  IADD3 R3, P0, PT, R2, UR8, RZ ;  /* 0x0000000802037c10 */ /* 0x000fca000ff1e0ff */
[----:B------:R-:W-:Y:S01]  /*1a50*/  IMAD.X R6, RZ, RZ, UR9, P0 ;  /* 0x00000009ff067e24 */ /* 0x000fe200080e06ff */
[----:B------:R-:W-:-:S04]  /*1a60*/  LEA R4, P0, R3, UR12, 0x2 ;  /* 0x0000000c03047c11 */ /* 0x000fc8000f8010ff */
        /* <DEDUP_REMOVED lines=8> */
[----:B------:R-:W5:Y:S01]  /*1af0*/  LDG.E R13, desc[UR14][R4.64+0x1c00] ;  /* 0x001c000e040d7981 */ /* 0x000f62000c1e1900 */
[----:B------:R-:W-:Y:S01]  /*1b00*/  VIADD R2, R2, 0x800 ;  /* 0x0000080002027836 */ /* 0x000fe20000000000 */
[----:B--2---:R-:W-:-:S04]  /*1b10*/  IADD3 R3, PT, PT, R6, R3, R8 ;  /* 0x0000000306037210 */ /* 0x004fc80007ffe008 */
[----:B---3--:R-:W-:-:S04]  /*1b20*/  IADD3 R3, PT, PT, R9, R10, R3 ;  /* 0x0000000a09037210 */ /* 0x008fc80007ffe003 */
[----:B----4-:R-:W-:-:S04]  /*1b30*/  IADD3 R3, PT, PT, R11, R12, R3 ;  /* 0x0000000c0b037210 */ /* 0x010fc80007ffe003 */
[----:B-----5:R-:W-:-:S07]  /*1b40*/  IADD3 R8, PT, PT, R13, R14, R3 ;  /* 0x0000000e0d087210 */ /* 0x020fce0007ffe003 */
.L_x_81:
[----:B------:R-:W-:Y:S05]  /*1b50*/  BSYNC.RECONVERGENT B2 ;  /* 0x0000000000027941 */ /* 0x000fea0003800200 */
.L_x_80:
[----:B------:R-:W-:Y:S05]  /*1b60*/  @!P1 BRA `(.L_x_76) ;  /* 0x0000000000889947 */ /* 0x000fea0003800000 */
[----:B------:R-:W-:Y:S01]  /*1b70*/  ISETP.GE.U32.AND P0, PT, R15, 0x4, PT ;  /* 0x000000040f00780c */ /* 0x000fe20003f06070 */
[----:B------:R-:W-:Y:S01]  /*1b80*/  BSSY.RECONVERGENT B2, `(.L_x_82) ;  /* 0x000000e000027945 */ /* 0x000fe20003800200 */
[----:B------:R-:W-:-:S11]  /*1b90*/  LOP3.LUT P1, RZ, R20, 0x3, RZ, 0xc0, !PT ;  /* 0x0000000314ff7812 */ /* 0x000fd6000782c0ff */
[----:B------:R-:W-:Y:S05]  /*1ba0*/  @!P0 BRA `(.L_x_83) ;  /* 0x00000000002c8947 */ /* 0x000fea0003800000 */
[----:B------:R-:W-:-:S05]  /*1bb0*/  IADD3 R3, P0, PT, R2, UR8, RZ ;  /* 0x0000000802037c10 */ /* 0x000fca000ff1e0ff */
[----:B------:R-:W-:Y:S01]  /*1bc0*/  IMAD.X R6, RZ, RZ, UR9, P0 ;  /* 0x00000009ff067e24 */ /* 0x000fe200080e06ff */
[----:B------:R-:W-:-:S04]  /*1bd0*/  LEA R4, P0, R3, UR12, 0x2 ;  /* 0x0000000c03047c11 */ /* 0x000fc8000f8010ff */
[----:B------:R-:W-:-:S05]  /*1be0*/  LEA.HI.X R5, R3, UR13, R6, 0x2, P0 ;  /* 0x0000000d03057c11 */ /* 0x000fca00080f1406 */
[----:B------:R-:W2:Y:S04]  /*1bf0*/  LDG.E R3, desc[UR14][R4.64] ;  /* 0x0000000e04037981 */ /* 0x000ea8000c1e1900 */
[----:B------:R-:W2:Y:S04]  /*1c00*/  LDG.E R6, desc[UR14][R4.64+0x400] ;  /* 0x0004000e04067981 */ /* 0x000ea8000c1e1900 */
[----:B------:R-:W3:Y:S04]  /*1c10*/  LDG.E R10, desc[UR14][R4.64+0x800] ;  /* 0x0008000e040a7981 */ /* 0x000ee8000c1e1900 */
[----:B------:R-:W3:Y:S01]  /*1c20*/  LDG.E R9, desc[UR14][R4.64+0xc00] ;  /* 0x000c000e04097981 */ /* 0x000ee2000c1e1900 */
[----:B------:R-:W-:Y:S01]  /*1c30*/  VIADD R2, R2, 0x400 ;  /* 0x0000040002027836 */ /* 0x000fe20000000000 */
[----:B--2---:R-:W-:-:S04]  /*1c40*/  IADD3 R3, PT, PT, R6, R3, R8 ;  /* 0x0000000306037210 */ /* 0x004fc80007ffe008 */
[----:B---3--:R-:W-:-:S07]  /*1c50*/  IADD3 R8, PT, PT, R9, R10, R3 ;  /* 0x0000000a09087210 */ /* 0x008fce0007ffe003 */
.L_x_83:
[----:B------:R-:W-:Y:S05]  /*1c60*/  BSYNC.RECONVERGENT B2 ;  /* 0x0000000000027941 */ /* 0x000fea0003800200 */
.L_x_82:
[----:B------:R-:W-:Y:S05]  /*1c70*/  @!P1 BRA `(.L_x_76) ;  /* 0x0000000000449947 */ /* 0x000fea0003800000 */
[----:B------:R-:W-:Y:S02]  /*1c80*/  LOP3.LUT R7, R7, 0xffff, RZ, 0xc0, !PT ;  /* 0x0000ffff07077812 */ /* 0x000fe400078ec0ff */
[----:B------:R-:W-:Y:S02]  /*1c90*/  IADD3 R6, P0, PT, R2, UR10, RZ ;  /* 0x0000000a02067c10 */ /* 0x000fe4000ff1e0ff */
[----:B------:R-:W-:Y:S02]  /*1ca0*/  LEA.HI R2, R7, 0x1, RZ, 0x18 ;  /* 0x0000000107027811 */ /* 0x000fe400078fc0ff */
[----:B------:R-:W-:Y:S01]  /*1cb0*/  LEA R5, P1, R6, UR12, 0x2 ;  /* 0x0000000c06057c11 */ /* 0x000fe2000f8210ff */
[----:B------:R-:W-:Y:S01]  /*1cc0*/  IMAD.X R3, RZ, RZ, UR7, P0 ;  /* 0x00000007ff037e24 */ /* 0x000fe200080e06ff */
[----:B------:R-:W-:-:S04]  /*1cd0*/  LOP3.LUT R2, R2, 0x3, RZ, 0xc0, !PT ;  /* 0x0000000302027812 */ /* 0x000fc800078ec0ff */
[----:B------:R-:W-:Y:S01]  /*1ce0*/  LEA.HI.X R6, R6, UR13, R3, 0x2, P1 ;  /* 0x0000000d06067c11 */ /* 0x000fe200088f1403 */
[----:B------:R-:W-:-:S07]  /*1cf0*/  IMAD.MOV R4, RZ, RZ, -R2 ;  /* 0x000000ffff047224 */ /* 0x000fce00078e0a02 */
.L_x_84:
[----:B------:R-:W-:Y:S02]  /*1d00*/  IMAD.MOV.U32 R3, RZ, RZ, R6 ;  /* 0x000000ffff037224 */ /* 0x000fe400078e0006 */
[----:B------:R-:W-:-:S05]  /*1d10*/  IMAD.MOV.U32 R2, RZ, RZ, R5 ;  /* 0x000000ffff027224 */ /* 0x000fca00078e0005 */
[----:B------:R-:W2:Y:S01]  /*1d20*/  LDG.E R3, desc[UR14][R2.64] ;  /* 0x0000000e02037981 */ /* 0x000ea2000c1e1900 */
[----:B------:R-:W-:Y:S01]  /*1d30*/  VIADD R4, R4, 0x1 ;  /* 0x0000000104047836 */ /* 0x000fe20000000000 */
[----:B------:R-:W-:-:S04]  /*1d40*/  IADD3 R5, P1, PT, R5, 0x400, RZ ;  /* 0x0000040005057810 */ /* 0x000fc80007f3e0ff */
[----:B------:R-:W-:Y:S01]  /*1d50*/  ISETP.NE.AND P0, PT, R4, RZ, PT ;  /* 0x000000ff0400720c */ /* 0x000fe20003f05270 */
[----:B------:R-:W-:Y:S02]  /*1d60*/  IMAD.X R6, RZ, RZ, R6, P1 ;  /* 0x000000ffff067224 */ /* 0x000fe400008e0606 */
[----:B--2---:R-:W-:-:S10]  /*1d70*/  IMAD.IADD R8, R3, 0x1, R8 ;  /* 0x0000000103087824 */ /* 0x004fd400078e0208 */
[----:B------:R-:W-:Y:S05]  /*1d80*/  @P0 BRA `(.L_x_84) ;  /* 0xfffffffc00dc0947 */ /* 0x000fea000383ffff */
.L_x_76:
[----:B------:R-:W-:Y:S05]  /*1d90*/  BSYNC.RECONVERGENT B1 ;  /* 0x0000000000017941 */ /* 0x000fea0003800200 */
.L_x_73:
        /* <DEDUP_REMOVED lines=37> */
[----:B0-----:R-:W0:Y:S01]  /*1ff0*/  LDS.64 R2, [UR4+0x20] ;  /* 0x00002004ff027984 */ /* 0x001e220008000a00 */
[----:B-1----:R-:W-:-:S04]  /*2000*/  IADD3 R0, PT, PT, R4, R0, R9 ;  /* 0x0000000004007210 */ /* 0x002fc80007ffe009 */
[----:B------:R-:W-:-:S04]  /*2010*/  IADD3 R0, PT, PT, R6, R0, R5 ;  /* 0x0000000006007210 */ /* 0x000fc80007ffe005 */
[----:B0-----:R-:W-:-:S05]  /*2020*/  IADD3 R0, PT, PT, R2, R0, R7 ;  /* 0x0000000002007210 */ /* 0x001fca0007ffe007 */
[----:B------:R-:W-:-:S07]  /*2030*/  IMAD.IADD R9, R0, 0x1, R3 ;  /* 0x0000000100097824 */ /* 0x000fce00078e0203 */
.L_x_72:
[----:B------:R-:W-:Y:S05]  /*2040*/  BSYNC.RECONVERGENT B0 ;  /* 0x0000000000007941 */ /* 0x000fea0003800200 */
.L_x_57:
[----:B------:R-:W-:Y:S05]  /*2050*/  @P0 EXIT ;  /* 0x000000000000094d */ /* 0x000fea0003800000 */
[----:B------:R-:W3:Y:S02]  /*2060*/  LDCU.64 UR4, c[0x0][0x388] ;  /* 0x00007100ff0477ac */ /* 0x000ee40008000a00 */
[----:B---3--:R-:W-:-:S06]  /*2070*/  UIMAD.WIDE.U32 UR4, UR16, 0x4, UR4 ;  /* 0x00000004100478a5 */ /* 0x008fcc000f8e0004 */
[----:B0-----:R-:W-:Y:S02]  /*2080*/  IMAD.U32 R2, RZ, RZ, UR4 ;  /* 0x00000004ff027e24 */ /* 0x001fe4000f8e00ff */
[----:B------:R-:W-:-:S05]  /*2090*/  IMAD.U32 R3, RZ, RZ, UR5 ;  /* 0x00000005ff037e24 */ /* 0x000fca000f8e00ff */
[----:B------:R-:W-:Y:S01]  /*20a0*/  STG.E desc[UR14][R2.64], R9 ;  /* 0x0000000902007986 */ /* 0x000fe2000c10190e */
[----:B------:R-:W-:Y:S05]  /*20b0*/  EXIT ;  /* 0x000000000000794d */ /* 0x000fea0003800000 */
.L_x_85:
        /* <DEDUP_REMOVED lines=12> */
.L_x_949:


//--------------------- .text._ZN3cub18CUB_300001_SM_10006detail6reduce28DeviceReduceSingleTileKernelINS2_10policy_hubIiyN4cuda3std3__44plusIiEEE10Policy1000EN6thrust24THRUST_300001_SM_1000_NS10device_ptrIiEEPiyS9_iiNS7_10__identityEEEvT0_T1_T2_T3_T4_T6_ --------------------------
	.section	.text._ZN3cub18CUB_300001_SM_10006detail6reduce28DeviceReduceSingleTileKernelINS2_10policy_hubIiyN4cuda3std3__44plusIiEEE10Policy1000EN6thrust24THRUST_300001_SM_1000_NS10device_ptrIiEEPiyS9_iiNS7_10__identityEEEvT0_T1_T2_T3_T4_T6_,"ax",@progbits
	.align	128
        .global         _ZN3cub18CUB_300001_SM_10006detail6reduce28DeviceReduceSingleTileKernelINS2_10policy_hubIiyN4cuda3std3__44plusIiEEE10Policy1000EN6thrust24THRUST_300001_SM_1000_NS10device_ptrIiEEPiyS9_iiNS7_10__identityEEEvT0_T1_T2_T3_T4_T6_
        .type           _ZN3cub18CUB_300001_SM_10006detail6reduce28DeviceReduceSingleTileKernelINS2_10policy_hubIiyN4cuda3std3__44plusIiEEE10Policy1000EN6thrust24THRUST_300001_SM_1000_NS10device_ptrIiEEPiyS9_iiNS7_10__identityEEEvT0_T1_T2_T3_T4_T6_,@function
        .size           _ZN3cub18CUB_300001_SM_10006detail6reduce28DeviceReduceSingleTileKernelINS2_10policy_hubIiyN4cuda3std3__44plusIiEEE10Policy1000EN6thrust24THRUST_300001_SM_1000_NS10device_ptrIiEEPiyS9_iiNS7_10__identityEEEvT0_T1_T2_T3_T4_T6_,(.L_x_950 - _ZN3cub18CUB_300001_SM_10006detail6reduce28DeviceReduceSingleTileKernelINS2_10policy_hubIiyN4cuda3std3__44plusIiEEE10Policy1000EN6thrust24THRUST_300001_SM_1000_NS10device_ptrIiEEPiyS9_iiNS7_10__identityEEEvT0_T1_T2_T3_T4_T6_)
        .other          _ZN3cub18CUB_300001_SM_10006detail6reduce28DeviceReduceSingleTileKernelINS2_10policy_hubIiyN4cuda3std3__44plusIiEEE10Policy1000EN6thrust24THRUST_300001_SM_1000_NS10device_ptrIiEEPiyS9_iiNS7_10__identityEEEvT0_T1_T2_T3_T4_T6_,@"STO_CUDA_ENTRY STV_DEFAULT"
_ZN3cub18CUB_300001_SM_10006detail6reduce28DeviceReduceSingleTileKernelINS2_10policy_hubIiyN4cuda3std3__44plusIiEEE10Policy1000EN6thrust24THRUST_300001_SM_1000_NS10device_ptrIiEEPiyS9_iiNS7_10__identityEEEvT0_T1_T2_T3_T4_T6_:
.text._ZN3cub18CUB_300001_SM_10006detail6reduce28DeviceReduceSingleTileKernelINS2_10policy_hubIiyN4cuda3std3__44plusIiEEE10Policy1000EN6thrust24THRUST_300001_SM_1000_NS10device_ptrIiEEPiyS9_iiNS7_10__identityEEEvT0_T1_T2_T3_T4_T6_:
[----:B------:R-:W-:Y:S01]  /*0000*/  LDC R1, c[0x0][0x37c] ;  /* 0x0000df00ff017b82 */ /* 0x000fe20000000800 */
[----:B------:R-:W0:Y:S01]  /*0010*/  LDCU.64 UR4, c[0x0][0x390] ;  /* 0x00007200ff0477ac */ /* 0x000e220008000a00 */
[----:B------:R-:W1:Y:S01]  /*0020*/  LDCU.64 UR6, c[0x0][0x358] ;  /* 0x00006b00ff0677ac */ /* 0x000e620008000a00 */
[----:B0-----:R-:W-:Y:S02]  /*0030*/  IMAD.U32 R4, RZ, RZ, UR4 ;  /* 0x00000004ff047e24 */ /* 0x001fe4000f8e00ff */
[----:B------:R-:W-:-:S03]  /*0040*/  IMAD.U32 R0, RZ, RZ, UR5 ;  /* 0x00000005ff007e24 */ /* 0x000fc6000f8e00ff */
[----:B------:R-:W-:-:S04]  /*0050*/  ISETP.NE.U32.AND P0, PT, R4, RZ, PT ;  /* 0x000000ff0400720c */ /* 0x000fc80003f05070 */
[----:B------:R-:W-:-:S13]  /*0060*/  ISETP.NE.AND.EX P0, PT, R0, RZ, PT, P0 ;  /* 0x000000ff0000720c */ /* 0x000fda0003f05300 */
        /* <DEDUP_REMOVED lines=8> */
.L_x_86:
[----:B------:R-:W-:Y:S01]  /*00f0*/  ISETP.GT.U32.AND P0, PT, R4, 0xfff, PT ;  /* 0x00000fff0400780c */ /* 0x000fe20003f04070 */
[----:B------:R-:W-:Y:S03]  /*0100*/  BSSY.RECONVERGENT B0, `(.L_x_87) ;  /* 0x00001d1000007945 */ /* 0x000fe60003800200 */
[----:B------:R-:W-:-:S13]  /*0110*/  ISETP.GT.U32.AND.EX P0, PT, R0, RZ, PT, P0 ;  /* 0x000000ff0000720c */ /* 0x000fda0003f04100 */
[----:B------:R-:W-:Y:S05]  /*0120*/  @P0 BRA `(.L_x_88) ;  /* 0x0000000c00940947 */ /* 0x000fea0003800000 */
[----:B------:R-:W0:Y:S01]  /*0130*/  S2R R5, SR_TID.X ;  /* 0x0000000000057919 */ /* 0x000e220000002100 */
[----:B------:R-:W-:Y:S01]  /*0140*/  BSSY.RECONVERGENT B1, `(.L_x_89) ;  /* 0x0000009000017945 */ /* 0x000fe20003800200 */
[----:B------:R-:W-:Y:S01]  /*0150*/  IMAD.MOV.U32 R6, RZ, RZ, RZ ;  /* 0x000000ffff067224 */ /* 0x000fe200078e00ff */
[----:B0-----:R-:W-:Y:S01]  /*0160*/  ISETP.GE.U32.AND P0, PT, R5, R4, PT ;  /* 0x000000040500720c */ /* 0x001fe20003f06070 */
[----:B------:R-:W-:-:S12]  /*0170*/  IMAD.MOV.U32 R7, RZ, RZ, R5 ;  /* 0x000000ffff077224 */ /* 0x000fd800078e0005 */
[----:B------:R-:W-:Y:S05]  /*0180*/  @P0 BRA `(.L_x_90) ;  /* 0x0000000000100947 */ /* 0x000fea0003800000 */
[----:B------:R-:W0:Y:S02]  /*0190*/  LDC.64 R2, c[0x0][0x380] ;  /* 0x0000e000ff027b82 */ /* 0x000e240000000a00 */
[----:B0-----:R-:W-:-:S05]  /*01a0*/  IMAD.WIDE.U32 R2, R5, 0x4, R2 ;  /* 0x0000000405027825 */ /* 0x001fca00078e0002 */
[----:B------:R0:W5:Y:S01]  /*01b0*/  LDG.E R6, desc[UR6][R2.64] ;  /* 0x0000000602067981 */ /* 0x000162000c1e1900 */
[----:B------:R-:W-:-:S07]  /*01c0*/  VIADD R7, R5, 0x100 ;  /* 0x0000010005077836 */ /* 0x000fce0000000000 */
.L_x_90:
[----:B------:R-:W-:Y:S05]  /*01d0*/  BSYNC.RECONVERGENT B1 ;  /* 0x0000000000017941 */ /* 0x000fea0003800200 */
.L_x_89:
[----:B------:R-:W-:Y:S01]  /*01e0*/  ISETP.GE.U32.AND P0, PT, R7, R4, PT ;  /* 0x000000040700720c */ /* 0x000fe20003f06070 */
[----:B------:R-:W-:-:S12]  /*01f0*/  BSSY.RECONVERGENT B1, `(.L_x_91) ;  /* 0x0000060000017945 */ /* 0x000fd80003800200 */
[----:B------:R-:W-:Y:S05]  /*0200*/  @P0 BRA `(.L_x_92) ;  /* 0x0000000400780947 */ /* 0x000fea0003800000 */
[----:B0-----:R-:W-:Y:S01]  /*0210*/  LOP3.LUT R3, RZ, R7, RZ, 0x33, !PT ;  /* 0x00000007ff037212 */ /* 0x001fe200078e33ff */
[----:B------:R-:W-:Y:S04]  /*0220*/  BSSY.RECONVERGENT B2, `(.L_x_93) ;  /* 0x000002c000027945 */ /* 0x000fe80003800200 */
[----:B------:R-:W-:-:S05]  /*0230*/  IMAD.IADD R3, R3, 0x1, R4 ;  /* 0x0000000103037824 */ /* 0x000fca00078e0204 */
[C---:B------:R-:W-:Y:S02]  /*0240*/  ISETP.GE.U32.AND P0, PT, R3.reuse, 0xf00, PT ;  /* 0x00000f000300780c */ /* 0x040fe40003f06070 */
[----:B------:R-:W-:-:S04]  /*0250*/  LEA.HI R8, R3, 0x1, RZ, 0x18 ;  /* 0x0000000103087811 */ /* 0x000fc800078fc0ff */
[----:B------:R-:W-:-:S04]  /*0260*/  LOP3.LUT R22, R8, 0xf, RZ, 0xc0, !PT ;  /* 0x0000000f08167812 */ /* 0x000fc800078ec0ff */
[----:B------:R-:W-:-:S03]  /*0270*/  ISETP.NE.AND P1, PT, R22, RZ, PT ;  /* 0x000000ff1600720c */ /* 0x000fc60003f25270 */
[----:B------:R-:W-:Y:S10]  /*0280*/  @!P0 BRA `(.L_x_94) ;  /* 0x0000000000948947 */ /* 0x000ff40003800000 */
[----:B------:R-:W0:Y:S01]  /*0290*/  LDC.64 R2, c[0x0][0x380] ;  /* 0x0000e000ff027b82 */ /* 0x000e220000000a00 */
[----:B------:R-:W-:-:S05]  /*02a0*/  LOP3.LUT R9, R8, 0x1fffff0, RZ, 0xc0, !PT ;  /* 0x01fffff008097812 */ /* 0x000fca00078ec0ff */
[----:B------:R-:W-:Y:S02]  /*02b0*/  IMAD.MOV R9, RZ, RZ, -R9 ;  /* 0x000000ffff097224 */ /* 0x000fe400078e0a09 */
[----:B0-----:R-:W-:-:S03]  /*02c0*/  IMAD.WIDE.U32 R2, R7, 0x4, R2 ;  /* 0x0000000407027825 */ /* 0x001fc600078e0002 */
[----:B------:R-:W-:-:S05]  /*02d0*/  IADD3 R15, P0, PT, R2, 0x2000, RZ ;  /* 0x00002000020f7810 */ /* 0x000fca0007f1e0ff */
[----:B------:R-:W-:-:S08]  /*02e0*/  IMAD.X R3, RZ, RZ, R3, P0 ;  /* 0x000000ffff037224 */ /* 0x000fd000000e0603 */
.L_x_95:
        /* <DEDUP_REMOVED lines=31> */
.L_x_94:
[----:B------:R-:W-:Y:S05]  /*04e0*/  BSYNC.RECONVERGENT B2 ;  /* 0x0000000000027941 */ /* 0x000fea0003800200 */
.L_x_93:
[----:B------:R-:W-:Y:S05]  /*04f0*/  @!P1 BRA `(.L_x_92) ;  /* 0x0000000000bc9947 */ /* 0x000fea0003800000 */
[----:B------:R-:W-:Y:S01]  /*0500*/  ISETP.GE.U32.AND P0, PT, R22, 0x8, PT ;  /* 0x000000081600780c */ /* 0x000fe20003f06070 */
[----:B------:R-:W-:Y:S01]  /*0510*/  BSSY.RECONVERGENT B2, `(.L_x_96) ;  /* 0x0000013000027945 */ /* 0x000fe20003800200 */
[----:B------:R-:W-:-:S04]  /*0520*/  LOP3.LUT R17, R8, 0x7, RZ, 0xc0, !PT ;  /* 0x0000000708117812 */ /* 0x000fc800078ec0ff */
[----:B------:R-:W-:-:S07]  /*0530*/  ISETP.NE.AND P1, PT, R17, RZ, PT ;  /* 0x000000ff1100720c */ /* 0x000fce0003f25270 */
[----:B------:R-:W-:Y:S06]  /*0540*/  @!P0 BRA `(.L_x_97) ;  /* 0x00000000003c8947 */ /* 0x000fec0003800000 */
[----:B------:R-:W0:Y:S02]  /*0550*/  LDC.64 R2, c[0x0][0x380] ;  /* 0x0000e000ff027b82 */ /* 0x000e240000000a00 */
[----:B0-----:R-:W-:-:S05]  /*0560*/  IMAD.WIDE R2, R7, 0x4, R2 ;  /* 0x0000000407027825 */ /* 0x001fca00078e0202 */
        /* <DEDUP_REMOVED lines=13> */
.L_x_97:
[----:B------:R-:W-:Y:S05]  /*0640*/  BSYNC.RECONVERGENT B2 ;  /* 0x0000000000027941 */ /* 0x000fea0003800200 */
.L_x_96:
        /* <DEDUP_REMOVED lines=11> */
[----:B------:R-:W3:Y:S01]  /*0700*/  LDG.E R12, desc[UR6][R2.64+0xc00] ;  /* 0x000c0006020c7981 */ /* 0x000ee2000c1e1900 */
[----:B------:R-:W-:Y:S01]  /*0710*/  VIADD R7, R7, 0x400 ;  /* 0x0000040007077836 */ /* 0x000fe20000000000 */
[----:B--2--5:R-:W-:-:S04]  /*0720*/  IADD3 R6, PT, PT, R8, R9, R6 ;  /* 0x0000000908067210 */ /* 0x024fc80007ffe006 */
[----:B---3--:R-:W-:-:S07]  /*0730*/  IADD3 R6, PT, PT, R12, R11, R6 ;  /* 0x0000000b0c067210 */ /* 0x008fce0007ffe006 */
.L_x_99:
[----:B------:R-:W-:Y:S05]  /*0740*/  BSYNC.RECONVERGENT B2 ;  /* 0x0000000000027941 */ /* 0x000fea0003800200 */
.L_x_98:
[----:B------:R-:W-:Y:S05]  /*0750*/  @!P1 BRA `(.L_x_92) ;  /* 0x0000000000249947 */ /* 0x000fea0003800000 */
[----:B------:R-:W0:Y:S01]  /*0760*/  LDC.64 R8, c[0x0][0x380] ;  /* 0x0000e000ff087b82 */ /* 0x000e220000000a00 */
[----:B------:R-:W-:-:S07]  /*0770*/  IMAD.MOV R10, RZ, RZ, -R10 ;  /* 0x000000ffff0a7224 */ /* 0x000fce00078e0a0a */
.L_x_100:
[----:B0-----:R-:W-:-:S06]  /*0780*/  IMAD.WIDE R2, R7, 0x4, R8 ;  /* 0x0000000407027825 */ /* 0x001fcc00078e0208 */
[----:B------:R-:W2:Y:S01]  /*0790*/  LDG.E R3, desc[UR6][R2.64] ;  /* 0x0000000602037981 */ /* 0x000ea2000c1e1900 */
[----:B------:R-:W-:Y:S02]  /*07a0*/  VIADD R10, R10, 0x1 ;  /* 0x000000010a0a7836 */ /* 0x000fe40000000000 */
[----:B------:R-:W-:-:S03]  /*07b0*/  VIADD R7, R7, 0x100 ;  /* 0x0000010007077836 */ /* 0x000fc60000000000 */
[----:B------:R-:W-:Y:S01]  /*07c0*/  ISETP.NE.AND P0, PT, R10, RZ, PT ;  /* 0x000000ff0a00720c */ /* 0x000fe20003f05270 */
[----:B--2--5:R-:W-:-:S12]  /*07d0*/  IMAD.IADD R6, R3, 0x1, R6 ;  /* 0x0000000103067824 */ /* 0x024fd800078e0206 */
[----:B------:R-:W-:Y:S05]  /*07e0*/  @P0 BRA `(.L_x_100) ;  /* 0xfffffffc00e40947 */ /* 0x000fea000383ffff */
.L_x_92:
[----:B------:R-:W-:Y:S05]  /*07f0*/  BSYNC.RECONVERGENT B1 ;  /* 0x0000000000017941 */ /* 0x000fea0003800200 */
.L_x_91:
[----:B------:R-:W-:-:S04]  /*0800*/  ISETP.GE.U32.AND P0, PT, R4, 0x100, PT ;  /* 0x000001000400780c */ /* 0x000fc80003f06070 */
[----:B------:R-:W-:-:S13]  /*0810*/  ISETP.GE.U32.AND.EX P0, PT, R0, RZ, PT, P0 ;  /* 0x000000ff0000720c */ /* 0x000fda0003f06100 */
[----:B------:R-:W-:Y:S05]  /*0820*/  @!P0 BRA `(.L_x_101) ;  /* 0x0000000000ac8947 */ /* 0x000fea0003800000 */
[----:B------:R-:W1:Y:S01]  /*0830*/  S2R R8, SR_LANEID ;  /* 0x0000000000087919 */ /* 0x000e620000000000 */
[----:B------:R-:W-:Y:S01]  /*0840*/  ISETP.NE.AND P5, PT, R5, RZ, PT ;  /* 0x000000ff0500720c */ /* 0x000fe20003fa5270 */
[----:B-----5:R-:W0:Y:S01]  /*0850*/  SHFL.DOWN PT, R0, R6, 0x1, 0x1f ;  /* 0x08201f0006007f89 */ /* 0x020e2200000e0000 */
[C---:B-1----:R-:W-:Y:S02]  /*0860*/  ISETP.GT.AND P0, PT, R8.reuse, 0x1e, PT ;  /* 0x0000001e0800780c */ /* 0x042fe40003f04270 */
[----:B------:R-:W-:Y:S02]  /*0870*/  ISETP.NE.AND P1, PT, R8, RZ, PT ;  /* 0x000000ff0800720c */ /* 0x000fe40003f25270 */
[----:B0-----:R-:W-:Y:S02]  /*0880*/  SEL R3, R0, RZ, !P0 ;  /* 0x000000ff00037207 */ /* 0x001fe40004000000 */
        /* <DEDUP_REMOVED lines=21> */
[----:B0-----:R-:W-:-:S05]  /*09e0*/  SEL R3, R3, RZ, !P0 ;  /* 0x000000ff03037207 */ /* 0x001fca0004000000 */
[----:B------:R-:W-:-:S05]  /*09f0*/  IMAD.IADD R7, R2, 0x1, R3 ;  /* 0x0000000102077824 */ /* 0x000fca00078e0203 */
[----:B------:R1:W-:Y:S01]  /*0a00*/  @!P1 STS [R0+0x8], R7 ;  /* 0x0000080700009388 */ /* 0x0003e20000000800 */
[----:B------:R-:W-:Y:S06]  /*0a10*/  BAR.SYNC.DEFER_BLOCKING 0x0 ;  /* 0x0000000000007b1d */ /* 0x000fec0000010000 */
[----:B------:R-:W-:Y:S05]  /*0a20*/  @P5 BRA `(.L_x_102) ;  /* 0x0000001000f85947 */ /* 0x000fea0003800000 */
[----:B------:R-:W0:Y:S01]  /*0a30*/  S2UR UR5, SR_CgaCtaId ;  /* 0x00000000000579c3 */ /* 0x000e220000008800 */
[----:B------:R-:W-:Y:S02]  /*0a40*/  UMOV UR4, 0x400 ;  /* 0x0000040000047882 */ /* 0x000fe40000000000 */
[----:B0-----:R-:W-:-:S09]  /*0a50*/  ULEA UR4, UR5, UR4, 0x18 ;  /* 0x0000000405047291 */ /* 0x001fd2000f8ec0ff */
[----:B-1----:R-:W-:Y:S04]  /*0a60*/  LDS R0, [UR4+0xc] ;  /* 0x00000c04ff007984 */ /* 0x002fe80008000800 */
[----:B------:R-:W0:Y:S04]  /*0a70*/  LDS.128 R8, [UR4+0x10] ;  /* 0x00001004ff087984 */ /* 0x000e280008000c00 */
[----:B------:R-:W1:Y:S01]  /*0a80*/  LDS.64 R2, [UR4+0x20] ;  /* 0x00002004ff027984 */ /* 0x000e620008000a00 */
[----:B0-----:R-:W-:-:S04]  /*0a90*/  IADD3 R0, PT, PT, R8, R0, R7 ;  /* 0x0000000008007210 */ /* 0x001fc80007ffe007 */
[----:B------:R-:W-:-:S04]  /*0aa0*/  IADD3 R0, PT, PT, R10, R0, R9 ;  /* 0x000000000a007210 */ /* 0x000fc80007ffe009 */
[----:B-1----:R-:W-:-:S05]  /*0ab0*/  IADD3 R0, PT, PT, R2, R0, R11 ;  /* 0x0000000002007210 */ /* 0x002fca0007ffe00b */
[----:B------:R-:W-:Y:S01]  /*0ac0*/  IMAD.IADD R7, R0, 0x1, R3 ;  /* 0x0000000100077824 */ /* 0x000fe200078e0203 */
[----:B------:R-:W-:Y:S06]  /*0ad0*/  BRA `(.L_x_102) ;  /* 0x0000001000cc7947 */ /* 0x000fec0003800000 */
.L_x_101:
[C---:B0-----:R-:W-:Y:S01]  /*0ae0*/  LOP3.LUT R2, R5.reuse, 0x3e0, RZ, 0xc0, !PT ;  /* 0x000003e005027812 */ /* 0x041fe200078ec0ff */
[----:B------:R-:W0:Y:S01]  /*0af0*/  S2R R12, SR_LANEID ;  /* 0x00000000000c7919 */ /* 0x000e220000000000 */
[----:B------:R-:W-:Y:S02]  /*0b00*/  ISETP.NE.AND P5, PT, R5, RZ, PT ;  /* 0x000000ff0500720c */ /* 0x000fe40003fa5270 */
[----:B------:R-:W-:Y:S01]  /*0b10*/  LOP3.LUT R7, RZ, R2, RZ, 0x33, !PT ;  /* 0x00000002ff077212 */ /* 0x000fe200078e33ff */
[----:B------:R-:W-:-:S04]  /*0b20*/  VIADD R3, R2, 0x20 ;  /* 0x0000002002037836 */ /* 0x000fc80000000000 */
[----:B------:R-:W-:Y:S01]  /*0b30*/  IMAD.IADD R7, R7, 0x1, R4 ;  /* 0x0000000107077824 */ /* 0x000fe200078e0204 */
[----:B------:R-:W-:-:S04]  /*0b40*/  ISETP.GT.U32.AND P0, PT, R3, R4, PT ;  /* 0x000000040300720c */ /* 0x000fc80003f04070 */
        /* <DEDUP_REMOVED lines=10> */
[----:B------:R-:W-:Y:S01]  /*0bf0*/  @!P1 SHF.R.U32.HI R9, RZ, 0x3, R5 ;  /* 0x00000003ff099819 */ /* 0x000fe20000011605 */
[----:B------:R-:W1:Y:S03]  /*0c00*/  SHFL.DOWN PT, R7, R2, 0x2, R3 ;  /* 0x0840000002077989 */ /* 0x000e6600000e0003 */
[----:B------:R-:W-:Y:S02]  /*0c10*/  @!P1 LOP3.LUT R9, R9, 0x7c, RZ, 0xc0, !PT ;  /* 0x0000007c09099812 */ /* 0x000fe400078ec0ff */
[----:B-1----:R-:W-:Y:S02]  /*0c20*/  SEL R7, R7, RZ, !P0 ;  /* 0x000000ff07077207 */ /* 0x002fe40004000000 */
[----:B------:R-:W-:Y:S02]  /*0c30*/  ISETP.GT.AND P0, PT, R10, R3, PT ;  /* 0x000000030a00720c */ /* 0x000fe40003f04270 */
[----:B------:R-:W-:Y:S01]  /*0c40*/  @!P1 MOV R10, 0x400 ;  /* 0x00000400000a9802 */ /* 0x000fe20000000f00 */
[----:B------:R-:W-:-:S02]  /*0c50*/  IMAD.IADD R8, R2, 0x1, R7 ;  /* 0x0000000102087824 */ /* 0x000fc400078e0207 */
[----:B------:R-:W-:Y:S01]  /*0c60*/  VIADD R2, R12, 0x8 ;  /* 0x000000080c027836 */ /* 0x000fe20000000000 */
[----:B0-----:R-:W-:Y:S02]  /*0c70*/  @!P1 LEA R10, R11, R10, 0x18 ;  /* 0x0000000a0b0a9211 */ /* 0x001fe400078ec0ff */
        /* <DEDUP_REMOVED lines=11> */
[----:B0-----:R-:W-:-:S05]  /*0d30*/  SEL R7, R7, RZ, !P0 ;  /* 0x000000ff07077207 */ /* 0x001fca0004000000 */
[----:B------:R-:W-:-:S05]  /*0d40*/  IMAD.IADD R7, R2, 0x1, R7 ;  /* 0x0000000102077824 */ /* 0x000fca00078e0207 */
[----:B------:R0:W-:Y:S01]  /*0d50*/  @!P1 STS [R10+0x8], R7 ;  /* 0x000008070a009388 */ /* 0x0001e20000000800 */
[----:B------:R-:W-:Y:S06]  /*0d60*/  BAR.SYNC.DEFER_BLOCKING 0x0 ;  /* 0x0000000000007b1d */ /* 0x000fec0000010000 */
[----:B------:R-:W-:Y:S05]  /*0d70*/  @P5 BRA `(.L_x_102) ;  /* 0x0000001000245947 */ /* 0x000fea0003800000 */
[----:B------:R-:W1:Y:S01]  /*0d80*/  S2UR UR5, SR_CgaCtaId ;  /* 0x00000000000579c3 */ /* 0x000e620000008800 */
[----:B------:R-:W-:Y:S01]  /*0d90*/  UMOV UR4, 0x400 ;  /* 0x0000040000047882 */ /* 0x000fe20000000000 */
[C---:B------:R-:W-:Y:S02]  /*0da0*/  ISETP.GT.U32.AND P0, PT, R4.reuse, 0x40, PT ;  /* 0x000000400400780c */ /* 0x040fe40003f04070 */
[C---:B------:R-:W-:Y:S02]  /*0db0*/  ISETP.GT.U32.AND P6, PT, R4.reuse, 0x20, PT ;  /* 0x000000200400780c */ /* 0x040fe40003fc4070 */
[C---:B------:R-:W-:Y:S02]  /*0dc0*/  ISETP.GT.U32.AND P4, PT, R4.reuse, 0x60, PT ;  /* 0x000000600400780c */ /* 0x040fe40003f84070 */
[----:B------:R-:W-:Y:S02]  /*0dd0*/  ISETP.GT.U32.AND P2, PT, R4, 0x80, PT ;  /* 0x000000800400780c */ /* 0x000fe40003f44070 */
[----:B------:R-:W-:-:S02]  /*0de0*/  ISETP.GT.U32.AND.EX P0, PT, R0, RZ, PT, P0 ;  /* 0x000000ff0000720c */ /* 0x000fc40003f04100 */
[----:B------:R-:W-:Y:S02]  /*0df0*/  ISETP.GT.U32.AND.EX P6, PT, R0, RZ, PT, P6 ;  /* 0x000000ff0000720c */ /* 0x000fe40003fc4160 */
[C---:B------:R-:W-:Y:S02]  /*0e00*/  ISETP.GT.U32.AND P3, PT, R4.reuse, 0xa0, PT ;  /* 0x000000a00400780c */ /* 0x040fe40003f64070 */
[----:B------:R-:W-:Y:S02]  /*0e10*/  ISETP.GT.U32.AND P1, PT, R4, 0xc0, PT ;  /* 0x000000c00400780c */ /* 0x000fe40003f24070 */
[C---:B------:R-:W-:Y:S02]  /*0e20*/  ISETP.GT.U32.AND.EX P4, PT, R0.reuse, RZ, PT, P4 ;  /* 0x000000ff0000720c */ /* 0x040fe40003f84140 */
[C---:B------:R-:W-:Y:S02]  /*0e30*/  ISETP.GT.U32.AND.EX P2, PT, R0.reuse, RZ, PT, P2 ;  /* 0x000000ff0000720c */ /* 0x040fe40003f44120 */
[C---:B------:R-:W-:Y:S01]  /*0e40*/  ISETP.GT.U32.AND.EX P3, PT, R0.reuse, RZ, PT, P3 ;  /* 0x000000ff0000720c */ /* 0x040fe20003f64130 */
[----:B-1----:R-:W-:Y:S01]  /*0e50*/  ULEA UR4, UR5, UR4, 0x18 ;  /* 0x0000000405047291 */ /* 0x002fe2000f8ec0ff */
[----:B------:R-:W-:-:S08]  /*0e60*/  ISETP.GT.U32.AND.EX P1, PT, R0, RZ, PT, P1 ;  /* 0x000000ff0000720c */ /* 0x000fd00003f24110 */
[----:B0-----:R-:W0:Y:S04]  /*0e70*/  LDS.128 R8, [UR4+0x10] ;  /* 0x00001004ff087984 */ /* 0x001e280008000c00 */
[----:B------:R-:W1:Y:S04]  /*0e80*/  LDS R5, [UR4+0xc] ;  /* 0x00000c04ff057984 */ /* 0x000e680008000800 */
[----:B------:R-:W2:Y:S01]  /*0e90*/  LDS.64 R2, [UR4+0x20] ;  /* 0x00002004ff027984 */ /* 0x000ea20008000a00 */
[----:B0-----:R-:W-:Y:S02]  /*0ea0*/  SEL R8, R8, RZ, P0 ;  /* 0x000000ff08087207 */ /* 0x001fe40000000000 */
[----:B------:R-:W-:-:S02]  /*0eb0*/  ISETP.GT.U32.AND P0, PT, R4, 0xe0, PT ;  /* 0x000000e00400780c */ /* 0x000fc40003f04070 */
[----:B-1----:R-:W-:Y:S02]  /*0ec0*/  SEL R6, R5, RZ, P6 ;  /* 0x000000ff05067207 */ /* 0x002fe40003000000 */
[----:B------:R-:W-:Y:S02]  /*0ed0*/  SEL R9, R9, RZ, P4 ;  /* 0x000000ff09097207 */ /* 0x000fe40002000000 */
[----:B------:R-:W-:Y:S02]  /*0ee0*/  IADD3 R6, PT, PT, R8, R6, R7 ;  /* 0x0000000608067210 */ /* 0x000fe40007ffe007 */
[----:B------:R-:W-:Y:S02]  /*0ef0*/  SEL R10, R10, RZ, P2 ;  /* 0x000000ff0a0a7207 */ /* 0x000fe40001000000 */
[----:B------:R-:W-:Y:S02]  /*0f00*/  ISETP.GT.U32.AND.EX P0, PT, R0, RZ, PT, P0 ;  /* 0x000000ff0000720c */ /* 0x000fe40003f04100 */
[----:B------:R-:W-:-:S02]  /*0f10*/  SEL R11, R11, RZ, P3 ;  /* 0x000000ff0b0b7207 */ /* 0x000fc40001800000 */
[----:B------:R-:W-:Y:S02]  /*0f20*/  IADD3 R6, PT, PT, R10, R6, R9 ;  /* 0x000000060a067210 */ /* 0x000fe40007ffe009 */
[----:B--2---:R-:W-:Y:S02]  /*0f30*/  SEL R2, R2, RZ, P1 ;  /* 0x000000ff02027207 */ /* 0x004fe40000800000 */
[----:B------:R-:W-:Y:S02]  /*0f40*/  SEL R3, R3, RZ, P0 ;  /* 0x000000ff03037207 */ /* 0x000fe40000000000 */
[----:B------:R-:W-:-:S05]  /*0f50*/  IADD3 R2, PT, PT, R2, R6, R11 ;  /* 0x0000000602027210 */ /* 0x000fca0007ffe00b */
[----:B------:R-:W-:Y:S01]  /*0f60*/  IMAD.IADD R7, R2, 0x1, R3 ;  /* 0x0000000102077824 */ /* 0x000fe200078e0203 */
[----:B------:R-:W-:Y:S06]  /*0f70*/  BRA `(.L_x_102) ;  /* 0x0000000c00a47947 */ /* 0x000fec0003800000 */
.L_x_88:
[----:B------:R-:W0:Y:S01]  /*0f80*/  S2R R8, SR_TID.X ;  /* 0x0000000000087919 */ /* 0x000e220000002100 */
[----:B------:R-:W0:Y:S02]  /*0f90*/  LDC.64 R2, c[0x0][0x380] ;  /* 0x0000e000ff027b82 */ /* 0x000e240000000a00 */
[----:B0-----:R-:W-:-:S05]  /*0fa0*/  IMAD.WIDE.U32 R2, R8, 0x4, R2 ;  /* 0x0000000408027825 */ /* 0x001fca00078e0002 */
        /* <DEDUP_REMOVED lines=16> */
[----:B--2---:R-:W-:-:S04]  /*10b0*/  IADD3 R5, PT, PT, R7, R6, R5 ;  /* 0x0000000607057210 */ /* 0x004fc80007ffe005 */
[----:B---3--:R-:W-:Y:S01]  /*10c0*/  IADD3 R5, PT, PT, R12, R9, R5 ;  /* 0x000000090c057210 */ /* 0x008fe20007ffe005 */
[----:B------:R-:W-:Y:S01]  /*10d0*/  IMAD.MOV.U32 R9, RZ, RZ, 0x1000 ;  /* 0x00001000ff097424 */ /* 0x000fe200078e00ff */
[----:B------:R-:W-:-:S04]  /*10e0*/  IADD3 R12, P1, PT, R4, -0x1000, RZ ;  /* 0xfffff000040c7810 */ /* 0x000fc80007f3e0ff */
[----:B------:R-:W-:Y:S02]  /*10f0*/  ISETP.GE.U32.AND P0, PT, R12, 0x1000, PT ;  /* 0x000010000c00780c */ /* 0x000fe40003f06070 */
[----:B----4-:R-:W-:Y:S01]  /*1100*/  IADD3 R5, PT, PT, R14, R11, R5 ;  /* 0x0000000b0e057210 */ /* 0x010fe20007ffe005 */
[----:B------:R-:W-:Y:S01]  /*1110*/  IMAD.MOV.U32 R11, RZ, RZ, RZ ;  /* 0x000000ffff0b7224 */ /* 0x000fe200078e00ff */
[----:B------:R-:W-:-:S04]  /*1120*/  IADD3.X R14, PT, PT, R0, -0x1, RZ, P1, !PT ;  /* 0xffffffff000e7810 */ /* 0x000fc80000ffe4ff */
[----:B------:R-:W-:Y:S02]  /*1130*/  ISETP.GE.U32.AND.EX P0, PT, R14, RZ, PT, P0 ;  /* 0x000000ff0e00720c */ /* 0x000fe40003f06100 */
[----:B-----5:R-:W-:-:S04]  /*1140*/  IADD3 R5, PT, PT, R16, R13, R5 ;  /* 0x0000000d10057210 */ /* 0x020fc80007ffe005 */
[----:B------:R-:W-:-:S04]  /*1150*/  IADD3 R5, PT, PT, R18, R15, R5 ;  /* 0x0000000f12057210 */ /* 0x000fc80007ffe005 */
[----:B------:R-:W-:-:S04]  /*1160*/  IADD3 R5, PT, PT, R20, R17, R5 ;  /* 0x0000001114057210 */ /* 0x000fc80007ffe005 */
[----:B------:R-:W-:-:S05]  /*1170*/  IADD3 R5, PT, PT, R22, R19, R5 ;  /* 0x0000001316057210 */ /* 0x000fca0007ffe005 */
[----:B------:R-:W-:Y:S01]  /*1180*/  IMAD.IADD R10, R10, 0x1, R5 ;  /* 0x000000010a0a7824 */ /* 0x000fe200078e0205 */
[----:B------:R-:W-:Y:S06]  /*1190*/  @!P0 BRA `(.L_x_103) ;  /* 0x0000000000a08947 */ /* 0x000fec0003800000 */
[----:B------:R-:W0:Y:S01]  /*11a0*/  LDC.64 R4, c[0x0][0x390] ;  /* 0x0000e400ff047b82 */ /* 0x000e220000000a00 */
[----:B------:R-:W-:Y:S02]  /*11b0*/  IMAD.MOV.U32 R9, RZ, RZ, 0x1000 ;  /* 0x00001000ff097424 */ /* 0x000fe400078e00ff */
[----:B------:R-:W-:-:S07]  /*11c0*/  IMAD.MOV.U32 R11, RZ, RZ, RZ ;  /* 0x000000ffff0b7224 */ /* 0x000fce00078e00ff */
.L_x_105:
[----:B------:R-:W-:-:S04]  /*11d0*/  LEA R6, P0, R9, R2, 0x2 ;  /* 0x0000000209067211 */ /* 0x000fc800078010ff */
[----:B------:R-:W-:-:S05]  /*11e0*/  LEA.HI.X R7, R9, R3, R11, 0x2, P0 ;  /* 0x0000000309077211 */ /* 0x000fca00000f140b */
        /* <DEDUP_REMOVED lines=16> */
[----:B--2---:R-:W-:-:S02]  /*12f0*/  IADD3 R25, PT, PT, R26, R25, R10 ;  /* 0x000000191a197210 */ /* 0x004fc40007ffe00a */
[----:B0-----:R-:W-:-:S04]  /*1300*/  IADD3 R10, P1, PT, -R9, R4, RZ ;  /* 0x00000004090a7210 */ /* 0x001fc80007f3e1ff */
[----:B------:R-:W-:Y:S02]  /*1310*/  ISETP.GE.U32.AND P0, PT, R10, 0x1000, PT ;  /* 0x000010000a00780c */ /* 0x000fe40003f06070 */
[----:B---3--:R-:W-:-:S04]  /*1320*/  IADD3 R25, PT, PT, R28, R27, R25 ;  /* 0x0000001b1c197210 */ /* 0x008fc80007ffe019 */
[----:B----4-:R-:W-:-:S04]  /*1330*/  IADD3 R23, PT, PT, R23, R24, R25 ;  /* 0x0000001817177210 */ /* 0x010fc80007ffe019 */
[----:B-----5:R-:W-:Y:S01]  /*1340*/  IADD3 R21, PT, PT, R21, R0, R23 ;  /* 0x0000000015157210 */ /* 0x020fe20007ffe017 */
[----:B------:R-:W-:-:S04]  /*1350*/  IMAD.MOV.U32 R0, RZ, RZ, R5 ;  /* 0x000000ffff007224 */ /* 0x000fc800078e0005 */
[----:B------:R-:W-:Y:S01]  /*1360*/  IMAD.X R10, R0, 0x1, ~R11, P1 ;  /* 0x00000001000a7824 */ /* 0x000fe200008e0e0b */
[----:B------:R-:W-:-:S04]  /*1370*/  IADD3 R13, PT, PT, R16, R13, R21 ;  /* 0x0000000d100d7210 */ /* 0x000fc80007ffe015 */
[----:B------:R-:W-:Y:S02]  /*1380*/  ISETP.GE.U32.AND.EX P0, PT, R10, RZ, PT, P0 ;  /* 0x000000ff0a00720c */ /* 0x000fe40003f06100 */
[----:B------:R-:W-:-:S04]  /*1390*/  IADD3 R13, PT, PT, R18, R15, R13 ;  /* 0x0000000f120d7210 */ /* 0x000fc80007ffe00d */
[----:B------:R-:W-:-:S04]  /*13a0*/  IADD3 R13, PT, PT, R20, R17, R13 ;  /* 0x00000011140d7210 */ /* 0x000fc80007ffe00d */
[----:B------:R-:W-:-:S03]  /*13b0*/  IADD3 R10, PT, PT, R22, R19, R13 ;  /* 0x00000013160a7210 */ /* 0x000fc60007ffe00d */
[----:B------:R-:W-:Y:S05]  /*13c0*/  @!P0 BRA `(.L_x_104) ;  /* 0x0000000400e88947 */ /* 0x000fea0003800000 */
[----:B------:R-:W-:-:S05]  /*13d0*/  IADD3 R9, P0, PT, R9, 0x1000, RZ ;  /* 0x0000100009097810 */ /* 0x000fca0007f1e0ff */
[----:B------:R-:W-:Y:S01]  /*13e0*/  IMAD.X R11, RZ, RZ, R11, P0 ;  /* 0x000000ffff0b7224 */ /* 0x000fe200000e060b */
[----:B------:R-:W-:-:S04]  /*13f0*/  ISETP.GT.U32.AND P0, PT, R9, R12, PT ;  /* 0x0000000c0900720c */ /* 0x000fc80003f04070 */
[----:B------:R-:W-:-:S13]  /*1400*/  ISETP.GT.U32.AND.EX P0, PT, R11, R14, PT, P0 ;  /* 0x0000000e0b00720c */ /* 0x000fda0003f04100 */
[----:B------:R-:W-:Y:S05]  /*1410*/  @!P0 BRA `(.L_x_105) ;  /* 0xfffffffc006c8947 */ /* 0x000fea000383ffff */
.L_x_103:
[----:B------:R-:W-:Y:S01]  /*1420*/  IMAD.IADD R3, R4, 0x1, -R9 ;  /* 0x0000000104037824 */ /* 0x000fe200078e0a09 */
[----:B------:R-:W-:Y:S01]  /*1430*/  ISETP.GE.U32.AND P1, PT, R9, R4, PT ;  /* 0x000000040900720c */ /* 0x000fe20003f26070 */
[----:B------:R-:W-:Y:S03]  /*1440*/  BSSY.RECONVERGENT B1, `(.L_x_104) ;  /* 0x0000072000017945 */ /* 0x000fe60003800200 */
[----:B------:R-:W-:-:S04]  /*1450*/  ISETP.GE.AND P0, PT, R8, R3, PT ;  /* 0x000000030800720c */ /* 0x000fc80003f06270 */
[----:B------:R-:W-:-:S13]  /*1460*/  ISETP.GE.U32.OR.EX P0, PT, R11, R0, P0, P1 ;  /* 0x000000000b00720c */ /* 0x000fda0000706510 */
[----:B------:R-:W-:Y:S05]  /*1470*/  @P0 BRA `(.L_x_106) ;  /* 0x0000000400b80947 */ /* 0x000fea0003800000 */
[----:B------:R-:W-:Y:S01]  /*1480*/  LOP3.LUT R0, RZ, R8, RZ, 0x33, !PT ;  /* 0x00000008ff007212 */ /* 0x000fe200078e33ff */
[----:B------:R-:W-:Y:S03]  /*1490*/  BSSY.RECONVERGENT B2, `(.L_x_107) ;  /* 0x0000031000027945 */ /* 0x000fe60003800200 */
[----:B------:R-:W-:-:S04]  /*14a0*/  IADD3 R0, PT, PT, -R9, R4, R0 ;  /* 0x0000000409007210 */ /* 0x000fc80007ffe100 */
[C---:B------:R-:W-:Y:S02]  /*14b0*/  ISETP.GE.U32.AND P0, PT, R0.reuse, 0xf00, PT ;  /* 0x00000f000000780c */ /* 0x040fe40003f06070 */
[----:B------:R-:W-:Y:S01]  /*14c0*/  LEA.HI R4, R0, 0x1, RZ, 0x18 ;  /* 0x0000000100047811 */ /* 0x000fe200078fc0ff */
[----:B------:R-:W-:-:S03]  /*14d0*/  IMAD.MOV.U32 R0, RZ, RZ, R8 ;  /* 0x000000ffff007224 */ /* 0x000fc600078e0008 */
[----:B------:R-:W-:-:S04]  /*14e0*/  LOP3.LUT R24, R4, 0xf, RZ, 0xc0, !PT ;  /* 0x0000000f04187812 */ /* 0x000fc800078ec0ff */
[----:B------:R-:W-:-:S03]  /*14f0*/  ISETP.NE.AND P1, PT, R24, RZ, PT ;  /* 0x000000ff1800720c */ /* 0x000fc60003f25270 */
[----:B------:R-:W-:Y:S10]  /*1500*/  @!P0 BRA `(.L_x_108) ;  /* 0x0000000000a48947 */ /* 0x000ff40003800000 */
[----:B------:R-:W0:Y:S01]  /*1510*/  LDCU.64 UR4, c[0x0][0x380] ;  /* 0x00007000ff0477ac */ /* 0x000e220008000a00 */
[----:B------:R-:W-:Y:S02]  /*1520*/  IADD3 R3, P0, PT, R8, R9, RZ ;  /* 0x0000000908037210 */ /* 0x000fe40007f1e0ff */
[----:B------:R-:W-:-:S03]  /*1530*/  LOP3.LUT R6, R4, 0x1fffff0, RZ, 0xc0, !PT ;  /* 0x01fffff004067812 */ /* 0x000fc600078ec0ff */
[----:B------:R-:W-:Y:S02]  /*1540*/  IMAD.X R0, RZ, RZ, R11, P0 ;  /* 0x000000ffff007224 */ /* 0x000fe400000e060b */
[----:B------:R-:W-:Y:S01]  /*1550*/  IMAD.MOV R6, RZ, RZ, -R6 ;  /* 0x000000ffff067224 */ /* 0x000fe200078e0a06 */
[----:B0-----:R-:W-:-:S04]  /*1560*/  LEA R15, P2, R3, UR4, 0x2 ;  /* 0x00000004030f7c11 */ /* 0x001fc8000f8410ff */
[----:B------:R-:W-:Y:S02]  /*1570*/  IADD3 R15, P0, PT, R15, 0x2000, RZ ;  /* 0x000020000f0f7810 */ /* 0x000fe40007f1e0ff */
[----:B------:R-:W-:Y:S01]  /*1580*/  LEA.HI.X R3, R3, UR5, R0, 0x2, P2 ;  /* 0x0000000503037c11 */ /* 0x000fe200090f1400 */
[----:B------:R-:W-:-:S04]  /*1590*/  IMAD.MOV.U32 R0, RZ, RZ, R8 ;  /* 0x000000ffff007224 */ /* 0x000fc800078e0008 */
[----:B------:R-:W-:-:S07]  /*15a0*/  IMAD.X R3, RZ, RZ, R3, P0 ;  /* 0x000000ffff037224 */ /* 0x000fce00000e0603 */
.L_x_109:
        /* <DEDUP_REMOVED lines=31> */
.L_x_108:
[----:B------:R-:W-:Y:S05]  /*17a0*/  BSYNC.RECONVERGENT B2 ;  /* 0x0000000000027941 */ /* 0x000fea0003800200 */
.L_x_107:
[----:B------:R-:W-:Y:S05]  /*17b0*/  @!P1 BRA `(.L_x_106) ;  /* 0x0000000000e89947 */ /* 0x000fea0003800000 */
[----:B------:R-:W-:Y:S01]  /*17c0*/  ISETP.GE.U32.AND P0, PT, R24, 0x8, PT ;  /* 0x000000081800780c */ /* 0x000fe20003f06070 */
[----:B------:R-:W-:Y:S01]  /*17d0*/  BSSY.RECONVERGENT B2, `(.L_x_110) ;  /* 0x0000016000027945 */ /* 0x000fe20003800200 */
[----:B------:R-:W-:-:S04]  /*17e0*/  LOP3.LUT R17, R4, 0x7, RZ, 0xc0, !PT ;  /* 0x0000000704117812 */ /* 0x000fc800078ec0ff */
[----:B------:R-:W-:-:S07]  /*17f0*/  ISETP.NE.AND P1, PT, R17, RZ, PT ;  /* 0x000000ff1100720c */ /* 0x000fce0003f25270 */
[----:B------:R-:W-:Y:S06]  /*1800*/  @!P0 BRA `(.L_x_111) ;  /* 0x0000000000488947 */ /* 0x000fec0003800000 */
[----:B------:R-:W0:Y:S01]  /*1810*/  LDCU.64 UR4, c[0x0][0x380] ;  /* 0x00007000ff0477ac */ /* 0x000e220008000a00 */
[----:B------:R-:W-:-:S05]  /*1820*/  IADD3 R3, P0, PT, R0, R9, RZ ;  /* 0x0000000900037210 */ /* 0x000fca0007f1e0ff */
[----:B------:R-:W-:Y:S01]  /*1830*/  IMAD.X R6, RZ, RZ, R11, P0 ;  /* 0x000000ffff067224 */ /* 0x000fe200000e060b */
        /* <DEDUP_REMOVED lines=15> */
.L_x_111:
[----:B------:R-:W-:Y:S05]  /*1930*/  BSYNC.RECONVERGENT B2 ;  /* 0x0000000000027941 */ /* 0x000fea0003800200 */
.L_x_110:
        /* <DEDUP_REMOVED lines=18> */
.L_x_113:
[----:B------:R-:W-:Y:S05]  /*1a60*/  BSYNC.RECONVERGENT B2 ;  /* 0x0000000000027941 */ /* 0x000fea0003800200 */
.L_x_112:
[----:B------:R-:W-:Y:S05]  /*1a70*/  @!P1 BRA `(.L_x_106) ;  /* 0x0000000000389947 */ /* 0x000fea0003800000 */
[----:B------:R-:W0:Y:S01]  /*1a80*/  LDCU.64 UR4, c[0x0][0x380] ;  /* 0x00007000ff0477ac */ /* 0x000e220008000a00 */
[----:B------:R-:W-:Y:S01]  /*1a90*/  IADD3 R5, P0, PT, R0, R9, RZ ;  /* 0x0000000900057210 */ /* 0x000fe20007f1e0ff */
[----:B------:R-:W-:-:S04]  /*1aa0*/  IMAD.MOV R0, RZ, RZ, -R6 ;  /* 0x000000ffff007224 */ /* 0x000fc800078e0a06 */
[----:B------:R-:W-:Y:S01]  /*1ab0*/  IMAD.X R4, RZ, RZ, R11, P0 ;  /* 0x000000ffff047224 */ /* 0x000fe200000e060b */
[----:B0-----:R-:W-:-:S04]  /*1ac0*/  LEA R2, P1, R5, UR4, 0x2 ;  /* 0x0000000405027c11 */ /* 0x001fc8000f8210ff */
[----:B------:R-:W-:-:S09]  /*1ad0*/  LEA.HI.X R5, R5, UR5, R4, 0x2, P1 ;  /* 0x0000000505057c11 */ /* 0x000fd200088f1404 */
.L_x_114:
[----:B------:R-:W-:-:S06]  /*1ae0*/  IMAD.MOV.U32 R3, RZ, RZ, R5 ;  /* 0x000000ffff037224 */ /* 0x000fcc00078e0005 */
[----:B------:R0:W2:Y:S01]  /*1af0*/  LDG.E R3, desc[UR6][R2.64] ;  /* 0x0000000602037981 */ /* 0x0000a2000c1e1900 */
[----:B------:R-:W-:-:S05]  /*1b00*/  VIADD R0, R0, 0x1 ;  /* 0x0000000100007836 */ /* 0x000fca0000000000 */
[----:B------:R-:W-:Y:S02]  /*1b10*/  ISETP.NE.AND P0, PT, R0, RZ, PT ;  /* 0x000000ff0000720c */ /* 0x000fe40003f05270 */
[----:B0-----:R-:W-:-:S05]  /*1b20*/  IADD3 R2, P1, PT, R2, 0x400, RZ ;  /* 0x0000040002027810 */ /* 0x001fca0007f3e0ff */
[----:B------:R-:W-:Y:S02]  /*1b30*/  IMAD.X R5, RZ, RZ, R5, P1 ;  /* 0x000000ffff057224 */ /* 0x000fe400008e0605 */
[----:B--2---:R-:W-:-:S04]  /*1b40*/  IMAD.IADD R10, R3, 0x1, R10 ;  /* 0x00000001030a7824 */ /* 0x004fc800078e020a */
[----:B------:R-:W-:Y:S05]  /*1b50*/  @P0 BRA `(.L_x_114) ;  /* 0xfffffffc00e00947 */ /* 0x000fea000383ffff */
.L_x_106:
[----:B------:R-:W-:Y:S05]  /*1b60*/  BSYNC.RECONVERGENT B1 ;  /* 0x0000000000017941 */ /* 0x000fea0003800200 */
.L_x_104:
[----:B------:R-:W0:Y:S01]  /*1b70*/  S2R R6, SR_LANEID ;  /* 0x0000000000067919 */ /* 0x000e220000000000 */
[----:B------:R-:W-:Y:S01]  /*1b80*/  ISETP.NE.AND P5, PT, R8, RZ, PT ;  /* 0x000000ff0800720c */ /* 0x000fe20003fa5270 */
        /* <DEDUP_REMOVED lines=39> */
[----:B------:R-:W-:-:S07]  /*1e00*/  IMAD.IADD R7, R0, 0x1, R3 ;  /* 0x0000000100077824 */ /* 0x000fce00078e0203 */
.L_x_102:
[----:B------:R-:W-:Y:S05]  /*1e10*/  BSYNC.RECONVERGENT B0 ;  /* 0x0000000000007941 */ /* 0x000fea0003800200 */
.L_x_87:
[----:B------:R-:W-:Y:S05]  /*1e20*/  @P5 EXIT ;  /* 0x000000000000594d */ /* 0x000fea0003800000 */
[----:B------:R-:W3:Y:S01]  /*1e30*/  LDC.64 R2, c[0x0][0x388] ;  /* 0x0000e200ff027b82 */ /* 0x000ee20000000a00 */
[----:B------:R-:W0:Y:S02]  /*1e40*/  LDCU UR4, c[0x0][0x39c] ;  /* 0x00007380ff0477ac */ /* 0x000e240008000800 */
[----:B012---:R-:W-:-:S05]  /*1e50*/  VIADD R7, R7, UR4 ;  /* 0x0000000407077c36 */ /* 0x007fca0008000000 */
[----:B---3--:R-:W-:Y:S01]  /*1e60*/  STG.E desc[UR6][R2.64], R7 ;  /* 0x0000000702007986 */ /* 0x008fe2000c101906 */
[----:B------:R-:W-:Y:S05]  /*1e70*/  EXIT ;  /* 0x000000000000794d */ /* 0x000fea0003800000 */
.L_x_115:
        /* <DEDUP_REMOVED lines=16> */
.L_x_950:


//--------------------- .text._ZN3cub18CUB_300001_SM_10006detail6reduce28DeviceReduceSingleTileKernelINS2_10policy_hubIijN4cuda3std3__44plusIiEEE10Policy1000EPiSC_iS9_iiNS7_10__identityEEEvT0_T1_T2_T3_T4_T6_ --------------------------
	.section	.text._ZN3cub18CUB_300001_SM_10006detail6reduce28DeviceReduceSingleTileKernelINS2_10policy_hubIijN4cuda3std3__44plusIiEEE10Policy1000EPiSC_iS9_iiNS7_10__identityEEEvT0_T1_T2_T3_T4_T6_,"ax",@progbits
	.align	128
        .global         _ZN3cub18CUB_300001_SM_10006detail6reduce28DeviceReduceSingleTileKernelINS2_10policy_hubIijN4cuda3std3__44plusIiEEE10Policy1000EPiSC_iS9_iiNS7_10__identityEEEvT0_T1_T2_T3_T4_T6_
        .type           _ZN3cub18CUB_300001_SM_10006detail6reduce28DeviceReduceSingleTileKernelINS2_10policy_hubIijN4cuda3std3__44plusIiEEE10Policy1000EPiSC_iS9_iiNS7_10__identityEEEvT0_T1_T2_T3_T4_T6_,@function
        .size           _ZN3cub18CUB_300001_SM_10006detail6reduce28DeviceReduceSingleTileKernelINS2_10policy_hubIijN4cuda3std3__44plusIiEEE10Policy1000EPiSC_iS9_iiNS7_10__identityEEEvT0_T1_T2_T3_T4_T6_,(.L_x_951 - _ZN3cub18CUB_300001_SM_10006detail6reduce28DeviceReduceSingleTileKernelINS2_10policy_hubIijN4cuda3std3__44plusIiEEE10Policy1000EPiSC_iS9_iiNS7_10__identityEEEvT0_T1_T2_T3_T4_T6_)
        .other          _ZN3cub18CUB_300001_SM_10006detail6reduce28DeviceReduceSingleTileKernelINS2_10policy_hubIijN4cuda3std3__44plusIiEEE10Policy1000EPiSC_iS9_iiNS7_10__identityEEEvT0_T1_T2_T3_T4_T6_,@"STO_CUDA_ENTRY STV_DEFAULT"
_ZN3cub18CUB_300001_SM_10006detail6reduce28DeviceReduceSingleTileKernelINS2_10policy_hubIijN4cuda3std3__44plusIiEEE10Policy1000EPiSC_iS9_iiNS7_10__identityEEEvT0_T1_T2_T3_T4_T6_:
.text._ZN3cub18CUB_300001_SM_10006detail6reduce28DeviceReduceSingleTileKernelINS2_10policy_hubIijN4cuda3std3__44plusIiEEE10Policy1000EPiSC_iS9_iiNS7_10__identityEEEvT0_T1_T2_T3_T4_T6_:
        /* <DEDUP_REMOVED lines=13> */
.L_x_116:
        /* <DEDUP_REMOVED lines=16> */
.L_x_121:
[----:B------:R-:W-:Y:S05]  /*01d0*/  BSYNC.RECONVERGENT B1 ;  /* 0x0000000000017941 */ /* 0x000fea0003800200 */
.L_x_120:
        /* <DEDUP_REMOVED lines=16> */
.L_x_126:
        /* <DEDUP_REMOVED lines=9> */
.L_x_125:
[----:B------:R-:W-:Y:S05]  /*0370*/  BSYNC.RECONVERGENT B2 ;  /* 0x0000000000027941 */ /* 0x000fea0003800200 */
.L_x_124:
        /* <DEDUP_REMOVED lines=8> */
.L_x_129:
        /* <DEDUP_REMOVED lines=35> */
.L_x_128:
[----:B------:R-:W-:Y:S05]  /*0630*/  BSYNC.RECONVERGENT B2 ;  /* 0x0000000000027941 */ /* 0x000fea0003800200 */
.L_x_127:
        /* <DEDUP_REMOVED lines=22> */
.L_x_131:
[----:B------:R-:W-:Y:S05]  /*07a0*/  BSYNC.RECONVERGENT B2 ;  /* 0x0000000000027941 */ /* 0x000fea0003800200 */
.L_x_130:
        /* <DEDUP_REMOVED lines=10> */
.L_x_123:
[----:B------:R-:W-:Y:S05]  /*0850*/  BSYNC.RECONVERGENT B1 ;  /* 0x0000000000017941 */ /* 0x000fea0003800200 */
.L_x_122:
        /* <DEDUP_REMOVED lines=45> */
.L_x_132:
        /* <DEDUP_REMOVED lines=67> */
.L_x_119:
        /* <DEDUP_REMOVED lines=22> */
.L_x_136:
        /* <DEDUP_REMOVED lines=20> */
.L_x_134:
        /* <DEDUP_REMOVED lines=20> */
.L_x_140:
        /* <DEDUP_REMOVED lines=8> */
.L_x_139:
[----:B------:R-:W-:Y:S05]  /*13c0*/  BSYNC.RECONVERGENT B2 ;  /* 0x0000000000027941 */ /* 0x000fea0003800200 */
.L_x_138:
        /* <DEDUP_REMOVED lines=16> */
.L_x_143:
        /* <DEDUP_REMOVED lines=39> */
.L_x_142:
[----:B------:R-:W-:Y:S05]  /*1740*/  BSYNC.RECONVERGENT B2 ;  /* 0x0000000000027941 */ /* 0x000fea0003800200 */
.L_x_141:
        /* <DEDUP_REMOVED lines=27> */
.L_x_145:
[----:B------:R-:W-:Y:S05]  /*1900*/  BSYNC.RECONVERGENT B2 ;  /* 0x0000000000027941 */ /* 0x000fea0003800200 */
.L_x_144:
        /* <DEDUP_REMOVED lines=10> */
.L_x_137:
[----:B------:R-:W-:Y:S05]  /*19b0*/  BSYNC.RECONVERGENT B1 ;  /* 0x0000000000017941 */ /* 0x000fea0003800200 */
.L_x_135:
        /* <DEDUP_REMOVED lines=43> */
.L_x_118:
        /* <DEDUP_REMOVED lines=12> */
.L_x_148:
[----:B------:R-:W-:Y:S05]  /*1d30*/  BSYNC.RECONVERGENT B1 ;  /* 0x0000000000017941 */ /* 0x000fea0003800200 */
.L_x_147:
        /* <DEDUP_REMOVED lines=16> */
.L_x_153:
        /* <DEDUP_REMOVED lines=9> */
.L_x_152:
[----:B------:R-:W-:Y:S05]  /*1ed0*/  BSYNC.RECONVERGENT B2 ;  /* 0x0000000000027941 */ /* 0x000fea0003800200 */
.L_x_151:
        /* <DEDUP_REMOVED lines=8> */
.L_x_156:
        /* <DEDUP_REMOVED lines=35> */
.L_x_155:
[----:B------:R-:W-:Y:S05]  /*2190*/  BSYNC.RECONVERGENT B2 ;  /* 0x0000000000027941 */ /* 0x000fea0003800200 */
.L_x_154:
        /* <DEDUP_REMOVED lines=22> */
.L_x_158:
[----:B------:R-:W-:Y:S05]  /*2300*/  BSYNC.RECONVERGENT B2 ;  /* 0x0000000000027941 */ /* 0x000fea0003800200 */
.L_x_157:
        /* <DEDUP_REMOVED lines=10> */
.L_x_150:
[----:B------:R-:W-:Y:S05]  /*23b0*/  BSYNC.RECONVERGENT B1 ;  /* 0x0000000000017941 */ /* 0x000fea0003800200 */
.L_x_149:
        /* <DEDUP_REMOVED lines=45> */
.L_x_159:
        /* <DEDUP_REMOVED lines=67> */
.L_x_146:
        /* <DEDUP_REMOVED lines=33> */
.L_x_162:
        /* <DEDUP_REMOVED lines=32> */
.L_x_160:
        /* <DEDUP_REMOVED lines=20> */
.L_x_166:
        /* <DEDUP_REMOVED lines=8> */
.L_x_165:
[----:B------:R-:W-:Y:S05]  /*3090*/  BSYNC.RECONVERGENT B2 ;  /* 0x0000000000027941 */ /* 0x000fea0003800200 */
.L_x_164:
        /* <DEDUP_REMOVED lines=16> */
.L_x_169:
        /* <DEDUP_REMOVED lines=39> */
.L_x_168:
[----:B------:R-:W-:Y:S05]  /*3410*/  BSYNC.RECONVERGENT B2 ;  /* 0x0000000000027941 */ /* 0x000fea0003800200 */
.L_x_167:
        /* <DEDUP_REMOVED lines=27> */
.L_x_171:
[----:B------:R-:W-:Y:S05]  /*35d0*/  BSYNC.RECONVERGENT B2 ;  /* 0x0000000000027941 */ /* 0x000fea0003800200 */
.L_x_170:
        /* <DEDUP_REMOVED lines=10> */
.L_x_163:
[----:B------:R-:W-:Y:S05]  /*3680*/  BSYNC.RECONVERGENT B1 ;  /* 0x0000000000017941 */ /* 0x000fea0003800200 */
.L_x_161:
        /* <DEDUP_REMOVED lines=42> */
.L_x_133:
[----:B------:R-:W-:Y:S05]  /*3930*/  BSYNC.RECONVERGENT B0 ;  /* 0x0000000000007941 */ /* 0x000fea0003800200 */
.L_x_117:
[----:B------:R-:W-:Y:S05]  /*3940*/  @P0 EXIT ;  /* 0x000000000000094d */ /* 0x000fea0003800000 */
[----:B-1----:R-:W1:Y:S01]  /*3950*/  LDC.64 R4, c[0x0][0x388] ;  /* 0x0000e200ff047b82 */ /* 0x002e620000000a00 */
[----:B------:R-:W0:Y:S02]  /*3960*/  LDCU UR4, c[0x0][0x398] ;  /* 0x00007300ff0477ac */ /* 0x000e240008000800 */
[----:B0-234-:R-:W-:-:S05]  /*3970*/  VIADD R3, R3, UR4 ;  /* 0x0000000403037c36 */ /* 0x01dfca0008000000 */
[----:B-1----:R-:W-:Y:S01]  /*3980*/  STG.E desc[UR6][R4.64], R3 ;  /* 0x0000000304007986 */ /* 0x002fe2000c101906 */
[----:B------:R-:W-:Y:S05]  /*3990*/  EXIT ;  /* 0x000000000000794d */ /* 0x000fea0003800000 */
.L_x_172:
        /* <DEDUP_REMOVED lines=14> */
.L_x_951:


//--------------------- .text._ZN3cub18CUB_300001_SM_10006detail6reduce18DeviceReduceKernelINS2_10policy_hubIijN4cuda3std3__44plusIiEEE10Policy1000EN6thrust24THRUST_300001_SM_1000_NS10device_ptrIiEEjS9_iNS7_10__identityEEEvT0_PT3_T1_NS0_13GridEvenShareISK_EET2_T4_ --------------------------
	.section	.text._ZN3cub18CUB_300001_SM_10006detail6reduce18DeviceReduceKernelINS2_10policy_hubIijN4cuda3std3__44plusIiEEE10Policy1000EN6thrust24THRUST_300001_SM_1000_NS10device_ptrIiEEjS9_iNS7_10__identityEEEvT0_PT3_T1_NS0_13GridEvenShareISK_EET2_T4_,"ax",@progbits
	.align	128
        .global         _ZN3cub18CUB_300001_SM_10006detail6reduce18DeviceReduceKernelINS2_10policy_hubIijN4cuda3std3__44plusIiEEE10Policy1000EN6thrust24THRUST_300001_SM_1000_NS10device_ptrIiEEjS9_iNS7_10__identityEEEvT0_PT3_T1_NS0_13GridEvenShareISK_EET2_T4_
        .type           _ZN3cub18CUB_300001_SM_10006detail6reduce18DeviceReduceKernelINS2_10policy_hubIijN4cuda3std3__44plusIiEEE10Policy1000EN6thrust24THRUST_300001_SM_1000_NS10device_ptrIiEEjS9_iNS7_10__identityEEEvT0_PT3_T1_NS0_13GridEvenShareISK_EET2_T4_,@function
        .size           _ZN3cub18CUB_300001_SM_10006detail6reduce18DeviceReduceKernelINS2_10policy_hubIijN4cuda3std3__44plusIiEEE10Policy1000EN6thrust24THRUST_300001_SM_1000_NS10device_ptrIiEEjS9_iNS7_10__identityEEEvT0_PT3_T1_NS0_13GridEvenShareISK_EET2_T4_,(.L_x_952 - _ZN3cub18CUB_300001_SM_10006detail6reduce18DeviceReduceKernelINS2_10policy_hubIijN4cuda3std3__44plusIiEEE10Policy1000EN6thrust24THRUST_300001_SM_1000_NS10device_ptrIiEEjS9_iNS7_10__identityEEEvT0_PT3_T1_NS0_13GridEvenShareISK_EET2_T4_)
        .other          _ZN3cub18CUB_300001_SM_10006detail6reduce18DeviceReduceKernelINS2_10policy_hubIijN4cuda3std3__44plusIiEEE10Policy1000EN6thrust24THRUST_300001_SM_1000_NS10device_ptrIiEEjS9_iNS7_10__identityEEEvT0_PT3_T1_NS0_13GridEvenShareISK_EET2_T4_,@"STO_CUDA_ENTRY STV_DEFAULT"
_ZN3cub18CUB_300001_SM_10006detail6reduce18DeviceReduceKernelINS2_10policy_hubIijN4cuda3std3__44plusIiEEE10Policy1000EN6thrust24THRUST_300001_SM_1000_NS10device_ptrIiEEjS9_iNS7_10__identityEEEvT0_PT3_T1_NS0_13GridEvenShareISK_EET2_T4_:
.text._ZN3cub18CUB_300001_SM_10006detail6reduce18DeviceReduceKernelINS2_10policy_hubIijN4cuda3std3__44plusIiEEE10Policy1000EN6thrust24THRUST_300001_SM_1000_NS10device_ptrIiEEjS9_iNS7_10__identityEEEvT0_PT3_T1_NS0_13GridEvenShareISK_EET2_T4_:
[----:B------:R-:W-:Y:S01]  /*0000*/  LDC R1, c[0x0][0x37c] ;  /* 0x0000df00ff017b82 */ /* 0x000fe20000000800 */
[----:B------:R-:W0:Y:S07]  /*0010*/  S2R R3, SR_CTAID.X ;  /* 0x0000000000037919 */ /* 0x000e2e0000002500 */
[----:B------:R-:W1:Y:S01]  /*0020*/  LDC.64 R8, c[0x0][0x3a8] ;  /* 0x0000ea00ff087b82 */ /* 0x000e620000000a00 */
[----:B------:R-:W2:Y:S01]  /*0030*/  LDCU.64 UR6, c[0x0][0x358] ;  /* 0x00006b00ff0677ac */ /* 0x000ea20008000a00 */
[----:B------:R-:W-:Y:S01]  /*0040*/  BSSY.RECONVERGENT B0, `(.L_x_173) ;  /* 0x0000236000007945 */ /* 0x000fe20003800200 */
[----:B-1----:R-:W-:-:S02]  /*0050*/  IMAD.SHL.U32 R13, R9, 0x1000, RZ ;  /* 0x00001000090d7824 */ /* 0x002fc400078e00ff */
[----:B0-----:R-:W-:-:S05]  /*0060*/  IMAD R0, R3, -0x1000, R8 ;  /* 0xfffff00003007824 */ /* 0x001fca00078e0208 */
[----:B------:R-:W-:-:S13]  /*0070*/  ISETP.GT.U32.AND P0, PT, R0, 0xfff, PT ;  /* 0x00000fff0000780c */ /* 0x000fda0003f04070 */
[----:B--2---:R-:W-:Y:S05]  /*0080*/  @P0 BRA `(.L_x_174) ;  /* 0x0000001000540947 */ /* 0x004fea0003800000 */
[----:B------:R-:W0:Y:S01]  /*0090*/  S2R R2, SR_TID.X ;  /* 0x0000000000027919 */ /* 0x000e220000002100 */
[----:B------:R-:W-:Y:S01]  /*00a0*/  BSSY.RECONVERGENT B1, `(.L_x_175) ;  /* 0x000000a000017945 */ /* 0x000fe20003800200 */
[----:B------:R-:W-:Y:S01]  /*00b0*/  IMAD.MOV.U32 R14, RZ, RZ, RZ ;  /* 0x000000ffff0e7224 */ /* 0x000fe200078e00ff */
[----:B0-----:R-:W-:Y:S01]  /*00c0*/  ISETP.GE.U32.AND P0, PT, R2, R0, PT ;  /* 0x000000000200720c */ /* 0x001fe20003f06070 */
[----:B------:R-:W-:-:S12]  /*00d0*/  IMAD.MOV.U32 R4, RZ, RZ, R2 ;  /* 0x000000ffff047224 */ /* 0x000fd800078e0002 */
[----:B------:R-:W-:Y:S05]  /*00e0*/  @P0 BRA `(.L_x_176) ;  /* 0x0000000000140947 */ /* 0x000fea0003800000 */
[----:B------:R-:W0:Y:S01]  /*00f0*/  LDC.64 R14, c[0x0][0x380] ;  /* 0x0000e000ff0e7b82 */ /* 0x000e220000000a00 */
[----:B------:R-:W-:-:S04]  /*0100*/  IMAD R5, R3, 0x1000, R2 ;  /* 0x0000100003057824 */ /* 0x000fc800078e0202 */
[----:B0-----:R-:W-:-:S06]  /*0110*/  IMAD.WIDE.U32 R14, R5, 0x4, R14 ;  /* 0x00000004050e7825 */ /* 0x001fcc00078e000e */
[----:B------:R0:W5:Y:S01]  /*0120*/  LDG.E R14, desc[UR6][R14.64] ;  /* 0x000000060e0e7981 */ /* 0x000162000c1e1900 */
[----:B------:R-:W-:-:S07]  /*0130*/  VIADD R4, R2, 0x100 ;  /* 0x0000010002047836 */ /* 0x000fce0000000000 */
.L_x_176:
[----:B------:R-:W-:Y:S05]  /*0140*/  BSYNC.RECONVERGENT B1 ;  /* 0x0000000000017941 */ /* 0x000fea0003800200 */
.L_x_175:
[----:B------:R-:W-:Y:S01]  /*0150*/  ISETP.GE.U32.AND P0, PT, R4, R0, PT ;  /* 0x000000000400720c */ /* 0x000fe20003f06070 */
[----:B------:R-:W-:-:S12]  /*0160*/  BSSY.RECONVERGENT B1, `(.L_x_177) ;  /* 0x0000097000017945 */ /* 0x000fd80003800200 */
[----:B------:R-:W-:Y:S05]  /*0170*/  @P0 BRA `(.L_x_178) ;  /* 0x0000000800540947 */ /* 0x000fea0003800000 */
[----:B------:R-:W-:Y:S01]  /*0180*/  LOP3.LUT R5, RZ, R4, RZ, 0x33, !PT ;  /* 0x00000004ff057212 */ /* 0x000fe200078e33ff */
[----:B------:R-:W-:Y:S04]  /*0190*/  BSSY.RECONVERGENT B2, `(.L_x_179) ;  /* 0x000004b000027945 */ /* 0x000fe80003800200 */
[----:B------:R-:W-:-:S04]  /*01a0*/  IMAD.IADD R8, R5, 0x1, R8 ;  /* 0x0000000105087824 */ /* 0x000fc800078e0208 */
[----:B------:R-:W-:-:S05]  /*01b0*/  IMAD R8, R3, -0x1000, R8 ;  /* 0xfffff00003087824 */ /* 0x000fca00078e0208 */
[C---:B------:R-:W-:Y:S02]  /*01c0*/  ISETP.GE.U32.AND P0, PT, R8.reuse, 0xf00, PT ;  /* 0x00000f000800780c */ /* 0x040fe40003f06070 */
[----:B------:R-:W-:-:S04]  /*01d0*/  LEA.HI R5, R8, 0x1, RZ, 0x18 ;  /* 0x0000000108057811 */ /* 0x000fc800078fc0ff */
[----:B------:R-:W-:-:S07]  /*01e0*/  LOP3.LUT R6, R5, 0xf, RZ, 0xc0, !PT ;  /* 0x0000000f05067812 */ /* 0x000fce00078ec0ff */
[----:B------:R-:W-:Y:S05]  /*01f0*/  @!P0 BRA `(.L_x_180) ;  /* 0x0000000400108947 */ /* 0x000fea0003800000 */
[----:B------:R-:W-:Y:S01]  /*0200*/  LOP3.LUT R8, R5, 0x1fffff0, RZ, 0xc0, !PT ;  /* 0x01fffff005087812 */ /* 0x000fe200078ec0ff */
[----:B------:R-:W-:Y:S01]  /*0210*/  BSSY.RECONVERGENT B3, `(.L_x_181) ;  /* 0x0000041000037945 */ /* 0x000fe20003800200 */
[----:B------:R-:W-:Y:S01]  /*0220*/  LOP3.LUT R7, R4, 0x800, RZ, 0xfc, !PT ;  /* 0x0000080004077812 */ /* 0x000fe200078efcff */
[----:B------:R-:W-:Y:S01]  /*0230*/  IMAD R4, R3, 0x1000, R4 ;  /* 0x0000100003047824 */ /* 0x000fe200078e0204 */
[----:B------:R-:W-:-:S07]  /*0240*/  IADD3 R8, PT, PT, -R8, RZ, RZ ;  /* 0x000000ff08087210 */ /* 0x000fce0007ffe1ff */
.L_x_182:
[----:B------:R-:W1:Y:S01]  /*0250*/  LDC.64 R12, c[0x0][0x380] ;  /* 0x0000e000ff0c7b82 */ /* 0x000e620000000a00 */
[----:B------:R-:W-:-:S04]  /*0260*/  VIADD R21, R4, 0x100 ;  /* 0x0000010004157836 */ /* 0x000fc80000000000 */
[----:B-1----:R-:W-:-:S04]  /*0270*/  IMAD.WIDE.U32 R20, R21, 0x4, R12 ;  /* 0x0000000415147825 */ /* 0x002fc800078e000c */
[C---:B------:R-:W-:Y:S01]  /*0280*/  IMAD.WIDE.U32 R16, R4.reuse, 0x4, R12 ;  /* 0x0000000404107825 */ /* 0x040fe200078e000c */
[----:B0-----:R-:W2:Y:S04]  /*0290*/  LDG.E R15, desc[UR6][R20.64] ;  /* 0x00000006140f7981 */ /* 0x001ea8000c1e1900 */
[----:B------:R0:W2:Y:S01]  /*02a0*/  LDG.E R9, desc[UR6][R16.64] ;  /* 0x0000000610097981 */ /* 0x0000a2000c1e1900 */
[C---:B------:R-:W-:Y:S02]  /*02b0*/  VIADD R29, R4.reuse, 0x600 ;  /* 0x00000600041d7836 */ /* 0x040fe40000000000 */
[C---:B------:R-:W-:Y:S01]  /*02c0*/  VIADD R27, R4.reuse, 0x300 ;  /* 0x00000300041b7836 */ /* 0x040fe20000000000 */
[C---:B------:R-:W-:Y:S01]  /*02d0*/  IADD3 R28, PT, PT, R4.reuse, 0x800, RZ ;  /* 0x00000800041c7810 */ /* 0x040fe20007ffe0ff */
[----:B------:R-:W-:-:S02]  /*02e0*/  VIADD R11, R4, 0x200 ;  /* 0x00000200040b7836 */ /* 0x000fc40000000000 */
[----:B------:R-:W-:-:S04]  /*02f0*/  IMAD.WIDE.U32 R26, R27, 0x4, R12 ;  /* 0x000000041b1a7825 */ /* 0x000fc800078e000c */
[--C-:B0-----:R-:W-:Y:S02]  /*0300*/  IMAD.WIDE.U32 R16, R29, 0x4, R12.reuse ;  /* 0x000000041d107825 */ /* 0x101fe400078e000c */
[----:B------:R-:W3:Y:S02]  /*0310*/  LDG.E R26, desc[UR6][R26.64] ;  /* 0x000000061a1a7981 */ /* 0x000ee4000c1e1900 */
[C---:B------:R-:W-:Y:S02]  /*0320*/  VIADD R19, R4.reuse, 0x400 ;  /* 0x0000040004137836 */ /* 0x040fe40000000000 */
[C---:B------:R-:W-:Y:S01]  /*0330*/  VIADD R23, R4.reuse, 0x500 ;  /* 0x0000050004177836 */ /* 0x040fe20000000000 */
[----:B------:R0:W4:Y:S01]  /*0340*/  LDG.E R22, desc[UR6][R16.64] ;  /* 0x0000000610167981 */ /* 0x000122000c1e1900 */
[----:B------:R-:W-:Y:S02]  /*0350*/  VIADD R29, R4, 0x700 ;  /* 0x00000700041d7836 */ /* 0x000fe40000000000 */
[----:B------:R-:W-:-:S04]  /*0360*/  IMAD.WIDE.U32 R10, R11, 0x4, R12 ;  /* 0x000000040b0a7825 */ /* 0x000fc800078e000c */
[--C-:B------:R-:W-:Y:S01]  /*0370*/  IMAD.WIDE.U32 R18, R19, 0x4, R12.reuse ;  /* 0x0000000413127825 */ /* 0x100fe200078e000c */
[----:B------:R1:W3:Y:S03]  /*0380*/  LDG.E R25, desc[UR6][R10.64] ;  /* 0x000000060a197981 */ /* 0x0002e6000c1e1900 */
[--C-:B------:R-:W-:Y:S01]  /*0390*/  IMAD.WIDE.U32 R20, R23, 0x4, R12.reuse ;  /* 0x0000000417147825 */ /* 0x100fe200078e000c */
[----:B------:R-:W4:Y:S03]  /*03a0*/  LDG.E R24, desc[UR6][R18.64] ;  /* 0x0000000612187981 */ /* 0x000f26000c1e1900 */
[--C-:B0-----:R-:W-:Y:S01]  /*03b0*/  IMAD.WIDE.U32 R16, R29, 0x4, R12.reuse ;  /* 0x000000041d107825 */ /* 0x101fe200078e000c */
[----:B------:R0:W4:Y:S03]  /*03c0*/  LDG.E R23, desc[UR6][R20.64] ;  /* 0x0000000614177981 */ /* 0x000126000c1e1900 */
[----:B------:R-:W-:Y:S01]  /*03d0*/  IMAD.WIDE.U32 R28, R28, 0x4, R12 ;  /* 0x000000041c1c7825 */ /* 0x000fe200078e000c */
[----:B------:R-:W4:Y:S03]  /*03e0*/  LDG.E R19, desc[UR6][R16.64] ;  /* 0x0000000610137981 */ /* 0x000f26000c1e1900 */
[----:B------:R-:W-:-:S02]  /*03f0*/  VIADD R27, R4, 0xa00 ;  /* 0x00000a00041b7836 */ /* 0x000fc40000000000 */
[----:B-1----:R-:W-:Y:S01]  /*0400*/  VIADD R11, R4, 0x900 ;  /* 0x00000900040b7836 */ /* 0x002fe20000000000 */
[----:B------:R1:W4:Y:S01]  /*0410*/  LDG.E R18, desc[UR6][R28.64] ;  /* 0x000000061c127981 */ /* 0x000322000c1e1900 */
[----:B0-----:R-:W-:-:S04]  /*0420*/  IMAD.WIDE.U32 R20, R27, 0x4, R12 ;  /* 0x000000041b147825 */ /* 0x001fc800078e000c */
[----:B------:R-:W-:Y:S02]  /*0430*/  VIADD R27, R4, 0xb00 ;  /* 0x00000b00041b7836 */ /* 0x000fe40000000000 */
[----:B------:R-:W-:-:S04]  /*0440*/  IMAD.WIDE.U32 R10, R11, 0x4, R12 ;  /* 0x000000040b0a7825 */ /* 0x000fc800078e000c */
[----:B-1----:R-:W-:Y:S02]  /*0450*/  VIADD R29, R4, 0xc00 ;  /* 0x00000c00041d7836 */ /* 0x002fe40000000000 */
[----:B------:R-:W4:Y:S02]  /*0460*/  LDG.E R11, desc[UR6][R10.64] ;  /* 0x000000060a0b7981 */ /* 0x000f24000c1e1900 */
[----:B------:R-:W-:-:S06]  /*0470*/  IMAD.WIDE.U32 R16, R29, 0x4, R12 ;  /* 0x000000041d107825 */ /* 0x000fcc00078e000c */
[----:B------:R0:W4:Y:S04]  /*0480*/  LDG.E R16, desc[UR6][R16.64] ;  /* 0x0000000610107981 */ /* 0x000128000c1e1900 */
[----:B------:R1:W4:Y:S01]  /*0490*/  LDG.E R10, desc[UR6][R20.64] ;  /* 0x00000006140a7981 */ /* 0x000322000c1e1900 */
[----:B0-----:R-:W-:Y:S01]  /*04a0*/  VIADD R17, R4, 0xf00 ;  /* 0x00000f0004117836 */ /* 0x001fe20000000000 */
[----:B--2--5:R-:W-:Y:S01]  /*04b0*/  IADD3 R9, PT, PT, R15, R9, R14 ;  /* 0x000000090f097210 */ /* 0x024fe20007ffe00e */
[----:B------:R-:W-:-:S04]  /*04c0*/  IMAD.WIDE.U32 R14, R27, 0x4, R12 ;  /* 0x000000041b0e7825 */ /* 0x000fc800078e000c */
[----:B------:R-:W-:Y:S02]  /*04d0*/  VIADD R27, R4, 0xd00 ;  /* 0x00000d00041b7836 */ /* 0x000fe40000000000 */
[----:B------:R-:W2:Y:S02]  /*04e0*/  LDG.E R15, desc[UR6][R14.64] ;  /* 0x000000060e0f7981 */ /* 0x000ea4000c1e1900 */
[----:B------:R-:W-:-:S04]  /*04f0*/  IMAD.WIDE.U32 R28, R27, 0x4, R12 ;  /* 0x000000041b1c7825 */ /* 0x000fc800078e000c */
[----:B------:R-:W-:Y:S02]  /*0500*/  VIADD R27, R4, 0xe00 ;  /* 0x00000e00041b7836 */ /* 0x000fe40000000000 */
[----:B------:R-:W2:Y:S02]  /*0510*/  LDG.E R29, desc[UR6][R28.64] ;  /* 0x000000061c1d7981 */ /* 0x000ea4000c1e1900 */
[----:B-1----:R-:W-:-:S04]  /*0520*/  IMAD.WIDE.U32 R20, R27, 0x4, R12 ;  /* 0x000000041b147825 */ /* 0x002fc800078e000c */
[----:B------:R-:W-:Y:S02]  /*0530*/  IMAD.WIDE.U32 R12, R17, 0x4, R12 ;  /* 0x00000004110c7825 */ /* 0x000fe400078e000c */
[----:B------:R-:W2:Y:S04]  /*0540*/  LDG.E R20, desc[UR6][R20.64] ;  /* 0x0000000614147981 */ /* 0x000ea8000c1e1900 */
[----:B------:R-:W2:Y:S01]  /*0550*/  LDG.E R12, desc[UR6][R12.64] ;  /* 0x000000060c0c7981 */ /* 0x000ea2000c1e1900 */
[----:B---3--:R-:W-:Y:S02]  /*0560*/  IADD3 R9, PT, PT, R26, R25, R9 ;  /* 0x000000191a097210 */ /* 0x008fe40007ffe009 */
[----:B------:R-:W-:Y:S02]  /*0570*/  IADD3 R8, PT, PT, R8, 0x10, RZ ;  /* 0x0000001008087810 */ /* 0x000fe40007ffe0ff */
[----:B----4-:R-:W-:-:S02]  /*0580*/  IADD3 R9, PT, PT, R23, R24, R9 ;  /* 0x0000001817097210 */ /* 0x010fc40007ffe009 */
[----:B------:R-:W-:Y:S02]  /*0590*/  ISETP.NE.AND P0, PT, R8, RZ, PT ;  /* 0x000000ff0800720c */ /* 0x000fe40003f05270 */
[----:B------:R-:W-:Y:S01]  /*05a0*/  IADD3 R9, PT, PT, R19, R22, R9 ;  /* 0x0000001613097210 */ /* 0x000fe20007ffe009 */
[----:B------:R-:W-:Y:S02]  /*05b0*/  VIADD R7, R7, 0x1000 ;  /* 0x0000100007077836 */ /* 0x000fe40000000000 */
[----:B------:R-:W-:Y:S01]  /*05c0*/  VIADD R4, R4, 0x1000 ;  /* 0x0000100004047836 */ /* 0x000fe20000000000 */
[----:B------:R-:W-:-:S04]  /*05d0*/  IADD3 R9, PT, PT, R11, R18, R9 ;  /* 0x000000120b097210 */ /* 0x000fc80007ffe009 */
[----:B--2---:R-:W-:-:S04]  /*05e0*/  IADD3 R9, PT, PT, R15, R10, R9 ;  /* 0x0000000a0f097210 */ /* 0x004fc80007ffe009 */
[----:B------:R-:W-:-:S04]  /*05f0*/  IADD3 R9, PT, PT, R29, R16, R9 ;  /* 0x000000101d097210 */ /* 0x000fc80007ffe009 */
[----:B------:R-:W-:Y:S01]  /*0600*/  IADD3 R14, PT, PT, R12, R20, R9 ;  /* 0x000000140c0e7210 */ /* 0x000fe20007ffe009 */
[----:B------:R-:W-:Y:S06]  /*0610*/  @P0 BRA `(.L_x_182) ;  /* 0xfffffffc000c0947 */ /* 0x000fec000383ffff */
[----:B------:R-:W-:Y:S05]  /*0620*/  BSYNC.RECONVERGENT B3 ;  /* 0x0000000000037941 */ /* 0x000fea0003800200 */
.L_x_181:
[----:B------:R-:W-:-:S07]  /*0630*/  VIADD R4, R7, 0xfffff800 ;  /* 0xfffff80007047836 */ /* 0x000fce0000000000 */
.L_x_180:
[----:B------:R-:W-:Y:S05]  /*0640*/  BSYNC.RECONVERGENT B2 ;  /* 0x0000000000027941 */ /* 0x000fea0003800200 */
.L_x_179:
[----:B------:R-:W-:-:S13]  /*0650*/  ISETP.NE.AND P0, PT, R6, RZ, PT ;  /* 0x000000ff0600720c */ /* 0x000fda0003f05270 */
[----:B------:R-:W-:Y:S05]  /*0660*/  @!P0 BRA `(.L_x_178) ;  /* 0x0000000400188947 */ /* 0x000fea0003800000 */
[----:B------:R-:W-:Y:S01]  /*0670*/  ISETP.GE.U32.AND P0, PT, R6, 0x8, PT ;  /* 0x000000080600780c */ /* 0x000fe20003f06070 */
[----:B------:R-:W-:Y:S01]  /*0680*/  BSSY.RECONVERGENT B2, `(.L_x_183) ;  /* 0x0000022000027945 */ /* 0x000fe20003800200 */
[----:B------:R-:W-:-:S04]  /*0690*/  LOP3.LUT R24, R5, 0x7, RZ, 0xc0, !PT ;  /* 0x0000000705187812 */ /* 0x000fc800078ec0ff */
[----:B------:R-:W-:-:S07]  /*06a0*/  ISETP.NE.AND P1, PT, R24, RZ, PT ;  /* 0x000000ff1800720c */ /* 0x000fce0003f25270 */
[----:B------:R-:W-:Y:S06]  /*06b0*/  @!P0 BRA `(.L_x_184) ;  /* 0x0000000000788947 */ /* 0x000fec0003800000 */
[----:B------:R-:W1:Y:S01]  /*06c0*/  LDC.64 R10, c[0x0][0x380] ;  /* 0x0000e000ff0a7b82 */ /* 0x000e620000000a00 */
[----:B------:R-:W-:-:S04]  /*06d0*/  IMAD R27, R3, 0x1000, R4 ;  /* 0x00001000031b7824 */ /* 0x000fc800078e0204 */
[C---:B------:R-:W-:Y:S02]  /*06e0*/  VIADD R21, R27.reuse, 0x100 ;  /* 0x000001001b157836 */ /* 0x040fe40000000000 */
[C---:B------:R-:W-:Y:S02]  /*06f0*/  VIADD R17, R27.reuse, 0x300 ;  /* 0x000003001b117836 */ /* 0x040fe40000000000 */
[C---:B------:R-:W-:Y:S01]  /*0700*/  VIADD R23, R27.reuse, 0x200 ;  /* 0x000002001b177836 */ /* 0x040fe20000000000 */
[C---:B------:R-:W-:Y:S01]  /*0710*/  IADD3 R7, PT, PT, R27.reuse, 0x400, RZ ;  /* 0x000004001b077810 */ /* 0x040fe20007ffe0ff */
[C---:B------:R-:W-:Y:S02]  /*0720*/  VIADD R9, R27.reuse, 0x500 ;  /* 0x000005001b097836 */ /* 0x040fe40000000000 */
[C---:B------:R-:W-:Y:S02]  /*0730*/  VIADD R25, R27.reuse, 0x600 ;  /* 0x000006001b197836 */ /* 0x040fe40000000000 */
[----:B-1----:R-:W-:-:S04]  /*0740*/  IMAD.WIDE.U32 R12, R27, 0x4, R10 ;  /* 0x000000041b0c7825 */ /* 0x002fc800078e000a */
[--C-:B------:R-:W-:Y:S01]  /*0750*/  IMAD.WIDE.U32 R20, R21, 0x4, R10.reuse ;  /* 0x0000000415147825 */ /* 0x100fe200078e000a */
[----:B0-----:R0:W2:Y:S03]  /*0760*/  LDG.E R15, desc[UR6][R12.64] ;  /* 0x000000060c0f7981 */ /* 0x0010a6000c1e1900 */
[--C-:B------:R-:W-:Y:S01]  /*0770*/  IMAD.WIDE.U32 R16, R17, 0x4, R10.reuse ;  /* 0x0000000411107825 */ /* 0x100fe200078e000a */
[----:B------:R-:W2:Y:S03]  /*0780*/  LDG.E R18, desc[UR6][R20.64] ;  /* 0x0000000614127981 */ /* 0x000ea6000c1e1900 */
[----:B------:R-:W-:Y:S02]  /*0790*/  IMAD.WIDE.U32 R22, R23, 0x4, R10 ;  /* 0x0000000417167825 */ /* 0x000fe400078e000a */
[----:B------:R-:W3:Y:S02]  /*07a0*/  LDG.E R16, desc[UR6][R16.64] ;  /* 0x0000000610107981 */ /* 0x000ee4000c1e1900 */
[----:B------:R-:W-:-:S02]  /*07b0*/  VIADD R27, R27, 0x700 ;  /* 0x000007001b1b7836 */ /* 0x000fc40000000000 */
[--C-:B------:R-:W-:Y:S01]  /*07c0*/  IMAD.WIDE.U32 R6, R7, 0x4, R10.reuse ;  /* 0x0000000407067825 */ /* 0x100fe200078e000a */
[----:B------:R-:W3:Y:S03]  /*07d0*/  LDG.E R19, desc[UR6][R22.64] ;  /* 0x0000000616137981 */ /* 0x000ee6000c1e1900 */
[--C-:B------:R-:W-:Y:S02]  /*07e0*/  IMAD.WIDE.U32 R8, R9, 0x4, R10.reuse ;  /* 0x0000000409087825 */ /* 0x100fe400078e000a */
[----:B------:R-:W4:Y:S02]  /*07f0*/  LDG.E R7, desc[UR6][R6.64] ;  /* 0x0000000606077981 */ /* 0x000f24000c1e1900 */
[--C-:B0-----:R-:W-:Y:S02]  /*0800*/  IMAD.WIDE.U32 R12, R25, 0x4, R10.reuse ;  /* 0x00000004190c7825 */ /* 0x101fe400078e000a */
[----:B------:R-:W4:Y:S02]  /*0810*/  LDG.E R8, desc[UR6][R8.64] ;  /* 0x0000000608087981 */ /* 0x000f24000c1e1900 */
[----:B------:R-:W-:-:S02]  /*0820*/  IMAD.WIDE.U32 R10, R27, 0x4, R10 ;  /* 0x000000041b0a7825 */ /* 0x000fc400078e000a */
[----:B------:R-:W4:Y:S04]  /*0830*/  LDG.E R13, desc[UR6][R12.64] ;  /* 0x000000060c0d7981 */ /* 0x000f28000c1e1900 */
[----:B------:R-:W4:Y:S01]  /*0840*/  LDG.E R10, desc[UR6][R10.64] ;  /* 0x000000060a0a7981 */ /* 0x000f22000c1e1900 */
[----:B------:R-:W-:Y:S01]  /*0850*/  VIADD R4, R4, 0x800 ;  /* 0x0000080004047836 */ /* 0x000fe20000000000 */
[----:B--2--5:R-:W-:-:S04]  /*0860*/  IADD3 R18, PT, PT, R18, R15, R14 ;  /* 0x0000000f12127210 */ /* 0x024fc80007ffe00e */
[----:B---3--:R-:W-:-:S04]  /*0870*/  IADD3 R18, PT, PT, R16, R19, R18 ;  /* 0x0000001310127210 */ /* 0x008fc80007ffe012 */
[----:B----4-:R-:W-:-:S04]  /*0880*/  IADD3 R18, PT, PT, R8, R7, R18 ;  /* 0x0000000708127210 */ /* 0x010fc80007ffe012 */
[----:B------:R-:W-:-:S07]  /*0890*/  IADD3 R14, PT, PT, R10, R13, R18 ;  /* 0x0000000d0a0e7210 */ /* 0x000fce0007ffe012 */
.L_x_184:
[----:B------:R-:W-:Y:S05]  /*08a0*/  BSYNC.RECONVERGENT B2 ;  /* 0x0000000000027941 */ /* 0x000fea0003800200 */
.L_x_183:
        /* <DEDUP_REMOVED lines=8> */
[C---:B------:R-:W-:Y:S01]  /*0930*/  VIADD R13, R11.reuse, 0x100 ;  /* 0x000001000b0d7836 */ /* 0x040fe20000000000 */
[C---:B------:R-:W-:Y:S01]  /*0940*/  IADD3 R17, PT, PT, R11.reuse, 0x300, RZ ;  /* 0x000003000b117810 */ /* 0x040fe20007ffe0ff */
[C---:B0-----:R-:W-:Y:S02]  /*0950*/  VIADD R15, R11.reuse, 0x200 ;  /* 0x000002000b0f7836 */ /* 0x041fe40000000000 */
[----:B-1----:R-:W-:-:S04]  /*0960*/  IMAD.WIDE.U32 R8, R11, 0x4, R6 ;  /* 0x000000040b087825 */ /* 0x002fc800078e0006 */
[--C-:B------:R-:W-:Y:S02]  /*0970*/  IMAD.WIDE.U32 R10, R13, 0x4, R6.reuse ;  /* 0x000000040d0a7825 */ /* 0x100fe400078e0006 */
[----:B------:R-:W2:Y:S02]  /*0980*/  LDG.E R9, desc[UR6][R8.64] ;  /* 0x0000000608097981 */ /* 0x000ea4000c1e1900 */
[--C-:B------:R-:W-:Y:S02]  /*0990*/  IMAD.WIDE.U32 R12, R15, 0x4, R6.reuse ;  /* 0x000000040f0c7825 */ /* 0x100fe400078e0006 */
[----:B------:R-:W2:Y:S02]  /*09a0*/  LDG.E R10, desc[UR6][R10.64] ;  /* 0x000000060a0a7981 */ /* 0x000ea4000c1e1900 */
[----:B------:R-:W-:Y:S02]  /*09b0*/  IMAD.WIDE.U32 R6, R17, 0x4, R6 ;  /* 0x0000000411067825 */ /* 0x000fe400078e0006 */
[----:B------:R-:W3:Y:S04]  /*09c0*/  LDG.E R13, desc[UR6][R12.64] ;  /* 0x000000060c0d7981 */ /* 0x000ee8000c1e1900 */
[----:B------:R-:W3:Y:S01]  /*09d0*/  LDG.E R6, desc[UR6][R6.64] ;  /* 0x0000000606067981 */ /* 0x000ee2000c1e1900 */
[----:B------:R-:W-:Y:S01]  /*09e0*/  VIADD R4, R4, 0x400 ;  /* 0x0000040004047836 */ /* 0x000fe20000000000 */
[----:B--2--5:R-:W-:-:S04]  /*09f0*/  IADD3 R14, PT, PT, R10, R9, R14 ;  /* 0x000000090a0e7210 */ /* 0x024fc80007ffe00e */
[----:B---3--:R-:W-:-:S07]  /*0a00*/  IADD3 R14, PT, PT, R6, R13, R14 ;  /* 0x0000000d060e7210 */ /* 0x008fce0007ffe00e */
.L_x_186:
[----:B------:R-:W-:Y:S05]  /*0a10*/  BSYNC.RECONVERGENT B2 ;  /* 0x0000000000027941 */ /* 0x000fea0003800200 */
.L_x_185:
[----:B------:R-:W-:Y:S05]  /*0a20*/  @!P1 BRA `(.L_x_178) ;  /* 0x0000000000289947 */ /* 0x000fea0003800000 */
[----:B------:R-:W1:Y:S01]  /*0a30*/  LDC.64 R6, c[0x0][0x380] ;  /* 0x0000e000ff067b82 */ /* 0x000e620000000a00 */
[----:B------:R-:W-:Y:S02]  /*0a40*/  IMAD R9, R3, 0x1000, R4 ;  /* 0x0000100003097824 */ /* 0x000fe400078e0204 */
[----:B------:R-:W-:-:S07]  /*0a50*/  IMAD.MOV R8, RZ, RZ, -R5 ;  /* 0x000000ffff087224 */ /* 0x000fce00078e0a05 */
.L_x_187:
[----:B-1----:R-:W-:-:S06]  /*0a60*/  IMAD.WIDE.U32 R4, R9, 0x4, R6 ;  /* 0x0000000409047825 */ /* 0x002fcc00078e0006 */
[----:B------:R-:W2:Y:S01]  /*0a70*/  LDG.E R5, desc[UR6][R4.64] ;  /* 0x0000000604057981 */ /* 0x000ea2000c1e1900 */
[----:B------:R-:W-:Y:S02]  /*0a80*/  VIADD R8, R8, 0x1 ;  /* 0x0000000108087836 */ /* 0x000fe40000000000 */
[----:B------:R-:W-:-:S03]  /*0a90*/  VIADD R9, R9, 0x100 ;  /* 0x0000010009097836 */ /* 0x000fc60000000000 */
[----:B------:R-:W-:Y:S01]  /*0aa0*/  ISETP.NE.AND P0, PT, R8, RZ, PT ;  /* 0x000000ff0800720c */ /* 0x000fe20003f05270 */
[----:B--2--5:R-:W-:-:S12]  /*0ab0*/  IMAD.IADD R14, R5, 0x1, R14 ;  /* 0x00000001050e7824 */ /* 0x024fd800078e020e */
[----:B------:R-:W-:Y:S05]  /*0ac0*/  @P0 BRA `(.L_x_187) ;  /* 0xfffffffc00e40947 */ /* 0x000fea000383ffff */
.L_x_178:
[----:B------:R-:W-:Y:S05]  /*0ad0*/  BSYNC.RECONVERGENT B1 ;  /* 0x0000000000017941 */ /* 0x000fea0003800200 */
.L_x_177:
[----:B------:R-:W-:-:S13]  /*0ae0*/  ISETP.GE.U32.AND P0, PT, R0, 0x100, PT ;  /* 0x000001000000780c */ /* 0x000fda0003f06070 */
[----:B------:R-:W-:Y:S05]  /*0af0*/  @!P0 BRA `(.L_x_188) ;  /* 0x0000000000ac8947 */ /* 0x000fea0003800000 */
[----:B------:R-:W1:Y:S01]  /*0b00*/  S2R R8, SR_LANEID ;  /* 0x0000000000087919 */ /* 0x000e620000000000 */
[----:B-----5:R-:W2:Y:S01]  /*0b10*/  SHFL.DOWN PT, R0, R14, 0x1, 0x1f ;  /* 0x08201f000e007f89 */ /* 0x020ea200000e0000 */
[C---:B-1----:R-:W-:Y:S02]  /*0b20*/  ISETP.GT.AND P0, PT, R8.reuse, 0x1e, PT ;  /* 0x0000001e0800780c */ /* 0x042fe40003f04270 */
[----:B------:R-:W-:Y:S02]  /*0b30*/  ISETP.NE.AND P1, PT, R8, RZ, PT ;  /* 0x000000ff0800720c */ /* 0x000fe40003f25270 */
[----:B--2---:R-:W-:Y:S02]  /*0b40*/  SEL R5, R0, RZ, !P0 ;  /* 0x000000ff00057207 */ /* 0x004fe40004000000 */
[----:B------:R-:W-:Y:S02]  /*0b50*/  ISETP.GT.AND P0, PT, R8, 0x1d, PT ;  /* 0x0000001d0800780c */ /* 0x000fe40003f04270 */
[----:B------:R-:W-:-:S05]  /*0b60*/  IADD3 R5, PT, PT, R5, R14, RZ ;  /* 0x0000000e05057210 */ /* 0x000fca0007ffe0ff */
[----:B------:R-:W1:Y:S02]  /*0b70*/  SHFL.DOWN PT, R0, R5, 0x2, 0x1f ;  /* 0x08401f0005007f89 */ /* 0x000e6400000e0000 */
[----:B------:R-:W-:Y:S01]  /*0b80*/  @!P1 MOV R6, 0x400 ;  /* 0x0000040000069802 */ /* 0x000fe20000000f00 */
[----:B------:R-:W2:Y:S01]  /*0b90*/  @!P1 S2R R9, SR_CgaCtaId ;  /* 0x0000000000099919 */ /* 0x000ea20000008800 */
[----:B-1----:R-:W-:Y:S02]  /*0ba0*/  SEL R0, R0, RZ, !P0 ;  /* 0x000000ff00007207 */ /* 0x002fe40004000000 */
[----:B------:R-:W-:-:S03]  /*0bb0*/  ISETP.GT.AND P0, PT, R8, 0x1b, PT ;  /* 0x0000001b0800780c */ /* 0x000fc60003f04270 */
[----:B------:R-:W-:-:S05]  /*0bc0*/  IMAD.IADD R0, R5, 0x1, R0 ;  /* 0x0000000105007824 */ /* 0x000fca00078e0200 */
[----:B------:R-:W1:Y:S01]  /*0bd0*/  SHFL.DOWN PT, R4, R0, 0x4, 0x1f ;  /* 0x08801f0000047f89 */ /* 0x000e6200000e0000 */
[----:B--2---:R-:W-:Y:S02]  /*0be0*/  @!P1 LEA R9, R9, R6, 0x18 ;  /* 0x0000000609099211 */ /* 0x004fe400078ec0ff */
[----:B-1----:R-:W-:Y:S02]  /*0bf0*/  SEL R7, R4, RZ, !P0 ;  /* 0x000000ff04077207 */ /* 0x002fe40004000000 */
[----:B------:R-:W-:-:S03]  /*0c00*/  ISETP.GT.AND P0, PT, R8, 0x17, PT ;  /* 0x000000170800780c */ /* 0x000fc60003f04270 */
[----:B------:R-:W-:Y:S01]  /*0c10*/  IMAD.IADD R7, R0, 0x1, R7 ;  /* 0x0000000100077824 */ /* 0x000fe200078e0207 */
[----:B------:R-:W-:-:S04]  /*0c20*/  @!P1 SHF.R.U32.HI R0, RZ, 0x3, R2 ;  /* 0x00000003ff009819 */ /* 0x000fc80000011602 */
[----:B------:R-:W1:Y:S01]  /*0c30*/  SHFL.DOWN PT, R4, R7, 0x8, 0x1f ;  /* 0x09001f0007047f89 */ /* 0x000e6200000e0000 */
[----:B------:R-:W-:-:S05]  /*0c40*/  @!P1 LOP3.LUT R0, R0, 0x7c, RZ, 0xc0, !PT ;  /* 0x0000007c00009812 */ /* 0x000fca00078ec0ff */
[----:B------:R-:W-:Y:S01]  /*0c50*/  @!P1 IMAD.IADD R0, R0, 0x1, R9 ;  /* 0x0000000100009824 */ /* 0x000fe200078e0209 */
[----:B-1----:R-:W-:Y:S02]  /*0c60*/  SEL R4, R4, RZ, !P0 ;  /* 0x000000ff04047207 */ /* 0x002fe40004000000 */
[----:B------:R-:W-:-:S03]  /*0c70*/  ISETP.GT.AND P0, PT, R8, 0xf, PT ;  /* 0x0000000f0800780c */ /* 0x000fc60003f04270 */
[----:B------:R-:W-:-:S05]  /*0c80*/  IMAD.IADD R4, R7, 0x1, R4 ;  /* 0x0000000107047824 */ /* 0x000fca00078e0204 */
[----:B------:R-:W1:Y:S02]  /*0c90*/  SHFL.DOWN PT, R5, R4, 0x10, 0x1f ;  /* 0x0a001f0004057f89 */ /* 0x000e6400000e0000 */
[----:B-1----:R-:W-:Y:S02]  /*0ca0*/  SEL R5, R5, RZ, !P0 ;  /* 0x000000ff05057207 */ /* 0x002fe40004000000 */
        /* <DEDUP_REMOVED lines=8> */
[----:B--2---:R-:W-:Y:S04]  /*0d30*/  LDS R0, [UR4+0xc] ;  /* 0x00000c04ff007984 */ /* 0x004fe80008000800 */
[----:B------:R-:W1:Y:S04]  /*0d40*/  LDS.128 R4, [UR4+0x10] ;  /* 0x00001004ff047984 */ /* 0x000e680008000c00 */
[----:B------:R-:W2:Y:S01]  /*0d50*/  LDS.64 R8, [UR4+0x20] ;  /* 0x00002004ff087984 */ /* 0x000ea20008000a00 */
[----:B-1----:R-:W-:-:S04]  /*0d60*/  IADD3 R0, PT, PT, R4, R0, R11 ;  /* 0x0000000004007210 */ /* 0x002fc80007ffe00b */
[----:B------:R-:W-:-:S04]  /*0d70*/  IADD3 R0, PT, PT, R6, R0, R5 ;  /* 0x0000000006007210 */ /* 0x000fc80007ffe005 */
[----:B--2---:R-:W-:-:S05]  /*0d80*/  IADD3 R0, PT, PT, R8, R0, R7 ;  /* 0x0000000008007210 */ /* 0x004fca0007ffe007 */
[----:B------:R-:W-:Y:S01]  /*0d90*/  IMAD.IADD R11, R0, 0x1, R9 ;  /* 0x00000001000b7824 */ /* 0x000fe200078e0209 */
[----:B------:R-:W-:Y:S06]  /*0da0*/  BRA `(.L_x_189) ;  /* 0x00000014007c7947 */ /* 0x000fec0003800000 */
.L_x_188:
[----:B------:R-:W-:Y:S01]  /*0db0*/  LOP3.LUT R4, R2, 0x3e0, RZ, 0xc0, !PT ;  /* 0x000003e002047812 */ /* 0x000fe200078ec0ff */
[----:B------:R-:W1:Y:S03]  /*0dc0*/  S2R R10, SR_LANEID ;  /* 0x00000000000a7919 */ /* 0x000e660000000000 */
[----:B------:R-:W-:Y:S02]  /*0dd0*/  LOP3.LUT R7, RZ, R4, RZ, 0x33, !PT ;  /* 0x00000004ff077212 */ /* 0x000fe400078e33ff */
[----:B------:R-:W-:-:S03]  /*0de0*/  IADD3 R5, PT, PT, R4, 0x20, RZ ;  /* 0x0000002004057810 */ /* 0x000fc60007ffe0ff */
[----:B------:R-:W-:Y:S01]  /*0df0*/  IMAD.IADD R7, R0, 0x1, R7 ;  /* 0x0000000100077824 */ /* 0x000fe200078e0207 */
[----:B------:R-:W-:-:S04]  /*0e00*/  ISETP.GT.U32.AND P0, PT, R5, R0, PT ;  /* 0x000000000500720c */ /* 0x000fc80003f04070 */
[----:B------:R-:W-:-:S05]  /*0e10*/  SEL R7, R7, 0x1f, P0 ;  /* 0x0000001f07077807 */ /* 0x000fca0000000000 */
[----:B-----5:R-:W2:Y:S01]  /*0e20*/  SHFL.DOWN PT, R4, R14, 0x1, R7 ;  /* 0x082000000e047989 */ /* 0x020ea200000e0007 */
[CC--:B-1----:R-:W-:Y:S01]  /*0e30*/  ISETP.GE.AND P0, PT, R10.reuse, R7.reuse, PT ;  /* 0x000000070a00720c */ /* 0x0c2fe20003f06270 */
[C---:B------:R-:W-:Y:S01]  /*0e40*/  VIADD R6, R10.reuse, 0x2 ;  /* 0x000000020a067836 */ /* 0x040fe20000000000 */
[C---:B------:R-:W-:Y:S01]  /*0e50*/  ISETP.NE.AND P1, PT, R10.reuse, RZ, PT ;  /* 0x000000ff0a00720c */ /* 0x040fe20003f25270 */
[----:B------:R-:W-:Y:S01]  /*0e60*/  VIADD R8, R10, 0x4 ;  /* 0x000000040a087836 */ /* 0x000fe20000000000 */
[----:B--2---:R-:W-:Y:S02]  /*0e70*/  SEL R5, R4, RZ, !P0 ;  /* 0x000000ff04057207 */ /* 0x004fe40004000000 */
[----:B------:R-:W-:-:S03]  /*0e80*/  ISETP.GT.AND P0, PT, R6, R7, PT ;  /* 0x000000070600720c */ /* 0x000fc60003f04270 */
[----:B------:R-:W-:-:S06]  /*0e90*/  IMAD.IADD R4, R5, 0x1, R14 ;  /* 0x0000000105047824 */ /* 0x000fcc00078e020e */
[----:B------:R-:W1:Y:S01]  /*0ea0*/  @!P1 S2R R11, SR_CgaCtaId ;  /* 0x00000000000b9919 */ /* 0x000e620000008800 */
[----:B------:R-:W-:Y:S01]  /*0eb0*/  @!P1 SHF.R.U32.HI R9, RZ, 0x3, R2 ;  /* 0x00000003ff099819 */ /* 0x000fe20000011602 */
[----:B------:R-:W2:Y:S03]  /*0ec0*/  SHFL.DOWN PT, R5, R4, 0x2, R7 ;  /* 0x0840000004057989 */ /* 0x000ea600000e0007 */
[----:B------:R-:W-:Y:S02]  /*0ed0*/  @!P1 LOP3.LUT R9, R9, 0x7c, RZ, 0xc0, !PT ;  /* 0x0000007c09099812 */ /* 0x000fe400078ec0ff */
[----:B--2---:R-:W-:Y:S02]  /*0ee0*/  SEL R5, R5, RZ, !P0 ;  /* 0x000000ff05057207 */ /* 0x004fe40004000000 */
[----:B------:R-:W-:-:S03]  /*0ef0*/  ISETP.GT.AND P0, PT, R8, R7, PT ;  /* 0x000000070800720c */ /* 0x000fc60003f04270 */
[----:B------:R-:W-:Y:S01]  /*0f00*/  IMAD.IADD R6, R4, 0x1, R5 ;  /* 0x0000000104067824 */ /* 0x000fe200078e0205 */
[----:B------:R-:W-:-:S04]  /*0f10*/  IADD3 R4, PT, PT, R10, 0x8, RZ ;  /* 0x000000080a047810 */ /* 0x000fc80007ffe0ff */
[----:B------:R-:W2:Y:S02]  /*0f20*/  SHFL.DOWN PT, R5, R6, 0x4, R7 ;  /* 0x0880000006057989 */ /* 0x000ea400000e0007 */
[----:B--2---:R-:W-:Y:S02]  /*0f30*/  SEL R5, R5, RZ, !P0 ;  /* 0x000000ff05057207 */ /* 0x004fe40004000000 */
[----:B------:R-:W-:-:S03]  /*0f40*/  ISETP.GT.AND P0, PT, R4, R7, PT ;  /* 0x000000070400720c */ /* 0x000fc60003f04270 */
[----:B------:R-:W-:Y:S02]  /*0f50*/  IMAD.IADD R8, R6, 0x1, R5 ;  /* 0x0000000106087824 */ /* 0x000fe400078e0205 */
[----:B------:R-:W-:Y:S01]  /*0f60*/  VIADD R6, R10, 0x10 ;  /* 0x000000100a067836 */ /* 0x000fe20000000000 */
[----:B------:R-:W-:Y:S02]  /*0f70*/  @!P1 MOV R10, 0x400 ;  /* 0x00000400000a9802 */ /* 0x000fe40000000f00 */
[----:B------:R-:W2:Y:S02]  /*0f80*/  SHFL.DOWN PT, R5, R8, 0x8, R7 ;  /* 0x0900000008057989 */ /* 0x000ea400000e0007 */
[----:B-1----:R-:W-:-:S05]  /*0f90*/  @!P1 LEA R10, R11, R10, 0x18 ;  /* 0x0000000a0b0a9211 */ /* 0x002fca00078ec0ff */
[----:B------:R-:W-:Y:S01]  /*0fa0*/  @!P1 IMAD.IADD R10, R9, 0x1, R10 ;  /* 0x00000001090a9824 */ /* 0x000fe200078e020a */
[----:B--2---:R-:W-:Y:S02]  /*0fb0*/  SEL R5, R5, RZ, !P0 ;  /* 0x000000ff05057207 */ /* 0x004fe40004000000 */
[----:B------:R-:W-:-:S03]  /*0fc0*/  ISETP.GT.AND P0, PT, R6, R7, PT ;  /* 0x000000070600720c */ /* 0x000fc60003f04270 */
[----:B------:R-:W-:-:S05]  /*0fd0*/  IMAD.IADD R4, R8, 0x1, R5 ;  /* 0x0000000108047824 */ /* 0x000fca00078e0205 */
[----:B------:R-:W1:Y:S02]  /*0fe0*/  SHFL.DOWN PT, R5, R4, 0x10, R7 ;  /* 0x0a00000004057989 */ /* 0x000e6400000e0007 */
[----:B-1----:R-:W-:Y:S02]  /*0ff0*/  SEL R5, R5, RZ, !P0 ;  /* 0x000000ff05057207 */ /* 0x002fe40004000000 */
[----:B------:R-:W-:-:S03]  /*1000*/  ISETP.NE.AND P0, PT, R2, RZ, PT ;  /* 0x000000ff0200720c */ /* 0x000fc60003f05270 */
[----:B------:R-:W-:-:S05]  /*1010*/  IMAD.IADD R11, R4, 0x1, R5 ;  /* 0x00000001040b7824 */ /* 0x000fca00078e0205 */
[----:B------:R1:W-:Y:S01]  /*1020*/  @!P1 STS [R10+0x8], R11 ;  /* 0x0000080b0a009388 */ /* 0x0003e20000000800 */
[----:B------:R-:W-:Y:S06]  /*1030*/  BAR.SYNC.DEFER_BLOCKING 0x0 ;  /* 0x0000000000007b1d */ /* 0x000fec0000010000 */
[----:B------:R-:W-:Y:S05]  /*1040*/  @P0 BRA `(.L_x_189) ;  /* 0x0000001000d40947 */ /* 0x000fea0003800000 */
[----:B------:R-:W2:Y:S01]  /*1050*/  S2UR UR5, SR_CgaCtaId ;  /* 0x00000000000579c3 */ /* 0x000ea20000008800 */
[----:B------:R-:W-:Y:S01]  /*1060*/  UMOV UR4, 0x400 ;  /* 0x0000040000047882 */ /* 0x000fe20000000000 */
[C---:B------:R-:W-:Y:S02]  /*1070*/  ISETP.GT.U32.AND P2, PT, R0.reuse, 0x40, PT ;  /* 0x000000400000780c */ /* 0x040fe40003f44070 */
[C---:B------:R-:W-:Y:S02]  /*1080*/  ISETP.GT.U32.AND P1, PT, R0.reuse, 0x20, PT ;  /* 0x000000200000780c */ /* 0x040fe40003f24070 */
[----:B------:R-:W-:Y:S01]  /*1090*/  ISETP.GT.U32.AND P3, PT, R0, 0x80, PT ;  /* 0x000000800000780c */ /* 0x000fe20003f64070 */
[----:B--2---:R-:W-:-:S09]  /*10a0*/  ULEA UR4, UR5, UR4, 0x18 ;  /* 0x0000000405047291 */ /* 0x004fd2000f8ec0ff */
[----:B------:R-:W2:Y:S04]  /*10b0*/  LDS.128 R4, [UR4+0x10] ;  /* 0x00001004ff047984 */ /* 0x000ea80008000c00 */
[----:B------:R-:W3:Y:S04]  /*10c0*/  LDS R2, [UR4+0xc] ;  /* 0x00000c04ff027984 */ /* 0x000ee80008000800 */
[----:B------:R-:W4:Y:S01]  /*10d0*/  LDS.64 R8, [UR4+0x20] ;  /* 0x00002004ff087984 */ /* 0x000f220008000a00 */
[----:B--2---:R-:W-:Y:S02]  /*10e0*/  SEL R4, R4, RZ, P2 ;  /* 0x000000ff04047207 */ /* 0x004fe40001000000 */
[----:B------:R-:W-:-:S02]  /*10f0*/  ISETP.GT.U32.AND P2, PT, R0, 0x60, PT ;  /* 0x000000600000780c */ /* 0x000fc40003f44070 */
[----:B---3--:R-:W-:Y:S02]  /*1100*/  SEL R2, R2, RZ, P1 ;  /* 0x000000ff02027207 */ /* 0x008fe40000800000 */
[----:B------:R-:W-:Y:S02]  /*1110*/  SEL R5, R5, RZ, P2 ;  /* 0x000000ff05057207 */ /* 0x000fe40001000000 */
[----:B------:R-:W-:Y:S02]  /*1120*/  IADD3 R2, PT, PT, R4, R2, R11 ;  /* 0x0000000204027210 */ /* 0x000fe40007ffe00b */
[----:B------:R-:W-:Y:S02]  /*1130*/  ISETP.GT.U32.AND P1, PT, R0, 0xa0, PT ;  /* 0x000000a00000780c */ /* 0x000fe40003f24070 */
[----:B------:R-:W-:Y:S02]  /*1140*/  SEL R6, R6, RZ, P3 ;  /* 0x000000ff06067207 */ /* 0x000fe40001800000 */
[----:B------:R-:W-:-:S02]  /*1150*/  ISETP.GT.U32.AND P2, PT, R0, 0xc0, PT ;  /* 0x000000c00000780c */ /* 0x000fc40003f44070 */
[----:B------:R-:W-:Y:S02]  /*1160*/  ISETP.GT.U32.AND P3, PT, R0, 0xe0, PT ;  /* 0x000000e00000780c */ /* 0x000fe40003f64070 */
[----:B------:R-:W-:Y:S02]  /*1170*/  SEL R7, R7, RZ, P1 ;  /* 0x000000ff07077207 */ /* 0x000fe40000800000 */
[----:B------:R-:W-:Y:S02]  /*1180*/  IADD3 R2, PT, PT, R6, R2, R5 ;  /* 0x0000000206027210 */ /* 0x000fe40007ffe005 */
[----:B----4-:R-:W-:Y:S02]  /*1190*/  SEL R8, R8, RZ, P2 ;  /* 0x000000ff08087207 */ /* 0x010fe40001000000 */
[----:B------:R-:W-:Y:S02]  /*11a0*/  SEL R9, R9, RZ, P3 ;  /* 0x000000ff09097207 */ /* 0x000fe40001800000 */
[----:B------:R-:W-:-:S05]  /*11b0*/  IADD3 R2, PT, PT, R8, R2, R7 ;  /* 0x0000000208027210 */ /* 0x000fca0007ffe007 */
[----:B-1----:R-:W-:Y:S01]  /*11c0*/  IMAD.IADD R11, R2, 0x1, R9 ;  /* 0x00000001020b7824 */ /* 0x002fe200078e0209 */
[----:B------:R-:W-:Y:S06]  /*11d0*/  BRA `(.L_x_189) ;  /* 0x0000001000707947 */ /* 0x000fec0003800000 */
.L_x_174:
[----:B------:R-:W0:Y:S01]  /*11e0*/  S2R R2, SR_TID.X ;  /* 0x0000000000027919 */ /* 0x000e220000002100 */
[----:B------:R-:W1:Y:S02]  /*11f0*/  LDCU.64 UR4, c[0x0][0x380] ;  /* 0x00007000ff0477ac */ /* 0x000e640008000a00 */
[----:B-1----:R-:W-:Y:S01]  /*1200*/  MOV R4, UR4 ;  /* 0x0000000400047c02 */ /* 0x002fe20008000f00 */
[----:B------:R-:W-:Y:S02]  /*1210*/  IMAD.U32 R5, RZ, RZ, UR5 ;  /* 0x00000005ff057e24 */ /* 0x000fe4000f8e00ff */
[----:B0-----:R-:W-:-:S04]  /*1220*/  IMAD R7, R3, 0x1000, R2 ;  /* 0x0000100003077824 */ /* 0x001fc800078e0202 */
[----:B------:R-:W-:-:S05]  /*1230*/  IMAD.WIDE.U32 R6, R7, 0x4, R4 ;  /* 0x0000000407067825 */ /* 0x000fca00078e0004 */
        /* <DEDUP_REMOVED lines=16> */
[----:B------:R-:W-:-:S02]  /*1340*/  ISETP.GE.U32.AND P0, PT, R0, R13, PT ;  /* 0x0000000d0000720c */ /* 0x000fc40003f06070 */
        /* <DEDUP_REMOVED lines=9> */
[----:B------:R-:W-:Y:S01]  /*13e0*/  IMAD R9, R3, 0x1000, R13 ;  /* 0x0000100003097824 */ /* 0x000fe200078e020d */
[----:B------:R-:W-:Y:S01]  /*13f0*/  LOP3.LUT R6, RZ, R2, RZ, 0x33, !PT ;  /* 0x00000002ff067212 */ /* 0x000fe200078e33ff */
[----:B------:R-:W-:Y:S01]  /*1400*/  VIADD R0, R8, 0xfffff000 ;  /* 0xfffff00008007836 */ /* 0x000fe20000000000 */
[----:B------:R-:W-:Y:S02]  /*1410*/  UMOV UR4, URZ ;  /* 0x000000ff00047c82 */ /* 0x000fe40008000000 */
[----:B------:R-:W-:Y:S02]  /*1420*/  IADD3 R6, PT, PT, -R13, R8, R6 ;  /* 0x000000080d067210 */ /* 0x000fe40007ffe106 */
[C---:B------:R-:W-:Y:S02]  /*1430*/  ISETP.GT.U32.AND P0, PT, R9.reuse, R0, PT ;  /* 0x000000000900720c */ /* 0x040fe40003f04070 */
[----:B------:R-:W-:Y:S01]  /*1440*/  IADD3 R7, PT, PT, R9, 0x800, R2 ;  /* 0x0000080009077810 */ /* 0x000fe20007ffe002 */
[----:B------:R-:W-:-:S02]  /*1450*/  IMAD.MOV.U32 R2, RZ, RZ, R9 ;  /* 0x000000ffff027224 */ /* 0x000fc400078e0009 */
[----:B------:R-:W-:-:S08]  /*1460*/  IMAD R6, R3, -0x1000, R6 ;  /* 0xfffff00003067824 */ /* 0x000fd000078e0206 */
[----:B------:R-:W-:Y:S05]  /*1470*/  @P0 BRA `(.L_x_191) ;  /* 0x00000000009c0947 */ /* 0x000fea0003800000 */
[----:B------:R-:W0:Y:S08]  /*1480*/  LDC R8, c[0x0][0x3a8] ;  /* 0x0000ea00ff087b82 */ /* 0x000e300000000800 */
[----:B------:R-:W1:Y:S02]  /*1490*/  LDC.64 R4, c[0x0][0x380] ;  /* 0x0000e000ff047b82 */ /* 0x000e640000000a00 */
.L_x_192:
[----:B------:R-:W2:Y:S02]  /*14a0*/  S2R R10, SR_TID.X ;  /* 0x00000000000a7919 */ /* 0x000ea40000002100 */
[----:B--2---:R-:W-:-:S04]  /*14b0*/  IMAD.IADD R11, R10, 0x1, R9 ;  /* 0x000000010a0b7824 */ /* 0x004fc800078e0209 */
[----:B-1----:R-:W-:-:S05]  /*14c0*/  IMAD.WIDE.U32 R10, R11, 0x4, R4 ;  /* 0x000000040b0a7825 */ /* 0x002fca00078e0004 */
        /* <DEDUP_REMOVED lines=10> */
[----:B------:R-:W5:Y:S01]  /*1570*/  LDG.E R21, desc[UR6][R10.64+0x2c00] ;  /* 0x002c00060a157981 */ /* 0x000f62000c1e1900 */
[----:B--2---:R-:W-:-:S03]  /*1580*/  IADD3 R20, PT, PT, R20, R18, R27 ;  /* 0x0000001214147210 */ /* 0x004fc60007ffe01b */
[----:B------:R-:W2:Y:S04]  /*1590*/  LDG.E R18, desc[UR6][R10.64+0x2800] ;  /* 0x002800060a127981 */ /* 0x000ea8000c1e1900 */
[----:B------:R-:W2:Y:S01]  /*15a0*/  LDG.E R27, desc[UR6][R10.64+0x3800] ;  /* 0x003800060a1b7981 */ /* 0x000ea2000c1e1900 */
[----:B---3--:R-:W-:-:S03]  /*15b0*/  IADD3 R24, PT, PT, R23, R22, R20 ;  /* 0x0000001617187210 */ /* 0x008fc60007ffe014 */
[----:B------:R-:W3:Y:S04]  /*15c0*/  LDG.E R23, desc[UR6][R10.64+0x3000] ;  /* 0x003000060a177981 */ /* 0x000ee8000c1e1900 */
[----:B------:R-:W3:Y:S04]  /*15d0*/  LDG.E R20, desc[UR6][R10.64+0x3400] ;  /* 0x003400060a147981 */ /* 0x000ee8000c1e1900 */
[----:B------:R-:W3:Y:S01]  /*15e0*/  LDG.E R22, desc[UR6][R10.64+0x3c00] ;  /* 0x003c00060a167981 */ /* 0x000ee2000c1e1900 */
[----:B----4-:R-:W-:-:S04]  /*15f0*/  IADD3 R14, PT, PT, R17, R14, R24 ;  /* 0x0000000e110e7210 */ /* 0x010fc80007ffe018 */
[----:B-----5:R-:W-:-:S04]  /*1600*/  IADD3 R14, PT, PT, R19, R16, R14 ;  /* 0x00000010130e7210 */ /* 0x020fc80007ffe00e */
[----:B------:R-:W-:Y:S02]  /*1610*/  IADD3 R12, PT, PT, R15, R12, R14 ;  /* 0x0000000c0f0c7210 */ /* 0x000fe40007ffe00e */
[----:B0-----:R-:W-:-:S04]  /*1620*/  IADD3 R14, PT, PT, -R9, R8, RZ ;  /* 0x00000008090e7210 */ /* 0x001fc80007ffe1ff */
[----:B------:R-:W-:Y:S02]  /*1630*/  ISETP.GE.U32.AND P0, PT, R14, R13, PT ;  /* 0x0000000d0e00720c */ /* 0x000fe40003f06070 */
[----:B--2---:R-:W-:-:S04]  /*1640*/  IADD3 R12, PT, PT, R21, R18, R12 ;  /* 0x00000012150c7210 */ /* 0x004fc80007ffe00c */
[----:B---3--:R-:W-:-:S04]  /*1650*/  IADD3 R12, PT, PT, R20, R23, R12 ;  /* 0x00000017140c7210 */ /* 0x008fc80007ffe00c */
[----:B------:R-:W-:-:S03]  /*1660*/  IADD3 R27, PT, PT, R22, R27, R12 ;  /* 0x0000001b161b7210 */ /* 0x000fc60007ffe00c */
[----:B------:R-:W-:Y:S05]  /*1670*/  @!P0 BRA `(.L_x_190) ;  /* 0x00000008009c8947 */ /* 0x000fea0003800000 */
[C---:B------:R-:W-:Y:S01]  /*1680*/  IMAD.IADD R9, R13.reuse, 0x1, R9 ;  /* 0x000000010d097824 */ /* 0x040fe200078e0209 */
[----:B------:R-:W-:Y:S01]  /*1690*/  UIADD3 UR4, UPT, UPT, UR4, 0x1, URZ ;  /* 0x0000000104047890 */ /* 0x000fe2000fffe0ff */
[----:B------:R-:W-:Y:S02]  /*16a0*/  IMAD.IADD R2, R13, 0x1, R2 ;  /* 0x000000010d027824 */ /* 0x000fe400078e0202 */
[----:B------:R-:W-:Y:S01]  /*16b0*/  IMAD.IADD R6, R6, 0x1, -R13 ;  /* 0x0000000106067824 */ /* 0x000fe200078e0a0d */
[----:B------:R-:W-:Y:S01]  /*16c0*/  ISETP.GT.U32.AND P0, PT, R9, R0, PT ;  /* 0x000000000900720c */ /* 0x000fe20003f04070 */
[----:B------:R-:W-:-:S12]  /*16d0*/  IMAD.IADD R7, R13, 0x1, R7 ;  /* 0x000000010d077824 */ /* 0x000fd800078e0207 */
[----:B------:R-:W-:Y:S05]  /*16e0*/  @!P0 BRA `(.L_x_192) ;  /* 0xfffffffc006c8947 */ /* 0x000fea000383ffff */
.L_x_191:
[----:B------:R-:W0:Y:S01]  /*16f0*/  S2R R13, SR_TID.X ;  /* 0x00000000000d7919 */ /* 0x000e220000002100 */
[----:B------:R-:W-:Y:S01]  /*1700*/  IMAD.IADD R0, R8, 0x1, -R9 ;  /* 0x0000000108007824 */ /* 0x000fe200078e0a09 */
[----:B------:R-:W-:Y:S04]  /*1710*/  BSSY.RECONVERGENT B1, `(.L_x_190) ;  /* 0x000009d000017945 */ /* 0x000fe80003800200 */
[----:B0-----:R-:W-:-:S04]  /*1720*/  ISETP.GE.AND P0, PT, R13, R0, PT ;  /* 0x000000000d00720c */ /* 0x001fc80003f06270 */
[----:B------:R-:W-:-:S13]  /*1730*/  ISETP.GE.U32.OR P0, PT, R9, R8, P0 ;  /* 0x000000080900720c */ /* 0x000fda0000706470 */
[----:B------:R-:W-:Y:S05]  /*1740*/  @P0 BRA `(.L_x_193) ;  /* 0x0000000800640947 */ /* 0x000fea0003800000 */
[----:B------:R-:W0:Y:S01]  /*1750*/  LDC R10, c[0x0][0x3ac] ;  /* 0x0000eb00ff0a7b82 */ /* 0x000e220000000800 */
[----:B------:R-:W-:Y:S01]  /*1760*/  LOP3.LUT R11, RZ, R13, RZ, 0x33, !PT ;  /* 0x0000000dff0b7212 */ /* 0x000fe200078e33ff */
[----:B------:R-:W-:Y:S06]  /*1770*/  BSSY.RECONVERGENT B2, `(.L_x_194) ;  /* 0x000004f000027945 */ /* 0x000fec0003800200 */
[----:B------:R-:W1:Y:S01]  /*1780*/  LDC R0, c[0x0][0x3ac] ;  /* 0x0000eb00ff007b82 */ /* 0x000e620000000800 */
[----:B0-----:R-:W-:-:S05]  /*1790*/  IMAD.SHL.U32 R10, R10, 0x1000, RZ ;  /* 0x000010000a0a7824 */ /* 0x001fca00078e00ff */
[----:B------:R-:W-:-:S04]  /*17a0*/  LEA R10, R3, R10, 0xc ;  /* 0x0000000a030a7211 */ /* 0x000fc800078e60ff */
[----:B------:R-:W-:Y:S01]  /*17b0*/  IADD3 R8, PT, PT, -R10, R8, R11 ;  /* 0x000000080a087210 */ /* 0x000fe20007ffe10b */
[----:B-1----:R-:W-:Y:S02]  /*17c0*/  IMAD R11, R0, UR4, RZ ;  /* 0x00000004000b7c24 */ /* 0x002fe4000f8e02ff */
[----:B------:R-:W-:Y:S02]  /*17d0*/  IMAD.MOV.U32 R0, RZ, RZ, R13 ;  /* 0x000000ffff007224 */ /* 0x000fe400078e000d */
[----:B------:R-:W-:-:S05]  /*17e0*/  IMAD R8, R11, -0x1000, R8 ;  /* 0xfffff0000b087824 */ /* 0x000fca00078e0208 */
[C---:B------:R-:W-:Y:S02]  /*17f0*/  ISETP.GE.U32.AND P0, PT, R8.reuse, 0xf00, PT ;  /* 0x00000f000800780c */ /* 0x040fe40003f06070 */
[----:B------:R-:W-:-:S04]  /*1800*/  LEA.HI R8, R8, 0x1, RZ, 0x18 ;  /* 0x0000000108087811 */ /* 0x000fc800078fc0ff */
[----:B------:R-:W-:-:S07]  /*1810*/  LOP3.LUT R10, R8, 0xf, RZ, 0xc0, !PT ;  /* 0x0000000f080a7812 */ /* 0x000fce00078ec0ff */
[----:B------:R-:W-:Y:S05]  /*1820*/  @!P0 BRA `(.L_x_195) ;  /* 0x00000004000c8947 */ /* 0x000fea0003800000 */
[----:B------:R-:W-:Y:S01]  /*1830*/  LEA.HI R0, R6, 0x1, RZ, 0x18 ;  /* 0x0000000106007811 */ /* 0x000fe200078fc0ff */
[----:B------:R-:W-:Y:S01]  /*1840*/  BSSY.RECONVERGENT B3, `(.L_x_196) ;  /* 0x0000040000037945 */ /* 0x000fe20003800200 */
[----:B------:R-:W-:Y:S02]  /*1850*/  LOP3.LUT R11, R13, 0x800, RZ, 0xfc, !PT ;  /* 0x000008000d0b7812 */ /* 0x000fe400078efcff */
[----:B------:R-:W-:-:S05]  /*1860*/  LOP3.LUT R0, R0, 0x1fffff0, RZ, 0xc0, !PT ;  /* 0x01fffff000007812 */ /* 0x000fca00078ec0ff */
[----:B------:R-:W-:-:S07]  /*1870*/  IMAD.MOV R0, RZ, RZ, -R0 ;  /* 0x000000ffff007224 */ /* 0x000fce00078e0a00 */
.L_x_197:
[C---:B------:R-:W-:Y:S02]  /*1880*/  VIADD R15, R7.reuse, 0xfffff800 ;  /* 0xfffff800070f7836 */ /* 0x040fe40000000000 */
[----:B------:R-:W-:Y:S02]  /*1890*/  VIADD R21, R7, 0xfffff900 ;  /* 0xfffff90007157836 */ /* 0x000fe40000000000 */
[----:B------:R-:W-:-:S04]  /*18a0*/  IMAD.WIDE.U32 R14, R15, 0x4, R4 ;  /* 0x000000040f0e7825 */ /* 0x000fc800078e0004 */
[--C-:B------:R-:W-:Y:S01]  /*18b0*/  IMAD.WIDE.U32 R20, R21, 0x4, R4.reuse ;  /* 0x0000000415147825 */ /* 0x100fe200078e0004 */
[----:B------:R0:W2:Y:S04]  /*18c0*/  LDG.E R28, desc[UR6][R14.64] ;  /* 0x000000060e1c7981 */ /* 0x0000a8000c1e1900 */
[----:B------:R-:W2:Y:S01]  /*18d0*/  LDG.E R29, desc[UR6][R20.64] ;  /* 0x00000006141d7981 */ /* 0x000ea2000c1e1900 */
[C---:B------:R-:W-:Y:S02]  /*18e0*/  VIADD R17, R7.reuse, 0xfffffa00 ;  /* 0xfffffa0007117836 */ /* 0x040fe40000000000 */
[----:B------:R-:W-:Y:S02]  /*18f0*/  VIADD R19, R7, 0xfffffb00 ;  /* 0xfffffb0007137836 */ /* 0x000fe40000000000 */
[----:B------:R-:W-:-:S04]  /*1900*/  IMAD.WIDE.U32 R16, R17, 0x4, R4 ;  /* 0x0000000411107825 */ /* 0x000fc800078e0004 */
[--C-:B------:R-:W-:Y:S01]  /*1910*/  IMAD.WIDE.U32 R18, R19, 0x4, R4.reuse ;  /* 0x0000000413127825 */ /* 0x100fe200078e0004 */
[----:B------:R1:W3:Y:S04]  /*1920*/  LDG.E R13, desc[UR6][R16.64] ;  /* 0x00000006100d7981 */ /* 0x0002e8000c1e1900 */
[----:B------:R4:W3:Y:S01]  /*1930*/  LDG.E R12, desc[UR6][R18.64] ;  /* 0x00000006120c7981 */ /* 0x0008e2000c1e1900 */
[C---:B------:R-:W-:Y:S01]  /*1940*/  VIADD R22, R7.reuse, 0xfffffd00 ;  /* 0xfffffd0007167836 */ /* 0x040fe20000000000 */
[C---:B------:R-:W-:Y:S01]  /*1950*/  IADD3 R23, PT, PT, R7.reuse, -0x400, RZ ;  /* 0xfffffc0007177810 */ /* 0x040fe20007ffe0ff */
[----:B------:R-:W-:Y:S02]  /*1960*/  VIADD R26, R7, 0xfffffe00 ;  /* 0xfffffe00071a7836 */ /* 0x000fe40000000000 */
[----:B0-----:R-:W-:-:S04]  /*1970*/  IMAD.WIDE.U32 R14, R22, 0x4, R4 ;  /* 0x00000004160e7825 */ /* 0x001fc800078e0004 */
[--C-:B-1----:R-:W-:Y:S02]  /*1980*/  IMAD.WIDE.U32 R16, R26, 0x4, R4.reuse ;  /* 0x000000041a107825 */ /* 0x102fe400078e0004 */
[----:B------:R0:W5:Y:S02]  /*1990*/  LDG.E R26, desc[UR6][R14.64] ;  /* 0x000000060e1a7981 */ /* 0x000164000c1e1900 */
[C-C-:B------:R-:W-:Y:S02]  /*19a0*/  IMAD.WIDE.U32 R24, R7.reuse, 0x4, R4.reuse ;  /* 0x0000000407187825 */ /* 0x140fe400078e0004 */
[----:B------:R-:W5:Y:S02]  /*19b0*/  LDG.E R16, desc[UR6][R16.64] ;  /* 0x0000000610107981 */ /* 0x000f64000c1e1900 */
[----:B----4-:R-:W-:Y:S02]  /*19c0*/  VIADD R19, R7, 0xffffff00 ;  /* 0xffffff0007137836 */ /* 0x010fe40000000000 */
[----:B------:R-:W-:Y:S01]  /*19d0*/  IMAD.WIDE.U32 R20, R23, 0x4, R4 ;  /* 0x0000000417147825 */ /* 0x000fe200078e0004 */
[----:B------:R-:W4:Y:S03]  /*19e0*/  LDG.E R24, desc[UR6][R24.64] ;  /* 0x0000000618187981 */ /* 0x000f26000c1e1900 */
[----:B0-----:R-:W-:-:S02]  /*19f0*/  VIADD R15, R7, 0x200 ;  /* 0x00000200070f7836 */ /* 0x001fc40000000000 */
[----:B------:R-:W-:Y:S02]  /*1a00*/  VIADD R23, R7, 0x100 ;  /* 0x0000010007177836 */ /* 0x000fe40000000000 */
[--C-:B------:R-:W-:Y:S01]  /*1a10*/  IMAD.WIDE.U32 R18, R19, 0x4, R4.reuse ;  /* 0x0000000413127825 */ /* 0x100fe200078e0004 */
[----:B------:R0:W5:Y:S03]  /*1a20*/  LDG.E R25, desc[UR6][R20.64] ;  /* 0x0000000614197981 */ /* 0x000166000c1e1900 */
[----:B------:R-:W-:Y:S02]  /*1a30*/  IMAD.WIDE.U32 R22, R23, 0x4, R4 ;  /* 0x0000000417167825 */ /* 0x000fe400078e0004 */
[----:B------:R-:W4:Y:S04]  /*1a40*/  LDG.E R19, desc[UR6][R18.64] ;  /* 0x0000000612137981 */ /* 0x000f28000c1e1900 */
[----:B------:R1:W4:Y:S01]  /*1a50*/  LDG.E R23, desc[UR6][R22.64] ;  /* 0x0000000616177981 */ /* 0x000322000c1e1900 */
[----:B0-----:R-:W-:-:S04]  /*1a60*/  VIADD R21, R7, 0x300 ;  /* 0x0000030007157836 */ /* 0x001fc80000000000 */
[----:B------:R-:W-:-:S04]  /*1a70*/  IMAD.WIDE.U32 R20, R21, 0x4, R4 ;  /* 0x0000000415147825 */ /* 0x000fc800078e0004 */
[----:B-1----:R-:W-:Y:S02]  /*1a80*/  VIADD R22, R7, 0x700 ;  /* 0x0000070007167836 */ /* 0x002fe40000000000 */
[----:B------:R-:W4:Y:S01]  /*1a90*/  LDG.E R21, desc[UR6][R20.64] ;  /* 0x0000000614157981 */ /* 0x000f22000c1e1900 */
[----:B--2---:R-:W-:Y:S01]  /*1aa0*/  IADD3 R27, PT, PT, R29, R28, R27 ;  /* 0x0000001c1d1b7210 */ /* 0x004fe20007ffe01b */
[----:B------:R-:W-:Y:S01]  /*1ab0*/  IMAD.WIDE.U32 R28, R15, 0x4, R4 ;  /* 0x000000040f1c7825 */ /* 0x000fe200078e0004 */
[----:B------:R-:W-:-:S05]  /*1ac0*/  IADD3 R15, PT, PT, R7, 0x400, RZ ;  /* 0x00000400070f7810 */ /* 0x000fca0007ffe0ff */
[----:B------:R0:W2:Y:S01]  /*1ad0*/  LDG.E R28, desc[UR6][R28.64] ;  /* 0x000000061c1c7981 */ /* 0x0000a2000c1e1900 */
[----:B------:R-:W-:-:S05]  /*1ae0*/  IMAD.WIDE.U32 R14, R15, 0x4, R4 ;  /* 0x000000040f0e7825 */ /* 0x000fca00078e0004 */
[----:B------:R1:W2:Y:S01]  /*1af0*/  LDG.E R17, desc[UR6][R14.64] ;  /* 0x000000060e117981 */ /* 0x0002a2000c1e1900 */
[----:B---3--:R-:W-:Y:S01]  /*1b00*/  IADD3 R27, PT, PT, R12, R13, R27 ;  /* 0x0000000d0c1b7210 */ /* 0x008fe20007ffe01b */
[----:B0-----:R-:W-:-:S04]  /*1b10*/  VIADD R29, R7, 0x500 ;  /* 0x00000500071d7836 */ /* 0x001fc80000000000 */
[----:B------:R-:W-:-:S04]  /*1b20*/  IMAD.WIDE.U32 R12, R29, 0x4, R4 ;  /* 0x000000041d0c7825 */ /* 0x000fc800078e0004 */
[----:B-1----:R-:W-:Y:S01]  /*1b30*/  VIADD R15, R7, 0x600 ;  /* 0x00000600070f7836 */ /* 0x002fe20000000000 */
[----:B------:R0:W3:Y:S03]  /*1b40*/  LDG.E R18, desc[UR6][R12.64] ;  /* 0x000000060c127981 */ /* 0x0000e6000c1e1900 */
[----:B------:R-:W-:-:S04]  /*1b50*/  IMAD.WIDE.U32 R14, R15, 0x4, R4 ;  /* 0x000000040f0e7825 */ /* 0x000fc800078e0004 */
[----:B0-----:R-:W-:Y:S02]  /*1b60*/  IMAD.WIDE.U32 R12, R22, 0x4, R4 ;  /* 0x00000004160c7825 */ /* 0x001fe400078e0004 */
[----:B------:R-:W3:Y:S04]  /*1b70*/  LDG.E R22, desc[UR6][R14.64] ;  /* 0x000000060e167981 */ /* 0x000ee8000c1e1900 */
[----:B------:R-:W3:Y:S01]  /*1b80*/  LDG.E R20, desc[UR6][R12.64] ;  /* 0x000000060c147981 */ /* 0x000ee2000c1e1900 */
[----:B------:R-:W-:Y:S01]  /*1b90*/  VIADD R0, R0, 0x10 ;  /* 0x0000001000007836 */ /* 0x000fe20000000000 */
[----:B-----5:R-:W-:-:S04]  /*1ba0*/  IADD3 R25, PT, PT, R26, R25, R27 ;  /* 0x000000191a197210 */ /* 0x020fc80007ffe01b */
[----:B----4-:R-:W-:Y:S02]  /*1bb0*/  IADD3 R16, PT, PT, R19, R16, R25 ;  /* 0x0000001013107210 */ /* 0x010fe40007ffe019 */
[----:B------:R-:W-:Y:S02]  /*1bc0*/  ISETP.NE.AND P0, PT, R0, RZ, PT ;  /* 0x000000ff0000720c */ /* 0x000fe40003f05270 */
[----:B------:R-:W-:Y:S01]  /*1bd0*/  IADD3 R16, PT, PT, R23, R24, R16 ;  /* 0x0000001817107210 */ /* 0x000fe20007ffe010 */
[----:B------:R-:W-:Y:S02]  /*1be0*/  VIADD R11, R11, 0x1000 ;  /* 0x000010000b0b7836 */ /* 0x000fe40000000000 */
[----:B------:R-:W-:Y:S01]  /*1bf0*/  VIADD R7, R7, 0x1000 ;  /* 0x0000100007077836 */ /* 0x000fe20000000000 */
[----:B--2---:R-:W-:-:S04]  /*1c00*/  IADD3 R16, PT, PT, R21, R28, R16 ;  /* 0x0000001c15107210 */ /* 0x004fc80007ffe010 */
[----:B---3--:R-:W-:-:S04]  /*1c10*/  IADD3 R17, PT, PT, R18, R17, R16 ;  /* 0x0000001112117210 */ /* 0x008fc80007ffe010 */
[----:B------:R-:W-:Y:S01]  /*1c20*/  IADD3 R27, PT, PT, R20, R22, R17 ;  /* 0x00000016141b7210 */ /* 0x000fe20007ffe011 */
[----:B------:R-:W-:Y:S06]  /*1c30*/  @P0 BRA `(.L_x_197) ;  /* 0xfffffffc00100947 */ /* 0x000fec000383ffff */
[----:B------:R-:W-:Y:S05]  /*1c40*/  BSYNC.RECONVERGENT B3 ;  /* 0x0000000000037941 */ /* 0x000fea0003800200 */
.L_x_196:
[----:B------:R-:W-:-:S07]  /*1c50*/  IADD3 R0, PT, PT, R11, -0x800, RZ ;  /* 0xfffff8000b007810 */ /* 0x000fce0007ffe0ff */
.L_x_195:
[----:B------:R-:W-:Y:S05]  /*1c60*/  BSYNC.RECONVERGENT B2 ;  /* 0x0000000000027941 */ /* 0x000fea0003800200 */
.L_x_194:
[----:B------:R-:W-:-:S13]  /*1c70*/  ISETP.NE.AND P0, PT, R10, RZ, PT ;  /* 0x000000ff0a00720c */ /* 0x000fda0003f05270 */
[----:B------:R-:W-:Y:S05]  /*1c80*/  @!P0 BRA `(.L_x_193) ;  /* 0x0000000400148947 */ /* 0x000fea0003800000 */
[----:B------:R-:W-:Y:S01]  /*1c90*/  ISETP.GE.U32.AND P0, PT, R10, 0x8, PT ;  /* 0x000000080a00780c */ /* 0x000fe20003f06070 */
[----:B------:R-:W-:Y:S01]  /*1ca0*/  BSSY.RECONVERGENT B2, `(.L_x_198) ;  /* 0x0000021000027945 */ /* 0x000fe20003800200 */
[----:B------:R-:W-:-:S04]  /*1cb0*/  LOP3.LUT R23, R8, 0x7, RZ, 0xc0, !PT ;  /* 0x0000000708177812 */ /* 0x000fc800078ec0ff */
[----:B------:R-:W-:-:S07]  /*1cc0*/  ISETP.NE.AND P1, PT, R23, RZ, PT ;  /* 0x000000ff1700720c */ /* 0x000fce0003f25270 */
[----:B------:R-:W-:Y:S06]  /*1cd0*/  @!P0 BRA `(.L_x_199) ;  /* 0x0000000000748947 */ /* 0x000fec0003800000 */
[----:B------:R-:W-:-:S04]  /*1ce0*/  IMAD.IADD R11, R0, 0x1, R9 ;  /* 0x00000001000b7824 */ /* 0x000fc800078e0209 */
[C---:B------:R-:W-:Y:S02]  /*1cf0*/  VIADD R19, R11.reuse, 0x100 ;  /* 0x000001000b137836 */ /* 0x040fe40000000000 */
[C---:B------:R-:W-:Y:S02]  /*1d00*/  VIADD R21, R11.reuse, 0x200 ;  /* 0x000002000b157836 */ /* 0x040fe40000000000 */
[C---:B------:R-:W-:Y:S02]  /*1d10*/  VIADD R13, R11.reuse, 0x300 ;  /* 0x000003000b0d7836 */ /* 0x040fe40000000000 */
[----:B------:R-:W-:-:S04]  /*1d20*/  IMAD.WIDE.U32 R16, R11, 0x4, R4 ;  /* 0x000000040b107825 */ /* 0x000fc800078e0004 */
[--C-:B------:R-:W-:Y:S01]  /*1d30*/  IMAD.WIDE.U32 R18, R19, 0x4, R4.reuse ;  /* 0x0000000413127825 */ /* 0x100fe200078e0004 */
[----:B------:R0:W2:Y:S03]  /*1d40*/  LDG.E R22, desc[UR6][R16.64] ;  /* 0x0000000610167981 */ /* 0x0000a6000c1e1900 */
[--C-:B------:R-:W-:Y:S01]  /*1d50*/  IMAD.WIDE.U32 R20, R21, 0x4, R4.reuse ;  /* 0x0000000415147825 */ /* 0x100fe200078e0004 */
[----:B------:R1:W2:Y:S03]  /*1d60*/  LDG.E R7, desc[UR6][R18.64] ;  /* 0x0000000612077981 */ /* 0x0002a6000c1e1900 */
[C---:B------:R-:W-:Y:S02]  /*1d70*/  VIADD R15, R11.reuse, 0x400 ;  /* 0x000004000b0f7836 */ /* 0x040fe40000000000 */
[C---:B------:R-:W-:Y:S01]  /*1d80*/  VIADD R25, R11.reuse, 0x500 ;  /* 0x000005000b197836 */ /* 0x040fe20000000000 */
[----:B------:R-:W-:Y:S01]  /*1d90*/  IADD3 R29, PT, PT, R11, 0x600, RZ ;  /* 0x000006000b1d7810 */ /* 0x000fe20007ffe0ff */
[----:B------:R-:W-:Y:S01]  /*1da0*/  IMAD.WIDE.U32 R12, R13, 0x4, R4 ;  /* 0x000000040d0c7825 */ /* 0x000fe200078e0004 */
[----:B------:R-:W3:Y:S03]  /*1db0*/  LDG.E R20, desc[UR6][R20.64] ;  /* 0x0000000614147981 */ /* 0x000ee6000c1e1900 */
[----:B------:R-:W-:-:S02]  /*1dc0*/  VIADD R24, R11, 0x700 ;  /* 0x000007000b187836 */ /* 0x000fc40000000000 */
[--C-:B------:R-:W-:Y:S01]  /*1dd0*/  IMAD.WIDE.U32 R14, R15, 0x4, R4.reuse ;  /* 0x000000040f0e7825 */ /* 0x100fe200078e0004 */
[----:B------:R-:W3:Y:S03]  /*1de0*/  LDG.E R12, desc[UR6][R12.64] ;  /* 0x000000060c0c7981 */ /* 0x000ee6000c1e1900 */
[--C-:B------:R-:W-:Y:S02]  /*1df0*/  IMAD.WIDE.U32 R10, R25, 0x4, R4.reuse ;  /* 0x00000004190a7825 */ /* 0x100fe400078e0004 */
[----:B------:R-:W4:Y:S02]  /*1e00*/  LDG.E R14, desc[UR6][R14.64] ;  /* 0x000000060e0e7981 */ /* 0x000f24000c1e1900 */
[--C-:B0-----:R-:W-:Y:S02]  /*1e10*/  IMAD.WIDE.U32 R16, R29, 0x4, R4.reuse ;  /* 0x000000041d107825 */ /* 0x101fe400078e0004 */
[----:B------:R-:W4:Y:S02]  /*1e20*/  LDG.E R10, desc[UR6][R10.64] ;  /* 0x000000060a0a7981 */ /* 0x000f24000c1e1900 */
[----:B-1----:R-:W-:-:S02]  /*1e30*/  IMAD.WIDE.U32 R18, R24, 0x4, R4 ;  /* 0x0000000418127825 */ /* 0x002fc400078e0004 */
[----:B------:R-:W5:Y:S04]  /*1e40*/  LDG.E R16, desc[UR6][R16.64] ;  /* 0x0000000610107981 */ /* 0x000f68000c1e1900 */
[----:B------:R-:W5:Y:S01]  /*1e50*/  LDG.E R18, desc[UR6][R18.64] ;  /* 0x0000000612127981 */ /* 0x000f62000c1e1900 */
[----:B------:R-:W-:Y:S01]  /*1e60*/  VIADD R0, R0, 0x800 ;  /* 0x0000080000007836 */ /* 0x000fe20000000000 */
[----:B--2---:R-:W-:-:S04]  /*1e70*/  IADD3 R7, PT, PT, R7, R22, R27 ;  /* 0x0000001607077210 */ /* 0x004fc80007ffe01b */
[----:B---3--:R-:W-:-:S04]  /*1e80*/  IADD3 R7, PT, PT, R12, R20, R7 ;  /* 0x000000140c077210 */ /* 0x008fc80007ffe007 */
[----:B----4-:R-:W-:-:S04]  /*1e90*/  IADD3 R7, PT, PT, R10, R14, R7 ;  /* 0x0000000e0a077210 */ /* 0x010fc80007ffe007 */
[----:B-----5:R-:W-:-:S07]  /*1ea0*/  IADD3 R27, PT, PT, R18, R16, R7 ;  /* 0x00000010121b7210 */ /* 0x020fce0007ffe007 */
.L_x_199:
[----:B------:R-:W-:Y:S05]  /*1eb0*/  BSYNC.RECONVERGENT B2 ;  /* 0x0000000000027941 */ /* 0x000fea0003800200 */
.L_x_198:
[----:B------:R-:W-:Y:S05]  /*1ec0*/  @!P1 BRA `(.L_x_193) ;  /* 0x0000000000849947 */ /* 0x000fea0003800000 */
[----:B------:R-:W-:Y:S01]  /*1ed0*/  ISETP.GE.U32.AND P0, PT, R23, 0x4, PT ;  /* 0x000000041700780c */ /* 0x000fe20003f06070 */
[----:B------:R-:W-:Y:S01]  /*1ee0*/  BSSY.RECONVERGENT B2, `(.L_x_200) ;  /* 0x0000012000027945 */ /* 0x000fe20003800200 */
[----:B------:R-:W-:-:S11]  /*1ef0*/  LOP3.LUT P1, RZ, R8, 0x3, RZ, 0xc0, !PT ;  /* 0x0000000308ff7812 */ /* 0x000fd6000782c0ff */
[----:B------:R-:W-:Y:S05]  /*1f00*/  @!P0 BRA `(.L_x_201) ;  /* 0x00000000003c8947 */ /* 0x000fea0003800000 */
[----:B------:R-:W-:-:S04]  /*1f10*/  IMAD.IADD R7, R0, 0x1, R9 ;  /* 0x0000000100077824 */ /* 0x000fc800078e0209 */
[C---:B------:R-:W-:Y:S02]  /*1f20*/  VIADD R11, R7.reuse, 0x100 ;  /* 0x00000100070b7836 */ /* 0x040fe40000000000 */
[----:B------:R-:W-:-:S04]  /*1f30*/  IMAD.WIDE.U32 R8, R7, 0x4, R4 ;  /* 0x0000000407087825 */ /* 0x000fc800078e0004 */
[C---:B------:R-:W-:Y:S02]  /*1f40*/  VIADD R13, R7.reuse, 0x200 ;  /* 0x00000200070d7836 */ /* 0x040fe40000000000 */
[----:B------:R-:W-:Y:S01]  /*1f50*/  VIADD R15, R7, 0x300 ;  /* 0x00000300070f7836 */ /* 0x000fe20000000000 */
[----:B------:R-:W2:Y:S01]  /*1f60*/  LDG.E R8, desc[UR6][R8.64] ;  /* 0x0000000608087981 */ /* 0x000ea2000c1e1900 */
[----:B------:R-:W-:-:S04]  /*1f70*/  IMAD.WIDE.U32 R10, R11, 0x4, R4 ;  /* 0x000000040b0a7825 */ /* 0x000fc800078e0004 */
[--C-:B------:R-:W-:Y:S02]  /*1f80*/  IMAD.WIDE.U32 R12, R13, 0x4, R4.reuse ;  /* 0x000000040d0c7825 */ /* 0x100fe400078e0004 */
[----:B------:R-:W2:Y:S02]  /*1f90*/  LDG.E R10, desc[UR6][R10.64] ;  /* 0x000000060a0a7981 */ /* 0x000ea4000c1e1900 */
[----:B------:R-:W-:Y:S02]  /*1fa0*/  IMAD.WIDE.U32 R14, R15, 0x4, R4 ;  /* 0x000000040f0e7825 */ /* 0x000fe400078e0004 */
[----:B------:R-:W3:Y:S04]  /*1fb0*/  LDG.E R12, desc[UR6][R12.64] ;  /* 0x000000060c0c7981 */ /* 0x000ee8000c1e1900 */
[----:B------:R-:W3:Y:S01]  /*1fc0*/  LDG.E R14, desc[UR6][R14.64] ;  /* 0x000000060e0e7981 */ /* 0x000ee2000c1e1900 */
[----:B------:R-:W-:-:S02]  /*1fd0*/  IADD3 R0, PT, PT, R0, 0x400, RZ ;  /* 0x0000040000007810 */ /* 0x000fc40007ffe0ff */
[----:B--2---:R-:W-:-:S04]  /*1fe0*/  IADD3 R27, PT, PT, R10, R8, R27 ;  /* 0x000000080a1b7210 */ /* 0x004fc80007ffe01b */
[----:B---3--:R-:W-:-:S07]  /*1ff0*/  IADD3 R27, PT, PT, R14, R12, R27 ;  /* 0x0000000c0e1b7210 */ /* 0x008fce0007ffe01b */
.L_x_201:
[----:B------:R-:W-:Y:S05]  /*2000*/  BSYNC.RECONVERGENT B2 ;  /* 0x0000000000027941 */ /* 0x000fea0003800200 */
.L_x_200:
[----:B------:R-:W-:Y:S05]  /*2010*/  @!P1 BRA `(.L_x_193) ;  /* 0x0000000000309947 */ /* 0x000fea0003800000 */
[----:B------:R-:W-:Y:S01]  /*2020*/  LOP3.LUT R6, R6, 0xffff, RZ, 0xc0, !PT ;  /* 0x0000ffff06067812 */ /* 0x000fe200078ec0ff */
[----:B------:R-:W-:-:S03]  /*2030*/  IMAD.IADD R9, R0, 0x1, R2 ;  /* 0x0000000100097824 */ /* 0x000fc600078e0202 */
[----:B------:R-:W-:-:S04]  /*2040*/  LEA.HI R6, R6, 0x1, RZ, 0x18 ;  /* 0x0000000106067811 */ /* 0x000fc800078fc0ff */
[----:B------:R-:W-:-:S05]  /*2050*/  LOP3.LUT R6, R6, 0x3, RZ, 0xc0, !PT ;  /* 0x0000000306067812 */ /* 0x000fca00078ec0ff */
[----:B------:R-:W-:-:S07]  /*2060*/  IMAD.MOV R0, RZ, RZ, -R6 ;  /* 0x000000ffff007224 */ /* 0x000fce00078e0a06 */
.L_x_202:
[----:B------:R-:W-:-:S06]  /*2070*/  IMAD.WIDE.U32 R6, R9, 0x4, R4 ;  /* 0x0000000409067825 */ /* 0x000fcc00078e0004 */
[----:B------:R-:W2:Y:S01]  /*2080*/  LDG.E R6, desc[UR6][R6.64] ;  /* 0x0000000606067981 */ /* 0x000ea2000c1e1900 */
[----:B------:R-:W-:Y:S02]  /*2090*/  VIADD R0, R0, 0x1 ;  /* 0x0000000100007836 */ /* 0x000fe40000000000 */
[----:B------:R-:W-:-:S03]  /*20a0*/  VIADD R9, R9, 0x100 ;  /* 0x0000010009097836 */ /* 0x000fc60000000000 */
[----:B------:R-:W-:Y:S01]  /*20b0*/  ISETP.NE.AND P0, PT, R0, RZ, PT ;  /* 0x000000ff0000720c */ /* 0x000fe20003f05270 */
[----:B--2---:R-:W-:-:S12]  /*20c0*/  IMAD.IADD R27, R6, 0x1, R27 ;  /* 0x00000001061b7824 */ /* 0x004fd800078e021b */
[----:B------:R-:W-:Y:S05]  /*20d0*/  @P0 BRA `(.L_x_202) ;  /* 0xfffffffc00e40947 */ /* 0x000fea000383ffff */
.L_x_193:
[----:B------:R-:W-:Y:S05]  /*20e0*/  BSYNC.RECONVERGENT B1 ;  /* 0x0000000000017941 */ /* 0x000fea0003800200 */
.L_x_190:
[----:B------:R-:W0:Y:S01]  /*20f0*/  S2R R9, SR_LANEID ;  /* 0x0000000000097919 */ /* 0x000e220000000000 */
[----:B------:R-:W1:Y:S01]  /*2100*/  SHFL.DOWN PT, R0, R27, 0x1, 0x1f ;  /* 0x08201f001b007f89 */ /* 0x000e6200000e0000 */
[----:B------:R-:W2:Y:S01]  /*2110*/  S2R R8, SR_TID.X ;  /* 0x0000000000087919 */ /* 0x000ea20000002100 */
[C---:B0-----:R-:W-:Y:S02]  /*2120*/  ISETP.GT.AND P0, PT, R9.reuse, 0x1e, PT ;  /* 0x0000001e0900780c */ /* 0x041fe40003f04270 */
[C---:B------:R-:W-:Y:S02]  /*2130*/  ISETP.NE.AND P1, PT, R9.reuse, RZ, PT ;  /* 0x000000ff0900720c */ /* 0x040fe40003f25270 */
[----:B-1----:R-:W-:Y:S02]  /*2140*/  SEL R0, R0, RZ, !P0 ;  /* 0x000000ff00007207 */ /* 0x002fe40004000000 */
[----:B------:R-:W-:-:S03]  /*2150*/  ISETP.GT.AND P0, PT, R9, 0x1d, PT ;  /* 0x0000001d0900780c */ /* 0x000fc60003f04270 */
[----:B------:R-:W-:-:S05]  /*2160*/  IMAD.IADD R0, R0, 0x1, R27 ;  /* 0x0000000100007824 */ /* 0x000fca00078e021b */
[----:B------:R-:W0:Y:S01]  /*2170*/  SHFL.DOWN PT, R2, R0, 0x2, 0x1f ;  /* 0x08401f0000027f89 */ /* 0x000e2200000e0000 */
[----:B------:R-:W1:Y:S01]  /*2180*/  @!P1 S2R R6, SR_CgaCtaId ;  /* 0x0000000000069919 */ /* 0x000e620000008800 */
[----:B0-----:R-:W-:Y:S02]  /*2190*/  SEL R5, R2, RZ, !P0 ;  /* 0x000000ff02057207 */ /* 0x001fe40004000000 */
[----:B------:R-:W-:Y:S02]  /*21a0*/  ISETP.GT.AND P0, PT, R9, 0x1b, PT ;  /* 0x0000001b0900780c */ /* 0x000fe40003f04270 */
[----:B------:R-:W-:-:S05]  /*21b0*/  IADD3 R5, PT, PT, R0, R5, RZ ;  /* 0x0000000500057210 */ /* 0x000fca0007ffe0ff */
[----:B------:R-:W0:Y:S02]  /*21c0*/  SHFL.DOWN PT, R2, R5, 0x4, 0x1f ;  /* 0x08801f0005027f89 */ /* 0x000e2400000e0000 */
[----:B0-----:R-:W-:Y:S02]  /*21d0*/  SEL R2, R2, RZ, !P0 ;  /* 0x000000ff02027207 */ /* 0x001fe40004000000 */
[----:B------:R-:W-:-:S03]  /*21e0*/  ISETP.GT.AND P0, PT, R9, 0x17, PT ;  /* 0x000000170900780c */ /* 0x000fc60003f04270 */
[----:B------:R-:W-:Y:S01]  /*21f0*/  IMAD.IADD R2, R5, 0x1, R2 ;  /* 0x0000000105027824 */ /* 0x000fe200078e0202 */
[----:B------:R-:W-:-:S04]  /*2200*/  @!P1 MOV R5, 0x400 ;  /* 0x0000040000059802 */ /* 0x000fc80000000f00 */
[----:B------:R-:W0:Y:S01]  /*2210*/  SHFL.DOWN PT, R4, R2, 0x8, 0x1f ;  /* 0x09001f0002047f89 */ /* 0x000e2200000e0000 */
[----:B-1----:R-:W-:Y:S02]  /*2220*/  @!P1 LEA R5, R6, R5, 0x18 ;  /* 0x0000000506059211 */ /* 0x002fe400078ec0ff */
[----:B0-----:R-:W-:Y:S02]  /*2230*/  SEL R7, R4, RZ, !P0 ;  /* 0x000000ff04077207 */ /* 0x001fe40004000000 */
[----:B------:R-:W-:Y:S02]  /*2240*/  ISETP.GT.AND P0, PT, R9, 0xf, PT ;  /* 0x0000000f0900780c */ /* 0x000fe40003f04270 */
[----:B--2---:R-:W-:Y:S01]  /*2250*/  @!P1 SHF.R.U32.HI R4, RZ, 0x3, R8 ;  /* 0x00000003ff049819 */ /* 0x004fe20000011608 */
[----:B------:R-:W-:-:S03]  /*2260*/  IMAD.IADD R7, R2, 0x1, R7 ;  /* 0x0000000102077824 */ /* 0x000fc600078e0207 */
[----:B------:R-:W-:Y:S02]  /*2270*/  @!P1 LOP3.LUT R4, R4, 0x7c, RZ, 0xc0, !PT ;  /* 0x0000007c04049812 */ /* 0x000fe400078ec0ff */
[----:B------:R-:W0:Y:S03]  /*2280*/  SHFL.DOWN PT, R0, R7, 0x10, 0x1f ;  /* 0x0a001f0007007f89 */ /* 0x000e2600000e0000 */
[----:B------:R-:W-:Y:S01]  /*2290*/  @!P1 IMAD.IADD R4, R4, 0x1, R5 ;  /* 0x0000000104049824 */ /* 0x000fe200078e0205 */
        /* <DEDUP_REMOVED lines=15> */
[----:B------:R-:W-:-:S07]  /*2390*/  IMAD.IADD R11, R0, 0x1, R9 ;  /* 0x00000001000b7824 */ /* 0x000fce00078e0209 */
.L_x_189:
[----:B------:R-:W-:Y:S05]  /*23a0*/  BSYNC.RECONVERGENT B0 ;  /* 0x0000000000007941 */ /* 0x000fea0003800200 */
.L_x_173:
[----:B------:R-:W-:Y:S05]  /*23b0*/  @P0 EXIT ;  /* 0x000000000000094d */ /* 0x000fea0003800000 */
[----:B---3--:R-:W3:Y:S02]  /*23c0*/  LDC.64 R4, c[0x0][0x388] ;  /* 0x0000e200ff047b82 */ /* 0x008ee40000000a00 */
[----:B---3--:R-:W-:-:S05]  /*23d0*/  IMAD.WIDE.U32 R2, R3, 0x4, R4 ;  /* 0x0000000403027825 */ /* 0x008fca00078e0004 */
[----:B------:R-:W-:Y:S01]  /*23e0*/  STG.E desc[UR6][R2.64], R11 ;  /* 0x0000000b02007986 */ /* 0x000fe2000c101906 */
[----:B------:R-:W-:Y:S05]  /*23f0*/  EXIT ;  /* 0x000000000000794d */ /* 0x000fea0003800000 */
.L_x_203:
        /* <DEDUP_REMOVED lines=16> */
.L_x_952:


//--------------------- .text._ZN3cub18CUB_300001_SM_10006detail6reduce28DeviceReduceSingleTileKernelINS2_10policy_hubIijN4cuda3std3__44plusIiEEE10Policy1000EN6thrust24THRUST_300001_SM_1000_NS10device_ptrIiEEPijS9_iiNS7_10__identityEEEvT0_T1_T2_T3_T4_T6_ --------------------------
	.section	.text._ZN3cub18CUB_300001_SM_10006detail6reduce28DeviceReduceSingleTileKernelINS2_10policy_hubIijN4cuda3std3__44plusIiEEE10Policy1000EN6thrust24THRUST_300001_SM_1000_NS10device_ptrIiEEPijS9_iiNS7_10__identityEEEvT0_T1_T2_T3_T4_T6_,"ax",@progbits
	.align	128
        .global         _ZN3cub18CUB_300001_SM_10006detail6reduce28DeviceReduceSingleTileKernelINS2_10policy_hubIijN4cuda3std3__44plusIiEEE10Policy1000EN6thrust24THRUST_300001_SM_1000_NS10device_ptrIiEEPijS9_iiNS7_10__identityEEEvT0_T1_T2_T3_T4_T6_
        .type           _ZN3cub18CUB_300001_SM_10006detail6reduce28DeviceReduceSingleTileKernelINS2_10policy_hubIijN4cuda3std3__44plusIiEEE10Policy1000EN6thrust24THRUST_300001_SM_1000_NS10device_ptrIiEEPijS9_iiNS7_10__identityEEEvT0_T1_T2_T3_T4_T6_,@function
        .size           _ZN3cub18CUB_300001_SM_10006detail6reduce28DeviceReduceSingleTileKernelINS2_10policy_hubIijN4cuda3std3__44plusIiEEE10Policy1000EN6thrust24THRUST_300001_SM_1000_NS10device_ptrIiEEPijS9_iiNS7_10__identityEEEvT0_T1_T2_T3_T4_T6_,(.L_x_953 - _ZN3cub18CUB_300001_SM_10006detail6reduce28DeviceReduceSingleTileKernelINS2_10policy_hubIijN4cuda3std3__44plusIiEEE10Policy1000EN6thrust24THRUST_300001_SM_1000_NS10device_ptrIiEEPijS9_iiNS7_10__identityEEEvT0_T1_T2_T3_T4_T6_)
        .other          _ZN3cub18CUB_300001_SM_10006detail6reduce28DeviceReduceSingleTileKernelINS2_10policy_hubIijN4cuda3std3__44plusIiEEE10Policy1000EN6thrust24THRUST_300001_SM_1000_NS10device_ptrIiEEPijS9_iiNS7_10__identityEEEvT0_T1_T2_T3_T4_T6_,@"STO_CUDA_ENTRY STV_DEFAULT"
_ZN3cub18CUB_300001_SM_10006detail6reduce28DeviceReduceSingleTileKernelINS2_10policy_hubIijN4cuda3std3__44plusIiEEE10Policy1000EN6thrust24THRUST_300001_SM_1000_NS10device_ptrIiEEPijS9_iiNS7_10__identityEEEvT0_T1_T2_T3_T4_T6_:
.text._ZN3cub18CUB_300001_SM_10006detail6reduce28DeviceReduceSingleTileKernelINS2_10policy_hubIijN4cuda3std3__44plusIiEEE10Policy1000EN6thrust24THRUST_300001_SM_1000_NS10device_ptrIiEEPijS9_iiNS7_10__identityEEEvT0_T1_T2_T3_T4_T6_:
        /* <DEDUP_REMOVED lines=13> */
.L_x_204:
[----:B------:R-:W-:Y:S01]  /*00d0*/  ISETP.GT.U32.AND P0, PT, R2, 0xfff, PT ;  /* 0x00000fff0200780c */ /* 0x000fe20003f04070 */
[----:B------:R-:W-:-:S12]  /*00e0*/  BSSY.RECONVERGENT B0, `(.L_x_205) ;  /* 0x00001e7000007945 */ /* 0x000fd80003800200 */
        /* <DEDUP_REMOVED lines=11> */
.L_x_208:
[----:B------:R-:W-:Y:S05]  /*01a0*/  BSYNC.RECONVERGENT B1 ;  /* 0x0000000000017941 */ /* 0x000fea0003800200 */
.L_x_207:
        /* <DEDUP_REMOVED lines=17> */
.L_x_213:
        /* <DEDUP_REMOVED lines=31> */
.L_x_212:
[----:B------:R-:W-:Y:S05]  /*04b0*/  BSYNC.RECONVERGENT B2 ;  /* 0x0000000000027941 */ /* 0x000fea0003800200 */
.L_x_211:
[----:B------:R-:W-:Y:S05]  /*04c0*/  @!P0 BRA `(.L_x_210) ;  /* 0x0000000000c88947 */ /* 0x000fea0003800000 */
[----:B------:R-:W-:Y:S01]  /*04d0*/  ISETP.GE.U32.AND P0, PT, R21, 0x8, PT ;  /* 0x000000081500780c */ /* 0x000fe20003f06070 */
[----:B------:R-:W-:Y:S01]  /*04e0*/  BSSY.RECONVERGENT B2, `(.L_x_214) ;  /* 0x0000013000027945 */ /* 0x000fe20003800200 */
[----:B------:R-:W-:-:S04]  /*04f0*/  LOP3.LUT R16, R4, 0x7, RZ, 0xc0, !PT ;  /* 0x0000000704107812 */ /* 0x000fc800078ec0ff */
[----:B------:R-:W-:-:S07]  /*0500*/  ISETP.NE.AND P1, PT, R16, RZ, PT ;  /* 0x000000ff1000720c */ /* 0x000fce0003f25270 */
[----:B------:R-:W-:Y:S06]  /*0510*/  @!P0 BRA `(.L_x_215) ;  /* 0x00000000003c8947 */ /* 0x000fec0003800000 */
[----:B------:R-:W0:Y:S02]  /*0520*/  LDC.64 R6, c[0x0][0x380] ;  /* 0x0000e000ff067b82 */ /* 0x000e240000000a00 */
[----:B0-----:R-:W-:-:S05]  /*0530*/  IMAD.WIDE.U32 R6, R5, 0x4, R6 ;  /* 0x0000000405067825 */ /* 0x001fca00078e0006 */
        /* <DEDUP_REMOVED lines=13> */
.L_x_215:
[----:B------:R-:W-:Y:S05]  /*0610*/  BSYNC.RECONVERGENT B2 ;  /* 0x0000000000027941 */ /* 0x000fea0003800200 */
.L_x_214:
        /* <DEDUP_REMOVED lines=11> */
[----:B------:R-:W3:Y:S01]  /*06d0*/  LDG.E R10, desc[UR6][R6.64+0xc00] ;  /* 0x000c0006060a7981 */ /* 0x000ee2000c1e1900 */
[----:B------:R-:W-:Y:S01]  /*06e0*/  VIADD R5, R5, 0x400 ;  /* 0x0000040005057836 */ /* 0x000fe20000000000 */
[----:B--2--5:R-:W-:-:S04]  /*06f0*/  IADD3 R0, PT, PT, R4, R9, R0 ;  /* 0x0000000904007210 */ /* 0x024fc80007ffe000 */
[----:B---3--:R-:W-:-:S07]  /*0700*/  IADD3 R0, PT, PT, R10, R11, R0 ;  /* 0x0000000b0a007210 */ /* 0x008fce0007ffe000 */
.L_x_217:
[----:B------:R-:W-:Y:S05]  /*0710*/  BSYNC.RECONVERGENT B2 ;  /* 0x0000000000027941 */ /* 0x000fea0003800200 */
.L_x_216:
[----:B------:R-:W-:Y:S05]  /*0720*/  @!P1 BRA `(.L_x_210) ;  /* 0x0000000000309947 */ /* 0x000fea0003800000 */
[----:B------:R-:W0:Y:S02]  /*0730*/  LDC.64 R6, c[0x0][0x380] ;  /* 0x0000e000ff067b82 */ /* 0x000e240000000a00 */
[----:B0-----:R-:W-:-:S04]  /*0740*/  IMAD.WIDE.U32 R4, R5, 0x4, R6 ;  /* 0x0000000405047825 */ /* 0x001fc800078e0006 */
[----:B------:R-:W-:Y:S02]  /*0750*/  IMAD.MOV R6, RZ, RZ, -R8 ;  /* 0x000000ffff067224 */ /* 0x000fe400078e0a08 */
[----:B------:R-:W-:-:S07]  /*0760*/  IMAD.MOV.U32 R7, RZ, RZ, R5 ;  /* 0x000000ffff077224 */ /* 0x000fce00078e0005 */
.L_x_218:
[----:B------:R-:W-:-:S06]  /*0770*/  IMAD.MOV.U32 R5, RZ, RZ, R7 ;  /* 0x000000ffff057224 */ /* 0x000fcc00078e0007 */
[----:B------:R0:W2:Y:S01]  /*0780*/  LDG.E R5, desc[UR6][R4.64] ;  /* 0x0000000604057981 */ /* 0x0000a2000c1e1900 */
[----:B------:R-:W-:-:S05]  /*0790*/  VIADD R6, R6, 0x1 ;  /* 0x0000000106067836 */ /* 0x000fca0000000000 */
[----:B------:R-:W-:Y:S02]  /*07a0*/  ISETP.NE.AND P0, PT, R6, RZ, PT ;  /* 0x000000ff0600720c */ /* 0x000fe40003f05270 */
[----:B0-----:R-:W-:-:S05]  /*07b0*/  IADD3 R4, P1, PT, R4, 0x400, RZ ;  /* 0x0000040004047810 */ /* 0x001fca0007f3e0ff */
[----:B------:R-:W-:Y:S02]  /*07c0*/  IMAD.X R7, RZ, RZ, R7, P1 ;  /* 0x000000ffff077224 */ /* 0x000fe400008e0607 */
[----:B--2--5:R-:W-:-:S04]  /*07d0*/  IMAD.IADD R0, R5, 0x1, R0 ;  /* 0x0000000105007824 */ /* 0x024fc800078e0200 */
[----:B------:R-:W-:Y:S05]  /*07e0*/  @P0 BRA `(.L_x_218) ;  /* 0xfffffffc00e00947 */ /* 0x000fea000383ffff */
.L_x_210:
[----:B------:R-:W-:Y:S05]  /*07f0*/  BSYNC.RECONVERGENT B1 ;  /* 0x0000000000017941 */ /* 0x000fea0003800200 */
.L_x_209:
[----:B------:R-:W-:-:S13]  /*0800*/  ISETP.GE.U32.AND P0, PT, R2, 0x100, PT ;  /* 0x000001000200780c */ /* 0x000fda0003f06070 */
        /* <DEDUP_REMOVED lines=38> */
[----:B-1----:R-:W1:Y:S01]  /*0a70*/  LDS.64 R2, [UR4+0x20] ;  /* 0x00002004ff027984 */ /* 0x002e620008000a00 */
[----:B0-----:R-:W-:-:S04]  /*0a80*/  IADD3 R0, PT, PT, R4, R0, R9 ;  /* 0x0000000004007210 */ /* 0x001fc80007ffe009 */
[----:B------:R-:W-:-:S04]  /*0a90*/  IADD3 R0, PT, PT, R6, R0, R5 ;  /* 0x0000000006007210 */ /* 0x000fc80007ffe005 */
[----:B-1----:R-:W-:-:S05]  /*0aa0*/  IADD3 R0, PT, PT, R2, R0, R7 ;  /* 0x0000000002007210 */ /* 0x002fca0007ffe007 */
[----:B------:R-:W-:Y:S01]  /*0ab0*/  IMAD.IADD R9, R0, 0x1, R3 ;  /* 0x0000000100097824 */ /* 0x000fe200078e0203 */
[----:B------:R-:W-:Y:S06]  /*0ac0*/  BRA `(.L_x_220) ;  /* 0x0000001400207947 */ /* 0x000fec0003800000 */
.L_x_219:
[----:B------:R-:W-:Y:S01]  /*0ad0*/  LOP3.LUT R4, R3, 0x3e0, RZ, 0xc0, !PT ;  /* 0x000003e003047812 */ /* 0x000fe200078ec0ff */
[----:B------:R-:W1:Y:S03]  /*0ae0*/  S2R R10, SR_LANEID ;  /* 0x00000000000a7919 */ /* 0x000e660000000000 */
[----:B0-----:R-:W-:Y:S01]  /*0af0*/  LOP3.LUT R7, RZ, R4, RZ, 0x33, !PT ;  /* 0x00000004ff077212 */ /* 0x001fe200078e33ff */
[----:B------:R-:W-:-:S04]  /*0b00*/  VIADD R5, R4, 0x20 ;  /* 0x0000002004057836 */ /* 0x000fc80000000000 */
[----:B------:R-:W-:Y:S01]  /*0b10*/  IMAD.IADD R7, R7, 0x1, R2 ;  /* 0x0000000107077824 */ /* 0x000fe200078e0202 */
[----:B------:R-:W-:-:S04]  /*0b20*/  ISETP.GT.U32.AND P0, PT, R5, R2, PT ;  /* 0x000000020500720c */ /* 0x000fc80003f04070 */
        /* <DEDUP_REMOVED lines=40> */
[----:B------:R-:W-:Y:S01]  /*0db0*/  ISETP.GT.U32.AND P3, PT, R2, 0x80, PT ;  /* 0x000000800200780c */ /* 0x000fe20003f64070 */
[----:B-1----:R-:W-:-:S09]  /*0dc0*/  ULEA UR4, UR5, UR4, 0x18 ;  /* 0x0000000405047291 */ /* 0x002fd2000f8ec0ff */
[----:B------:R-:W1:Y:S04]  /*0dd0*/  LDS.128 R4, [UR4+0x10] ;  /* 0x00001004ff047984 */ /* 0x000e680008000c00 */
[----:B------:R-:W2:Y:S04]  /*0de0*/  LDS R0, [UR4+0xc] ;  /* 0x00000c04ff007984 */ /* 0x000ea80008000800 */
[----:B------:R-:W3:Y:S01]  /*0df0*/  LDS.64 R10, [UR4+0x20] ;  /* 0x00002004ff0a7984 */ /* 0x000ee20008000a00 */
[----:B-1----:R-:W-:Y:S02]  /*0e00*/  SEL R4, R4, RZ, P2 ;  /* 0x000000ff04047207 */ /* 0x002fe40001000000 */
[----:B------:R-:W-:-:S02]  /*0e10*/  ISETP.GT.U32.AND P2, PT, R2, 0x60, PT ;  /* 0x000000600200780c */ /* 0x000fc40003f44070 */
[----:B--2---:R-:W-:Y:S02]  /*0e20*/  SEL R0, R0, RZ, P1 ;  /* 0x000000ff00007207 */ /* 0x004fe40000800000 */
        /* <DEDUP_REMOVED lines=8> */
[----:B---3--:R-:W-:Y:S02]  /*0eb0*/  SEL R10, R10, RZ, P2 ;  /* 0x000000ff0a0a7207 */ /* 0x008fe40001000000 */
[----:B------:R-:W-:Y:S02]  /*0ec0*/  SEL R11, R11, RZ, P3 ;  /* 0x000000ff0b0b7207 */ /* 0x000fe40001800000 */
[----:B------:R-:W-:-:S05]  /*0ed0*/  IADD3 R0, PT, PT, R10, R0, R7 ;  /* 0x000000000a007210 */ /* 0x000fca0007ffe007 */
[----:B0-----:R-:W-:Y:S01]  /*0ee0*/  IMAD.IADD R9, R0, 0x1, R11 ;  /* 0x0000000100097824 */ /* 0x001fe200078e020b */
[----:B------:R-:W-:Y:S06]  /*0ef0*/  BRA `(.L_x_220) ;  /* 0x0000001000147947 */ /* 0x000fec0003800000 */
.L_x_206:
[----:B------:R-:W0:Y:S01]  /*0f00*/  S2R R0, SR_TID.X ;  /* 0x0000000000007919 */ /* 0x000e220000002100 */
[----:B------:R-:W1:Y:S02]  /*0f10*/  LDCU.64 UR4, c[0x0][0x380] ;  /* 0x00007000ff0477ac */ /* 0x000e640008000a00 */
[----:B-1----:R-:W-:Y:S02]  /*0f20*/  IMAD.U32 R12, RZ, RZ, UR4 ;  /* 0x00000004ff0c7e24 */ /* 0x002fe4000f8e00ff */
[----:B------:R-:W-:Y:S02]  /*0f30*/  IMAD.U32 R13, RZ, RZ, UR5 ;  /* 0x00000005ff0d7e24 */ /* 0x000fe4000f8e00ff */
        /* <DEDUP_REMOVED lines=17> */
[----:B------:R-:W-:Y:S01]  /*1050*/  UMOV UR4, 0x1000 ;  /* 0x0000100000047882 */ /* 0x000fe20000000000 */
[----:B--2---:R-:W-:-:S04]  /*1060*/  IADD3 R3, PT, PT, R7, R6, R3 ;  /* 0x0000000607037210 */ /* 0x004fc80007ffe003 */
[----:B---3--:R-:W-:-:S04]  /*1070*/  IADD3 R3, PT, PT, R9, R8, R3 ;  /* 0x0000000809037210 */ /* 0x008fc80007ffe003 */
[----:B----4-:R-:W-:-:S04]  /*1080*/  IADD3 R3, PT, PT, R11, R10, R3 ;  /* 0x0000000a0b037210 */ /* 0x010fc80007ffe003 */
[----:B-----5:R-:W-:-:S04]  /*1090*/  IADD3 R3, PT, PT, R15, R14, R3 ;  /* 0x0000000e0f037210 */ /* 0x020fc80007ffe003 */
[----:B------:R-:W-:Y:S01]  /*10a0*/  IADD3 R16, PT, PT, R17, R16, R3 ;  /* 0x0000001011107210 */ /* 0x000fe20007ffe003 */
[----:B------:R-:W-:-:S05]  /*10b0*/  VIADD R3, R2, 0xfffff000 ;  /* 0xfffff00002037836 */ /* 0x000fca0000000000 */
[----:B------:R-:W-:Y:S02]  /*10c0*/  ISETP.GE.U32.AND P0, PT, R3, 0x1000, PT ;  /* 0x000010000300780c */ /* 0x000fe40003f06070 */
[----:B------:R-:W-:-:S04]  /*10d0*/  IADD3 R16, PT, PT, R19, R18, R16 ;  /* 0x0000001213107210 */ /* 0x000fc80007ffe010 */
[----:B------:R-:W-:-:S05]  /*10e0*/  IADD3 R21, PT, PT, R21, R20, R16 ;  /* 0x0000001415157210 */ /* 0x000fca0007ffe010 */
[----:B------:R-:W-:Y:S02]  /*10f0*/  IMAD.IADD R7, R22, 0x1, R21 ;  /* 0x0000000116077824 */ /* 0x000fe400078e0215 */
[----:B------:R-:W-:Y:S05]  /*1100*/  @!P0 BRA `(.L_x_221) ;  /* 0x00000000008c8947 */ /* 0x000fea0003800000 */
[----:B------:R-:W0:Y:S01]  /*1110*/  LDC R2, c[0x0][0x390] ;  /* 0x0000e400ff027b82 */ /* 0x000e220000000800 */
[----:B------:R-:W-:-:S07]  /*1120*/  UMOV UR4, 0x1000 ;  /* 0x0000100000047882 */ /* 0x000fce0000000000 */
[----:B------:R-:W1:Y:S02]  /*1130*/  LDC.64 R12, c[0x0][0x380] ;  /* 0x0000e000ff0c7b82 */ /* 0x000e640000000a00 */
.L_x_223:
[----:B------:R-:W-:-:S04]  /*1140*/  VIADD R5, R0, UR4 ;  /* 0x0000000400057c36 */ /* 0x000fc80008000000 */
        /* <DEDUP_REMOVED lines=17> */
[----:B--2---:R-:W-:Y:S01]  /*1260*/  IADD3 R16, PT, PT, R18, R16, R7 ;  /* 0x0000001012107210 */ /* 0x004fe20007ffe007 */
[----:B0-----:R-:W-:-:S05]  /*1270*/  VIADD R7, R2, -UR4 ;  /* 0x8000000402077c36 */ /* 0x001fca0008000000 */
[----:B------:R-:W-:Y:S02]  /*1280*/  ISETP.GE.U32.AND P0, PT, R7, 0x1000, PT ;  /* 0x000010000700780c */ /* 0x000fe40003f06070 */
        /* <DEDUP_REMOVED lines=8> */
[----:B------:R-:W-:-:S06]  /*1310*/  UIADD3 UR4, UPT, UPT, UR4, 0x1000, URZ ;  /* 0x0000100004047890 */ /* 0x000fcc000fffe0ff */
[----:B------:R-:W-:-:S13]  /*1320*/  ISETP.LT.U32.AND P0, PT, R3, UR4, PT ;  /* 0x0000000403007c0c */ /* 0x000fda000bf01070 */
[----:B------:R-:W-:Y:S05]  /*1330*/  @!P0 BRA `(.L_x_223) ;  /* 0xfffffffc00808947 */ /* 0x000fea000383ffff */
.L_x_221:
[----:B------:R-:W-:Y:S01]  /*1340*/  VIADD R3, R2, -UR4 ;  /* 0x8000000402037c36 */ /* 0x000fe20008000000 */
[----:B------:R-:W-:Y:S04]  /*1350*/  BSSY.RECONVERGENT B1, `(.L_x_222) ;  /* 0x0000095000017945 */ /* 0x000fe80003800200 */
[----:B------:R-:W-:-:S04]  /*1360*/  ISETP.GE.AND P0, PT, R0, R3, PT ;  /* 0x000000030000720c */ /* 0x000fc80003f06270 */
[----:B------:R-:W-:-:S13]  /*1370*/  ISETP.LE.U32.OR P0, PT, R2, UR4, P0 ;  /* 0x0000000402007c0c */ /* 0x000fda0008703470 */
[----:B------:R-:W-:Y:S05]  /*1380*/  @P0 BRA `(.L_x_224) ;  /* 0x0000000800440947 */ /* 0x000fea0003800000 */
[----:B------:R-:W-:Y:S01]  /*1390*/  LOP3.LUT R3, RZ, R0, RZ, 0x33, !PT ;  /* 0x00000000ff037212 */ /* 0x000fe200078e33ff */
[----:B------:R-:W-:Y:S01]  /*13a0*/  BSSY.RECONVERGENT B2, `(.L_x_225) ;  /* 0x000004a000027945 */ /* 0x000fe20003800200 */
[----:B------:R-:W-:Y:S02]  /*13b0*/  IMAD.MOV.U32 R5, RZ, RZ, R0 ;  /* 0x000000ffff057224 */ /* 0x000fe400078e0000 */
[----:B------:R-:W-:-:S04]  /*13c0*/  IADD3 R3, PT, PT, R2, -UR4, R3 ;  /* 0x8000000402037c10 */ /* 0x000fc8000fffe003 */
[C---:B------:R-:W-:Y:S02]  /*13d0*/  ISETP.GE.U32.AND P0, PT, R3.reuse, 0xf00, PT ;  /* 0x00000f000300780c */ /* 0x040fe40003f06070 */
[----:B------:R-:W-:-:S04]  /*13e0*/  LEA.HI R3, R3, 0x1, RZ, 0x18 ;  /* 0x0000000103037811 */ /* 0x000fc800078fc0ff */
[----:B------:R-:W-:-:S07]  /*13f0*/  LOP3.LUT R4, R3, 0xf, RZ, 0xc0, !PT ;  /* 0x0000000f03047812 */ /* 0x000fce00078ec0ff */
[----:B------:R-:W-:Y:S05]  /*1400*/  @!P0 BRA `(.L_x_226) ;  /* 0x00000004000c8947 */ /* 0x000fea0003800000 */
[----:B------:R-:W-:Y:S01]  /*1410*/  LOP3.LUT R6, R3, 0x1fffff0, RZ, 0xc0, !PT ;  /* 0x01fffff003067812 */ /* 0x000fe200078ec0ff */
[----:B------:R-:W-:Y:S01]  /*1420*/  BSSY.RECONVERGENT B3, `(.L_x_227) ;  /* 0x0000040000037945 */ /* 0x000fe20003800200 */
[C---:B------:R-:W-:Y:S01]  /*1430*/  LOP3.LUT R5, R0.reuse, 0x800, RZ, 0xfc, !PT ;  /* 0x0000080000057812 */ /* 0x040fe200078efcff */
[----:B------:R-:W-:Y:S02]  /*1440*/  VIADD R2, R0, UR4 ;  /* 0x0000000400027c36 */ /* 0x000fe40008000000 */
[----:B------:R-:W-:-:S07]  /*1450*/  IMAD.MOV R6, RZ, RZ, -R6 ;  /* 0x000000ffff067224 */ /* 0x000fce00078e0a06 */
.L_x_228:
[----:B------:R-:W-:-:S04]  /*1460*/  IMAD.WIDE.U32 R26, R2, 0x4, R12 ;  /* 0x00000004021a7825 */ /* 0x000fc800078e000c */
[C---:B------:R-:W-:Y:S02]  /*1470*/  VIADD R9, R2.reuse, 0x100 ;  /* 0x0000010002097836 */ /* 0x040fe40000000000 */
[----:B------:R-:W-:Y:S01]  /*1480*/  VIADD R15, R2, 0x400 ;  /* 0x00000400020f7836 */ /* 0x000fe20000000000 */
[----:B------:R0:W2:Y:S01]  /*1490*/  LDG.E R26, desc[UR6][R26.64] ;  /* 0x000000061a1a7981 */ /* 0x0000a2000c1e1900 */
[----:B------:R-:W-:-:S04]  /*14a0*/  IMAD.WIDE.U32 R8, R9, 0x4, R12 ;  /* 0x0000000409087825 */ /* 0x000fc800078e000c */
[C---:B------:R-:W-:Y:S01]  /*14b0*/  VIADD R17, R2.reuse, 0x200 ;  /* 0x0000020002117836 */ /* 0x040fe20000000000 */
[----:B------:R1:W2:Y:S01]  /*14c0*/  LDG.E R25, desc[UR6][R8.64] ;  /* 0x0000000608197981 */ /* 0x0002a2000c1e1900 */
[C---:B------:R-:W-:Y:S02]  /*14d0*/  VIADD R11, R2.reuse, 0x300 ;  /* 0x00000300020b7836 */ /* 0x040fe40000000000 */
[----:B0-----:R-:W-:Y:S02]  /*14e0*/  VIADD R27, R2, 0x700 ;  /* 0x00000700021b7836 */ /* 0x001fe40000000000 */
[----:B------:R-:W-:-:S04]  /*14f0*/  IMAD.WIDE.U32 R14, R15, 0x4, R12 ;  /* 0x000000040f0e7825 */ /* 0x000fc800078e000c */
[--C-:B------:R-:W-:Y:S01]  /*1500*/  IMAD.WIDE.U32 R16, R17, 0x4, R12.reuse ;  /* 0x0000000411107825 */ /* 0x100fe200078e000c */
[----:B------:R0:W3:Y:S03]  /*1510*/  LDG.E R22, desc[UR6][R14.64] ;  /* 0x000000060e167981 */ /* 0x0000e6000c1e1900 */
[----:B------:R-:W-:Y:S01]  /*1520*/  VIADD R29, R2, 0x500 ;  /* 0x00000500021d7836 */ /* 0x000fe20000000000 */
[----:B------:R-:W4:Y:S01]  /*1530*/  LDG.E R24, desc[UR6][R16.64] ;  /* 0x0000000610187981 */ /* 0x000f22000c1e1900 */
[----:B------:R-:W-:-:S04]  /*1540*/  IMAD.WIDE.U32 R10, R11, 0x4, R12 ;  /* 0x000000040b0a7825 */ /* 0x000fc800078e000c */
[--C-:B-1----:R-:W-:Y:S01]  /*1550*/  IMAD.WIDE.U32 R8, R27, 0x4, R12.reuse ;  /* 0x000000041b087825 */ /* 0x102fe200078e000c */
[----:B------:R-:W4:Y:S03]  /*1560*/  LDG.E R23, desc[UR6][R10.64] ;  /* 0x000000060a177981 */ /* 0x000f26000c1e1900 */
[----:B------:R-:W-:Y:S02]  /*1570*/  VIADD R27, R2, 0x900 ;  /* 0x00000900021b7836 */ /* 0x000fe40000000000 */
[----:B------:R-:W-:-:S04]  /*1580*/  IMAD.WIDE.U32 R28, R29, 0x4, R12 ;  /* 0x000000041d1c7825 */ /* 0x000fc800078e000c */
[C---:B------:R-:W-:Y:S01]  /*1590*/  VIADD R19, R2.reuse, 0x600 ;  /* 0x0000060002137836 */ /* 0x040fe20000000000 */
[----:B------:R1:W5:Y:S01]  /*15a0*/  LDG.E R11, desc[UR6][R8.64] ;  /* 0x00000006080b7981 */ /* 0x000362000c1e1900 */
[C---:B0-----:R-:W-:Y:S02]  /*15b0*/  VIADD R15, R2.reuse, 0xa00 ;  /* 0x00000a00020f7836 */ /* 0x041fe40000000000 */
[----:B------:R-:W-:Y:S01]  /*15c0*/  VIADD R20, R2, 0x800 ;  /* 0x0000080002147836 */ /* 0x000fe20000000000 */
[----:B------:R0:W3:Y:S01]  /*15d0*/  LDG.E R21, desc[UR6][R28.64] ;  /* 0x000000061c157981 */ /* 0x0000e2000c1e1900 */
[----:B------:R-:W-:-:S04]  /*15e0*/  IMAD.WIDE.U32 R18, R19, 0x4, R12 ;  /* 0x0000000413127825 */ /* 0x000fc800078e000c */
[----:B-1----:R-:W-:-:S04]  /*15f0*/  IMAD.WIDE.U32 R8, R27, 0x4, R12 ;  /* 0x000000041b087825 */ /* 0x002fc800078e000c */
[--C-:B------:R-:W-:Y:S02]  /*1600*/  IMAD.WIDE.U32 R14, R15, 0x4, R12.reuse ;  /* 0x000000040f0e7825 */ /* 0x100fe400078e000c */
[----:B------:R-:W5:Y:S02]  /*1610*/  LDG.E R9, desc[UR6][R8.64] ;  /* 0x0000000608097981 */ /* 0x000f64000c1e1900 */
[--C-:B------:R-:W-:Y:S02]  /*1620*/  IMAD.WIDE.U32 R16, R20, 0x4, R12.reuse ;  /* 0x0000000414107825 */ /* 0x100fe400078e000c */
[----:B------:R1:W5:Y:S02]  /*1630*/  LDG.E R20, desc[UR6][R18.64] ;  /* 0x0000000612147981 */ /* 0x000364000c1e1900 */
[C---:B0-----:R-:W-:Y:S02]  /*1640*/  VIADD R29, R2.reuse, 0xb00 ;  /* 0x00000b00021d7836 */ /* 0x041fe40000000000 */
[----:B------:R-:W-:Y:S01]  /*1650*/  VIADD R27, R2, 0xc00 ;  /* 0x00000c00021b7836 */ /* 0x000fe20000000000 */
[----:B------:R0:W5:Y:S01]  /*1660*/  LDG.E R10, desc[UR6][R16.64] ;  /* 0x00000006100a7981 */ /* 0x000162000c1e1900 */
[----:B------:R-:W-:-:S03]  /*1670*/  IMAD.WIDE.U32 R28, R29, 0x4, R12 ;  /* 0x000000041d1c7825 */ /* 0x000fc600078e000c */
[----:B------:R0:W5:Y:S01]  /*1680*/  LDG.E R8, desc[UR6][R14.64] ;  /* 0x000000060e087981 */ /* 0x000162000c1e1900 */
[C---:B-1----:R-:W-:Y:S02]  /*1690*/  VIADD R19, R2.reuse, 0xe00 ;  /* 0x00000e0002137836 */ /* 0x042fe40000000000 */
[C---:B------:R-:W-:Y:S02]  /*16a0*/  VIADD R18, R2.reuse, 0xf00 ;  /* 0x00000f0002127836 */ /* 0x040fe40000000000 */
[----:B0-----:R-:W-:Y:S02]  /*16b0*/  IMAD.WIDE.U32 R16, R27, 0x4, R12 ;  /* 0x000000041b107825 */ /* 0x001fe400078e000c */
[----:B------:R-:W5:Y:S02]  /*16c0*/  LDG.E R27, desc[UR6][R28.64] ;  /* 0x000000061c1b7981 */ /* 0x000f64000c1e1900 */
[----:B------:R-:W-:-:S04]  /*16d0*/  VIADD R15, R2, 0xd00 ;  /* 0x00000d00020f7836 */ /* 0x000fc80000000000 */
[--C-:B------:R-:W-:Y:S01]  /*16e0*/  IMAD.WIDE.U32 R14, R15, 0x4, R12.reuse ;  /* 0x000000040f0e7825 */ /* 0x100fe200078e000c */
[----:B------:R0:W5:Y:S05]  /*16f0*/  LDG.E R28, desc[UR6][R16.64] ;  /* 0x00000006101c7981 */ /* 0x00016a000c1e1900 */
[----:B------:R-:W5:Y:S01]  /*1700*/  LDG.E R15, desc[UR6][R14.64] ;  /* 0x000000060e0f7981 */ /* 0x000f62000c1e1900 */
[----:B0-----:R-:W-:-:S04]  /*1710*/  IMAD.WIDE.U32 R16, R19, 0x4, R12 ;  /* 0x0000000413107825 */ /* 0x001fc800078e000c */
[----:B------:R-:W-:Y:S02]  /*1720*/  IMAD.WIDE.U32 R18, R18, 0x4, R12 ;  /* 0x0000000412127825 */ /* 0x000fe400078e000c */
[----:B------:R-:W5:Y:S04]  /*1730*/  LDG.E R16, desc[UR6][R16.64] ;  /* 0x0000000610107981 */ /* 0x000f68000c1e1900 */
[----:B------:R-:W5:Y:S01]  /*1740*/  LDG.E R19, desc[UR6][R18.64] ;  /* 0x0000000612137981 */ /* 0x000f62000c1e1900 */
[----:B------:R-:W-:-:S05]  /*1750*/  VIADD R6, R6, 0x10 ;  /* 0x0000001006067836 */ /* 0x000fca0000000000 */
[----:B------:R-:W-:Y:S01]  /*1760*/  ISETP.NE.AND P0, PT, R6, RZ, PT ;  /* 0x000000ff0600720c */ /* 0x000fe20003f05270 */
[----:B------:R-:W-:Y:S02]  /*1770*/  VIADD R5, R5, 0x1000 ;  /* 0x0000100005057836 */ /* 0x000fe40000000000 */
[----:B------:R-:W-:Y:S01]  /*1780*/  VIADD R2, R2, 0x1000 ;  /* 0x0000100002027836 */ /* 0x000fe20000000000 */
[----:B--2---:R-:W-:-:S04]  /*1790*/  IADD3 R25, PT, PT, R25, R26, R7 ;  /* 0x0000001a19197210 */ /* 0x004fc80007ffe007 */
[----:B----4-:R-:W-:-:S04]  /*17a0*/  IADD3 R23, PT, PT, R23, R24, R25 ;  /* 0x0000001817177210 */ /* 0x010fc80007ffe019 */
[----:B---3--:R-:W-:-:S04]  /*17b0*/  IADD3 R21, PT, PT, R21, R22, R23 ;  /* 0x0000001615157210 */ /* 0x008fc80007ffe017 */
[----:B-----5:R-:W-:-:S04]  /*17c0*/  IADD3 R11, PT, PT, R11, R20, R21 ;  /* 0x000000140b0b7210 */ /* 0x020fc80007ffe015 */
[----:B------:R-:W-:-:S04]  /*17d0*/  IADD3 R9, PT, PT, R9, R10, R11 ;  /* 0x0000000a09097210 */ /* 0x000fc80007ffe00b */
[----:B------:R-:W-:-:S04]  /*17e0*/  IADD3 R8, PT, PT, R27, R8, R9 ;  /* 0x000000081b087210 */ /* 0x000fc80007ffe009 */
[----:B------:R-:W-:-:S04]  /*17f0*/  IADD3 R8, PT, PT, R15, R28, R8 ;  /* 0x0000001c0f087210 */ /* 0x000fc80007ffe008 */
[----:B------:R-:W-:Y:S01]  /*1800*/  IADD3 R7, PT, PT, R19, R16, R8 ;  /* 0x0000001013077210 */ /* 0x000fe20007ffe008 */
[----:B------:R-:W-:Y:S06]  /*1810*/  @P0 BRA `(.L_x_228) ;  /* 0xfffffffc00100947 */ /* 0x000fec000383ffff */
[----:B------:R-:W-:Y:S05]  /*1820*/  BSYNC.RECONVERGENT B3 ;  /* 0x0000000000037941 */ /* 0x000fea0003800200 */
.L_x_227:
[----:B------:R-:W-:-:S07]  /*1830*/  VIADD R5, R5, 0xfffff800 ;  /* 0xfffff80005057836 */ /* 0x000fce0000000000 */
.L_x_226:
[----:B------:R-:W-:Y:S05]  /*1840*/  BSYNC.RECONVERGENT B2 ;  /* 0x0000000000027941 */ /* 0x000fea0003800200 */
.L_x_225:
[----:B------:R-:W-:-:S13]  /*1850*/  ISETP.NE.AND P0, PT, R4, RZ, PT ;  /* 0x000000ff0400720c */ /* 0x000fda0003f05270 */
[----:B------:R-:W-:Y:S05]  /*1860*/  @!P0 BRA `(.L_x_224) ;  /* 0x00000004000c8947 */ /* 0x000fea0003800000 */
[----:B------:R-:W-:Y:S01]  /*1870*/  ISETP.GE.U32.AND P0, PT, R4, 0x8, PT ;  /* 0x000000080400780c */ /* 0x000fe20003f06070 */
[----:B------:R-:W-:Y:S01]  /*1880*/  BSSY.RECONVERGENT B2, `(.L_x_229) ;  /* 0x0000021000027945 */ /* 0x000fe20003800200 */
[----:B------:R-:W-:-:S04]  /*1890*/  LOP3.LUT R24, R3, 0x7, RZ, 0xc0, !PT ;  /* 0x0000000703187812 */ /* 0x000fc800078ec0ff */
[----:B------:R-:W-:-:S07]  /*18a0*/  ISETP.NE.AND P1, PT, R24, RZ, PT ;  /* 0x000000ff1800720c */ /* 0x000fce0003f25270 */
[----:B------:R-:W-:Y:S06]  /*18b0*/  @!P0 BRA `(.L_x_230) ;  /* 0x0000000000748947 */ /* 0x000fec0003800000 */
[----:B------:R-:W-:-:S04]  /*18c0*/  VIADD R9, R5, UR4 ;  /* 0x0000000405097c36 */ /* 0x000fc80008000000 */
[C---:B------:R-:W-:Y:S02]  /*18d0*/  VIADD R21, R9.reuse, 0x100 ;  /* 0x0000010009157836 */ /* 0x040fe40000000000 */
[C---:B------:R-:W-:Y:S02]  /*18e0*/  VIADD R11, R9.reuse, 0x300 ;  /* 0x00000300090b7836 */ /* 0x040fe40000000000 */
[C---:B------:R-:W-:Y:S02]  /*18f0*/  VIADD R23, R9.reuse, 0x200 ;  /* 0x0000020009177836 */ /* 0x040fe40000000000 */
[----:B------:R-:W-:-:S04]  /*1900*/  IMAD.WIDE.U32 R16, R9, 0x4, R12 ;  /* 0x0000000409107825 */ /* 0x000fc800078e000c */
[--C-:B------:R-:W-:Y:S01]  /*1910*/  IMAD.WIDE.U32 R20, R21, 0x4, R12.reuse ;  /* 0x0000000415147825 */ /* 0x100fe200078e000c */
[----:B------:R0:W2:Y:S03]  /*1920*/  LDG.E R2, desc[UR6][R16.64] ;  /* 0x0000000610027981 */ /* 0x0000a6000c1e1900 */
[C---:B------:R-:W-:Y:S01]  /*1930*/  VIADD R15, R9.reuse, 0x400 ;  /* 0x00000400090f7836 */ /* 0x040fe20000000000 */
[----:B------:R-:W2:Y:S01]  /*1940*/  LDG.E R4, desc[UR6][R20.64] ;  /* 0x0000000614047981 */ /* 0x000ea2000c1e1900 */
[----:B------:R-:W-:Y:S02]  /*1950*/  VIADD R19, R9, 0x500 ;  /* 0x0000050009137836 */ /* 0x000fe40000000000 */
[----:B------:R-:W-:-:S04]  /*1960*/  IMAD.WIDE.U32 R10, R11, 0x4, R12 ;  /* 0x000000040b0a7825 */ /* 0x000fc800078e000c */
[--C-:B------:R-:W-:Y:S02]  /*1970*/  IMAD.WIDE.U32 R22, R23, 0x4, R12.reuse ;  /* 0x0000000417167825 */ /* 0x100fe400078e000c */
[----:B------:R-:W3:Y:S02]  /*1980*/  LDG.E R10, desc[UR6][R10.64] ;  /* 0x000000060a0a7981 */ /* 0x000ee4000c1e1900 */
[C---:B------:R-:W-:Y:S02]  /*1990*/  VIADD R25, R9.reuse, 0x600 ;  /* 0x0000060009197836 */ /* 0x040fe40000000000 */
[----:B------:R-:W-:Y:S01]  /*19a0*/  VIADD R27, R9, 0x700 ;  /* 0x00000700091b7836 */ /* 0x000fe20000000000 */
[----:B------:R-:W3:Y:S01]  /*19b0*/  LDG.E R6, desc[UR6][R22.64] ;  /* 0x0000000616067981 */ /* 0x000ee2000c1e1900 */
[----:B------:R-:W-:-:S04]  /*19c0*/  IMAD.WIDE.U32 R14, R15, 0x4, R12 ;  /* 0x000000040f0e7825 */ /* 0x000fc800078e000c */
[--C-:B------:R-:W-:Y:S02]  /*19d0*/  IMAD.WIDE.U32 R8, R19, 0x4, R12.reuse ;  /* 0x0000000413087825 */ /* 0x100fe400078e000c */
[----:B------:R-:W4:Y:S02]  /*19e0*/  LDG.E R15, desc[UR6][R14.64] ;  /* 0x000000060e0f7981 */ /* 0x000f24000c1e1900 */
[--C-:B------:R-:W-:Y:S02]  /*19f0*/  IMAD.WIDE.U32 R18, R25, 0x4, R12.reuse ;  /* 0x0000000419127825 */ /* 0x100fe400078e000c */
[----:B------:R-:W4:Y:S02]  /*1a00*/  LDG.E R8, desc[UR6][R8.64] ;  /* 0x0000000608087981 */ /* 0x000f24000c1e1900 */
[----:B0-----:R-:W-:Y:S02]  /*1a10*/  IMAD.WIDE.U32 R16, R27, 0x4, R12 ;  /* 0x000000041b107825 */ /* 0x001fe400078e000c */
[----:B------:R-:W5:Y:S04]  /*1a20*/  LDG.E R19, desc[UR6][R18.64] ;  /* 0x0000000612137981 */ /* 0x000f68000c1e1900 */
[----:B------:R-:W5:Y:S01]  /*1a30*/  LDG.E R16, desc[UR6][R16.64] ;  /* 0x0000000610107981 */ /* 0x000f62000c1e1900 */
[----:B------:R-:W-:Y:S01]  /*1a40*/  VIADD R5, R5, 0x800 ;  /* 0x0000080005057836 */ /* 0x000fe20000000000 */
[----:B--2---:R-:W-:-:S04]  /*1a50*/  IADD3 R7, PT, PT, R4, R2, R7 ;  /* 0x0000000204077210 */ /* 0x004fc80007ffe007 */
[----:B---3--:R-:W-:-:S04]  /*1a60*/  IADD3 R6, PT, PT, R10, R6, R7 ;  /* 0x000000060a067210 */ /* 0x008fc80007ffe007 */
[----:B----4-:R-:W-:-:S04]  /*1a70*/  IADD3 R6, PT, PT, R8, R15, R6 ;  /* 0x0000000f08067210 */ /* 0x010fc80007ffe006 */
[----:B-----5:R-:W-:-:S07]  /*1a80*/  IADD3 R7, PT, PT, R16, R19, R6 ;  /* 0x0000001310077210 */ /* 0x020fce0007ffe006 */
.L_x_230:
[----:B------:R-:W-:Y:S05]  /*1a90*/  BSYNC.RECONVERGENT B2 ;  /* 0x0000000000027941 */ /* 0x000fea0003800200 */
.L_x_229:
        /* <DEDUP_REMOVED lines=18> */
[----:B------:R-:W-:Y:S01]  /*1bc0*/  VIADD R5, R5, 0x400 ;  /* 0x0000040005057836 */ /* 0x000fe20000000000 */
[----:B--2---:R-:W-:-:S04]  /*1bd0*/  IADD3 R7, PT, PT, R8, R2, R7 ;  /* 0x0000000208077210 */ /* 0x004fc80007ffe007 */
[----:B---3--:R-:W-:-:S07]  /*1be0*/  IADD3 R7, PT, PT, R14, R10, R7 ;  /* 0x0000000a0e077210 */ /* 0x008fce0007ffe007 */
.L_x_232:
[----:B------:R-:W-:Y:S05]  /*1bf0*/  BSYNC.RECONVERGENT B2 ;  /* 0x0000000000027941 */ /* 0x000fea0003800200 */
.L_x_231:
[----:B------:R-:W-:Y:S05]  /*1c00*/  @!P1 BRA `(.L_x_224) ;  /* 0x0000000000249947 */ /* 0x000fea0003800000 */
[----:B------:R-:W-:Y:S02]  /*1c10*/  VIADD R5, R5, UR4 ;  /* 0x0000000405057c36 */ /* 0x000fe40008000000 */
[----:B------:R-:W-:-:S07]  /*1c20*/  IMAD.MOV R4, RZ, RZ, -R4 ;  /* 0x000000ffff047224 */ /* 0x000fce00078e0a04 */
.L_x_233:
[----:B------:R-:W-:-:S06]  /*1c30*/  IMAD.WIDE.U32 R2, R5, 0x4, R12 ;  /* 0x0000000405027825 */ /* 0x000fcc00078e000c */
[----:B------:R-:W2:Y:S01]  /*1c40*/  LDG.E R2, desc[UR6][R2.64] ;  /* 0x0000000602027981 */ /* 0x000ea2000c1e1900 */
[----:B------:R-:W-:Y:S02]  /*1c50*/  VIADD R4, R4, 0x1 ;  /* 0x0000000104047836 */ /* 0x000fe40000000000 */
[----:B------:R-:W-:-:S03]  /*1c60*/  VIADD R5, R5, 0x100 ;  /* 0x0000010005057836 */ /* 0x000fc60000000000 */
[----:B------:R-:W-:Y:S01]  /*1c70*/  ISETP.NE.AND P0, PT, R4, RZ, PT ;  /* 0x000000ff0400720c */ /* 0x000fe20003f05270 */
[----:B--2---:R-:W-:-:S12]  /*1c80*/  IMAD.IADD R7, R2, 0x1, R7 ;  /* 0x0000000102077824 */ /* 0x004fd800078e0207 */
[----:B------:R-:W-:Y:S05]  /*1c90*/  @P0 BRA `(.L_x_233) ;  /* 0xfffffffc00e40947 */ /* 0x000fea000383ffff */
.L_x_224:
[----:B------:R-:W-:Y:S05]  /*1ca0*/  BSYNC.RECONVERGENT B1 ;  /* 0x0000000000017941 */ /* 0x000fea0003800200 */
.L_x_222:
        /* <DEDUP_REMOVED lines=36> */
[----:B--2---:R-:W0:Y:S04]  /*1ef0*/  LDS.128 R4, [UR4+0x10] ;  /* 0x00001004ff047984 */ /* 0x004e280008000c00 */
[----:B------:R-:W1:Y:S01]  /*1f00*/  LDS.64 R2, [UR4+0x20] ;  /* 0x00002004ff027984 */ /* 0x000e620008000a00 */
[----:B0-----:R-:W-:-:S04]  /*1f10*/  IADD3 R0, PT, PT, R4, R0, R9 ;  /* 0x0000000004007210 */ /* 0x001fc80007ffe009 */
[----:B------:R-:W-:-:S04]  /*1f20*/  IADD3 R0, PT, PT, R6, R0, R5 ;  /* 0x0000000006007210 */ /* 0x000fc80007ffe005 */
[----:B-1----:R-:W-:-:S05]  /*1f30*/  IADD3 R0, PT, PT, R2, R0, R7 ;  /* 0x0000000002007210 */ /* 0x002fca0007ffe007 */
[----:B------:R-:W-:-:S07]  /*1f40*/  IMAD.IADD R9, R0, 0x1, R3 ;  /* 0x0000000100097824 */ /* 0x000fce00078e0203 */
.L_x_220:
[----:B------:R-:W-:Y:S05]  /*1f50*/  BSYNC.RECONVERGENT B0 ;  /* 0x0000000000007941 */ /* 0x000fea0003800200 */
.L_x_205:
[----:B------:R-:W-:Y:S05]  /*1f60*/  @P0 EXIT ;  /* 0x000000000000094d */ /* 0x000fea0003800000 */
[----:B-1----:R-:W1:Y:S01]  /*1f70*/  LDC.64 R2, c[0x0][0x388] ;  /* 0x0000e200ff027b82 */ /* 0x002e620000000a00 */
[----:B------:R-:W0:Y:S02]  /*1f80*/  LDCU UR4, c[0x0][0x398] ;  /* 0x00007300ff0477ac */ /* 0x000e240008000800 */
[----:B0-2---:R-:W-:-:S05]  /*1f90*/  VIADD R9, R9, UR4 ;  /* 0x0000000409097c36 */ /* 0x005fca0008000000 */
[----:B-1----:R-:W-:Y:S01]  /*1fa0*/  STG.E desc[UR6][R2.64], R9 ;  /* 0x0000000902007986 */ /* 0x002fe2000c101906 */
[----:B------:R-:W-:Y:S05]  /*1fb0*/  EXIT ;  /* 0x000000000000794d */ /* 0x000fea0003800000 */
.L_x_234:
        /* <DEDUP_REMOVED lines=12> */
.L_x_953:


//--------------------- .text._ZN3cub18CUB_300001_SM_10006detail11EmptyKernelIvEEvv --------------------------
	.section	.text._ZN3cub18CUB_300001_SM_10006detail11EmptyKernelIvEEvv,"ax",@progbits
	.align	128
        .global         _ZN3cub18CUB_300001_SM_10006detail11EmptyKernelIvEEvv
        .type           _ZN3cub18CUB_300001_SM_10006detail11EmptyKernelIvEEvv,@function
        .size           _ZN3cub18CUB_300001_SM_10006detail11EmptyKernelIvEEvv,(.L_x_954 - _ZN3cub18CUB_300001_SM_10006detail11EmptyKernelIvEEvv)
        .other          _ZN3cub18CUB_300001_SM_10006detail11EmptyKernelIvEEvv,@"STO_CUDA_ENTRY STV_DEFAULT"
_ZN3cub18CUB_300001_SM_10006detail11EmptyKernelIvEEvv:
.text._ZN3cub18CUB_300001_SM_10006detail11EmptyKernelIvEEvv:
[----:B------:R-:W-:Y:S01]  /*0000*/  LDC R1, c[0x0][0x37c] ;  /* 0x0000df00ff017b82 */ /* 0x000fe20000000800 */
[----:B------:R-:W-:Y:S05]  /*0010*/  EXIT ;  /* 0x000000000000794d */ /* 0x000fea0003800000 */
.L_x_235:
        /* <DEDUP_REMOVED lines=14> */
.L_x_954:


//--------------------- .text._ZN6thrust24THRUST_300001_SM_1000_NS8cuda_cub4core6detail13_kernel_agentINS1_8__reduce11ReduceAgentIPN4cuda3std3__45tupleIJilEEESC_SB_lNS1_9__extrema9arg_max_fIilNS9_4lessIiEEEEEEJSC_SC_iSH_EEEvDpT0_ --------------------------
	.section	.text._ZN6thrust24THRUST_300001_SM_1000_NS8cuda_cub4core6detail13_kernel_agentINS1_8__reduce11ReduceAgentIPN4cuda3std3__45tupleIJilEEESC_SB_lNS1_9__extrema9arg_max_fIilNS9_4lessIiEEEEEEJSC_SC_iSH_EEEvDpT0_,"ax",@progbits
	.align	128
        .global         _ZN6thrust24THRUST_300001_SM_1000_NS8cuda_cub4core6detail13_kernel_agentINS1_8__reduce11ReduceAgentIPN4cuda3std3__45tupleIJilEEESC_SB_lNS1_9__extrema9arg_max_fIilNS9_4lessIiEEEEEEJSC_SC_iSH_EEEvDpT0_
        .type           _ZN6thrust24THRUST_300001_SM_1000_NS8cuda_cub4core6detail13_kernel_agentINS1_8__reduce11ReduceAgentIPN4cuda3std3__45tupleIJilEEESC_SB_lNS1_9__extrema9arg_max_fIilNS9_4lessIiEEEEEEJSC_SC_iSH_EEEvDpT0_,@function
        .size           _ZN6thrust24THRUST_300001_SM_1000_NS8cuda_cub4core6detail13_kernel_agentINS1_8__reduce11ReduceAgentIPN4cuda3std3__45tupleIJilEEESC_SB_lNS1_9__extrema9arg_max_fIilNS9_4lessIiEEEEEEJSC_SC_iSH_EEEvDpT0_,(.L_x_955 - _ZN6thrust24THRUST_300001_SM_1000_NS8cuda_cub4core6detail13_kernel_agentINS1_8__reduce11ReduceAgentIPN4cuda3std3__45tupleIJilEEESC_SB_lNS1_9__extrema9arg_max_fIilNS9_4lessIiEEEEEEJSC_SC_iSH_EEEvDpT0_)
        .other          _ZN6thrust24THRUST_300001_SM_1000_NS8cuda_cub4core6detail13_kernel_agentINS1_8__reduce11ReduceAgentIPN4cuda3std3__45tupleIJilEEESC_SB_lNS1_9__extrema9arg_max_fIilNS9_4lessIiEEEEEEJSC_SC_iSH_EEEvDpT0_,@"STO_CUDA_ENTRY STV_DEFAULT"
_ZN6thrust24THRUST_300001_SM_1000_NS8cuda_cub4core6detail13_kernel_agentINS1_8__reduce11ReduceAgentIPN4cuda3std3__45tupleIJilEEESC_SB_lNS1_9__extrema9arg_max_fIilNS9_4lessIiEEEEEEJSC_SC_iSH_EEEvDpT0_:
.text._ZN6thrust24THRUST_300001_SM_1000_NS8cuda_cub4core6detail13_kernel_agentINS1_8__reduce11ReduceAgentIPN4cuda3std3__45tupleIJilEEESC_SB_lNS1_9__extrema9arg_max_fIilNS9_4lessIiEEEEEEJSC_SC_iSH_EEEvDpT0_:
[----:B------:R-:W-:Y:S01]  /*0000*/  LDC R1, c[0x0][0x37c] ;  /* 0x0000df00ff017b82 */ /* 0x000fe20000000800 */
[----:B------:R-:W0:Y:S02]  /*0010*/  LDCU UR8, c[0x0][0x390] ;  /* 0x00007200ff0877ac */ /* 0x000e240008000800 */
[----:B0-----:R-:W-:-:S13]  /*0020*/  ISETP.NE.AND P0, PT, RZ, UR8, PT ;  /* 0x00000008ff007c0c */ /* 0x001fda000bf05270 */
[----:B------:R-:W-:Y:S05]  /*0030*/  @!P0 EXIT ;  /* 0x000000000000894d */ /* 0x000fea0003800000 */
[----:B------:R-:W-:Y:S01]  /*0040*/  UISETP.GT.AND UP0, UPT, UR8, 0x4ff, UPT ;  /* 0x000004ff0800788c */ /* 0x000fe2000bf04270 */
[----:B------:R-:W-:Y:S01]  /*0050*/  BSSY.RECONVERGENT B0, `(.L_x_236) ;  /* 0x00005bf000007945 */ /* 0x000fe20003800200 */
[----:B------:R-:W0:Y:S07]  /*0060*/  LDCU.64 UR10, c[0x0][0x358] ;  /* 0x00006b00ff0a77ac */ /* 0x000e2e0008000a00 */
[----:B------:R-:W-:Y:S05]  /*0070*/  BRA.U UP0, `(.L_x_237) ;  /* 0x0000003100807547 */ /* 0x000fea000b800000 */
[----:B------:R-:W1:Y:S01]  /*0080*/  S2R R0, SR_TID.X ;  /* 0x0000000000007919 */ /* 0x000e620000002100 */
[----:B------:R-:W2:Y:S01]  /*0090*/  LDCU UR4, c[0x0][0x390] ;  /* 0x00007200ff0477ac */ /* 0x000ea20008000800 */
[----:B------:R-:W-:Y:S01]  /*00a0*/  BSSY.RECONVERGENT B1, `(.L_x_238) ;  /* 0x000000b000017945 */ /* 0x000fe20003800200 */
[----:B------:R-:W-:Y:S01]  /*00b0*/  IMAD.MOV.U32 R4, RZ, RZ, RZ ;  /* 0x000000ffff047224 */ /* 0x000fe200078e00ff */
[----:B------:R-:W-:Y:S02]  /*00c0*/  CS2R R2, SRZ ;  /* 0x0000000000027805 */ /* 0x000fe4000001ff00 */
[----:B-1----:R-:W-:Y:S01]  /*00d0*/  ISETP.GE.AND P0, PT, R0, UR8, PT ;  /* 0x0000000800007c0c */ /* 0x002fe2000bf06270 */
[----:B------:R-:W-:-:S12]  /*00e0*/  IMAD.MOV.U32 R5, RZ, RZ, R0 ;  /* 0x000000ffff057224 */ /* 0x000fd800078e0000 */
[----:B--2---:R-:W-:Y:S05]  /*00f0*/  @P0 BRA `(.L_x_239) ;  /* 0x0000000000140947 */ /* 0x004fea0003800000 */
[----:B------:R-:W1:Y:S02]  /*0100*/  LDC.64 R6, c[0x0][0x380] ;  /* 0x0000e000ff067b82 */ /* 0x000e640000000a00 */
[----:B-1----:R-:W-:-:S05]  /*0110*/  IMAD.WIDE.U32 R6, R0, 0x10, R6 ;  /* 0x0000001000067825 */ /* 0x002fca00078e0006 */
[----:B0-----:R1:W5:Y:S04]  /*0120*/  LDG.E.CONSTANT R4, desc[UR10][R6.64] ;  /* 0x0000000a06047981 */ /* 0x001368000c1e9900 */
[----:B------:R1:W5:Y:S01]  /*0130*/  LDG.E.64.CONSTANT R2, desc[UR10][R6.64+0x8] ;  /* 0x0000080a06027981 */ /* 0x000362000c1e9b00 */
[----:B------:R-:W-:-:S07]  /*0140*/  VIADD R5, R0, 0x100 ;  /* 0x0000010000057836 */ /* 0x000fce0000000000 */
.L_x_239:
[----:B0-----:R-:W-:Y:S05]  /*0150*/  BSYNC.RECONVERGENT B1 ;  /* 0x0000000000017941 */ /* 0x001fea0003800200 */
.L_x_238:
[----:B------:R-:W-:Y:S01]  /*0160*/  ISETP.GE.AND P0, PT, R5, UR8, PT ;  /* 0x0000000805007c0c */ /* 0x000fe2000bf06270 */
[----:B------:R-:W-:-:S12]  /*0170*/  BSSY.RECONVERGENT B1, `(.L_x_240) ;  /* 0x0000088000017945 */ /* 0x000fd80003800200 */
[----:B------:R-:W-:Y:S05]  /*0180*/  @P0 BRA `(.L_x_241) ;  /* 0x0000000800180947 */ /* 0x000fea0003800000 */
[----:B-1----:R-:W-:Y:S01]  /*0190*/  LOP3.LUT R6, RZ, R5, RZ, 0x33, !PT ;  /* 0x00000005ff067212 */ /* 0x002fe200078e33ff */
[----:B------:R-:W-:Y:S04]  /*01a0*/  BSSY.RECONVERGENT B2, `(.L_x_242) ;  /* 0x000002b000027945 */ /* 0x000fe80003800200 */
[----:B------:R-:W-:-:S05]  /*01b0*/  VIADD R12, R6, UR8 ;  /* 0x00000008060c7c36 */ /* 0x000fca0008000000 */
[----:B------:R-:W-:-:S04]  /*01c0*/  LOP3.LUT R6, R12, 0x300, RZ, 0xc0, !PT ;  /* 0x000003000c067812 */ /* 0x000fc800078ec0ff */
        /* <DEDUP_REMOVED lines=8> */
.L_x_246:
[----:B------:R-:W-:-:S05]  /*0250*/  IMAD.MOV.U32 R6, RZ, RZ, R11 ;  /* 0x000000ffff067224 */ /* 0x000fca00078e000b */
[----:B------:R-:W2:Y:S04]  /*0260*/  LDG.E.CONSTANT R14, desc[UR10][R6.64] ;  /* 0x0000000a060e7981 */ /* 0x000ea8000c1e9900 */
[----:B------:R-:W3:Y:S01]  /*0270*/  LDG.E.64.CONSTANT R8, desc[UR10][R6.64+0x8] ;  /* 0x0000080a06087981 */ /* 0x000ee2000c1e9b00 */
[----:B------:R-:W-:Y:S01]  /*0280*/  VIADD R10, R10, 0x1 ;  /* 0x000000010a0a7836 */ /* 0x000fe20000000000 */
[----:B------:R-:W-:Y:S01]  /*0290*/  BSSY.RECONVERGENT B3, `(.L_x_244) ;  /* 0x0000018000037945 */ /* 0x000fe20003800200 */
[----:B-----5:R-:W-:Y:S01]  /*02a0*/  IMAD.MOV.U32 R17, RZ, RZ, R3 ;  /* 0x000000ffff117224 */ /* 0x020fe200078e0003 */
[----:B------:R-:W-:Y:S01]  /*02b0*/  IADD3 R11, P3, PT, R6, 0x1000, RZ ;  /* 0x00001000060b7810 */ /* 0x000fe20007f7e0ff */
[----:B------:R-:W-:Y:S01]  /*02c0*/  IMAD.MOV.U32 R15, RZ, RZ, R2 ;  /* 0x000000ffff0f7224 */ /* 0x000fe200078e0002 */
[----:B------:R-:W-:Y:S01]  /*02d0*/  ISETP.NE.AND P2, PT, R10, RZ, PT ;  /* 0x000000ff0a00720c */ /* 0x000fe20003f45270 */
[----:B------:R-:W-:Y:S01]  /*02e0*/  IMAD.MOV.U32 R13, RZ, RZ, R4 ;  /* 0x000000ffff0d7224 */ /* 0x000fe200078e0004 */
[----:B--2---:R-:W-:Y:S01]  /*02f0*/  ISETP.GE.AND P0, PT, R4, R14, PT ;  /* 0x0000000e0400720c */ /* 0x004fe20003f06270 */
[----:B------:R-:W-:-:S02]  /*0300*/  IMAD.MOV.U32 R4, RZ, RZ, R14 ;  /* 0x000000ffff047224 */ /* 0x000fc400078e000e */
[----:B---3--:R-:W-:Y:S02]  /*0310*/  IMAD.MOV.U32 R2, RZ, RZ, R8 ;  /* 0x000000ffff027224 */ /* 0x008fe400078e0008 */
[----:B------:R-:W-:-:S08]  /*0320*/  IMAD.MOV.U32 R3, RZ, RZ, R9 ;  /* 0x000000ffff037224 */ /* 0x000fd000078e0009 */
[----:B------:R-:W-:Y:S05]  /*0330*/  @!P0 BRA `(.L_x_245) ;  /* 0x0000000000348947 */ /* 0x000fea0003800000 */
[----:B------:R-:W-:Y:S01]  /*0340*/  ISETP.GE.AND P4, PT, R14, R13, PT ;  /* 0x0000000d0e00720c */ /* 0x000fe20003f86270 */
[----:B------:R-:W-:Y:S02]  /*0350*/  IMAD.MOV.U32 R4, RZ, RZ, R13 ;  /* 0x000000ffff047224 */ /* 0x000fe400078e000d */
[----:B------:R-:W-:Y:S02]  /*0360*/  IMAD.MOV.U32 R2, RZ, RZ, R15 ;  /* 0x000000ffff027224 */ /* 0x000fe400078e000f */
[----:B------:R-:W-:-:S08]  /*0370*/  IMAD.MOV.U32 R3, RZ, RZ, R17 ;  /* 0x000000ffff037224 */ /* 0x000fd000078e0011 */
[CC--:B------:R-:W-:Y:S02]  /*0380*/  @P4 ISETP.LT.U32.AND P1, PT, R15.reuse, R8.reuse, PT ;  /* 0x000000080f00420c */ /* 0x0c0fe40003f21070 */
[-C--:B------:R-:W-:Y:S02]  /*0390*/  @P4 ISETP.GE.U32.AND P0, PT, R15, R8.reuse, PT ;  /* 0x000000080f00420c */ /* 0x080fe40003f06070 */
[CC--:B------:R-:W-:Y:S02]  /*03a0*/  @P4 ISETP.LT.AND.EX P1, PT, R17.reuse, R9.reuse, PT, P1 ;  /* 0x000000091100420c */ /* 0x0c0fe40003f21310 */
[-C--:B------:R-:W-:Y:S02]  /*03b0*/  @P4 ISETP.GE.AND.EX P0, PT, R17, R9.reuse, PT, P0 ;  /* 0x000000091100420c */ /* 0x080fe40003f06300 */
[----:B------:R-:W-:Y:S02]  /*03c0*/  @P4 SEL R8, R15, R8, P1 ;  /* 0x000000080f084207 */ /* 0x000fe40000800000 */
[----:B------:R-:W-:-:S02]  /*03d0*/  @P4 SEL R9, R17, R9, P1 ;  /* 0x0000000911094207 */ /* 0x000fc40000800000 */
[----:B------:R-:W-:Y:S01]  /*03e0*/  @P4 SEL R4, R13, R14, !P0 ;  /* 0x0000000e0d044207 */ /* 0x000fe20004000000 */
[----:B------:R-:W-:Y:S02]  /*03f0*/  @P4 IMAD.MOV.U32 R2, RZ, RZ, R8 ;  /* 0x000000ffff024224 */ /* 0x000fe400078e0008 */
[----:B------:R-:W-:-:S07]  /*0400*/  @P4 IMAD.MOV.U32 R3, RZ, RZ, R9 ;  /* 0x000000ffff034224 */ /* 0x000fce00078e0009 */
.L_x_245:
[----:B------:R-:W-:Y:S05]  /*0410*/  BSYNC.RECONVERGENT B3 ;  /* 0x0000000000037941 */ /* 0x000fea0003800200 */
.L_x_244:
[----:B------:R-:W-:Y:S02]  /*0420*/  IMAD.X R7, RZ, RZ, R7, P3 ;  /* 0x000000ffff077224 */ /* 0x000fe400018e0607 */
[----:B------:R-:W-:Y:S01]  /*0430*/  VIADD R5, R5, 0x100 ;  /* 0x0000010005057836 */ /* 0x000fe20000000000 */
[----:B------:R-:W-:Y:S06]  /*0440*/  @P2 BRA `(.L_x_246) ;  /* 0xfffffffc00802947 */ /* 0x000fec000383ffff */
.L_x_243:
[----:B------:R-:W-:Y:S05]  /*0450*/  BSYNC.RECONVERGENT B2 ;  /* 0x0000000000027941 */ /* 0x000fea0003800200 */
.L_x_242:
[----:B------:R-:W0:Y:S01]  /*0460*/  LDC.64 R8, c[0x0][0x380] ;  /* 0x0000e000ff087b82 */ /* 0x000e220000000a00 */
[----:B------:R-:W-:-:S13]  /*0470*/  ISETP.GE.U32.AND P0, PT, R12, 0x300, PT ;  /* 0x000003000c00780c */ /* 0x000fda0003f06070 */
[----:B------:R-:W-:Y:S05]  /*0480*/  @!P0 BRA `(.L_x_241) ;  /* 0x0000000400588947 */ /* 0x000fea0003800000 */
.L_x_255:
[----:B0-----:R-:W-:-:S05]  /*0490*/  IMAD.WIDE R18, R5, 0x10, R8 ;  /* 0x0000001005127825 */ /* 0x001fca00078e0208 */
[----:B------:R-:W2:Y:S04]  /*04a0*/  LDG.E.CONSTANT R21, desc[UR10][R18.64] ;  /* 0x0000000a12157981 */ /* 0x000ea8000c1e9900 */
[----:B------:R-:W3:Y:S04]  /*04b0*/  LDG.E.64.CONSTANT R14, desc[UR10][R18.64+0x8] ;  /* 0x0000080a120e7981 */ /* 0x000ee8000c1e9b00 */
[----:B-----5:R0:W5:Y:S04]  /*04c0*/  LDG.E.CONSTANT R27, desc[UR10][R18.64+0x1000] ;  /* 0x0010000a121b7981 */ /* 0x020168000c1e9900 */
[----:B------:R0:W5:Y:S04]  /*04d0*/  LDG.E.CONSTANT R16, desc[UR10][R18.64+0x2000] ;  /* 0x0020000a12107981 */ /* 0x000168000c1e9900 */
[----:B------:R0:W5:Y:S04]  /*04e0*/  LDG.E.CONSTANT R17, desc[UR10][R18.64+0x3000] ;  /* 0x0030000a12117981 */ /* 0x000168000c1e9900 */
[----:B------:R0:W5:Y:S04]  /*04f0*/  LDG.E.64.CONSTANT R12, desc[UR10][R18.64+0x1008] ;  /* 0x0010080a120c7981 */ /* 0x000168000c1e9b00 */
[----:B------:R0:W5:Y:S04]  /*0500*/  LDG.E.64.CONSTANT R6, desc[UR10][R18.64+0x2008] ;  /* 0x0020080a12067981 */ /* 0x000168000c1e9b00 */
[----:B------:R0:W5:Y:S01]  /*0510*/  LDG.E.64.CONSTANT R10, desc[UR10][R18.64+0x3008] ;  /* 0x0030080a120a7981 */ /* 0x000162000c1e9b00 */
[----:B------:R-:W-:Y:S01]  /*0520*/  BSSY.RECONVERGENT B2, `(.L_x_247) ;  /* 0x0000011000027945 */ /* 0x000fe20003800200 */
[----:B--2---:R-:W-:Y:S01]  /*0530*/  ISETP.GE.AND P0, PT, R4, R21, PT ;  /* 0x000000150400720c */ /* 0x004fe20003f06270 */
[----:B------:R-:W-:-:S02]  /*0540*/  IMAD.MOV.U32 R20, RZ, RZ, R21 ;  /* 0x000000ffff147224 */ /* 0x000fc400078e0015 */
[----:B---3--:R-:W-:Y:S02]  /*0550*/  IMAD.MOV.U32 R23, RZ, RZ, R14 ;  /* 0x000000ffff177224 */ /* 0x008fe400078e000e */
[----:B------:R-:W-:-:S08]  /*0560*/  IMAD.MOV.U32 R25, RZ, RZ, R15 ;  /* 0x000000ffff197224 */ /* 0x000fd000078e000f */
[----:B0-----:R-:W-:Y:S05]  /*0570*/  @!P0 BRA `(.L_x_248) ;  /* 0x00000000002c8947 */ /* 0x001fea0003800000 */
[----:B------:R-:W-:Y:S01]  /*0580*/  ISETP.GE.AND P2, PT, R21, R4, PT ;  /* 0x000000041500720c */ /* 0x000fe20003f46270 */
[----:B------:R-:W-:Y:S02]  /*0590*/  IMAD.MOV.U32 R23, RZ, RZ, R2 ;  /* 0x000000ffff177224 */ /* 0x000fe400078e0002 */
[----:B------:R-:W-:Y:S02]  /*05a0*/  IMAD.MOV.U32 R25, RZ, RZ, R3 ;  /* 0x000000ffff197224 */ /* 0x000fe400078e0003 */
[----:B------:R-:W-:-:S08]  /*05b0*/  IMAD.MOV.U32 R20, RZ, RZ, R4 ;  /* 0x000000ffff147224 */ /* 0x000fd000078e0004 */
[CC--:B------:R-:W-:Y:S02]  /*05c0*/  @P2 ISETP.GE.U32.AND P0, PT, R2.reuse, R14.reuse, PT ;  /* 0x0000000e0200220c */ /* 0x0c0fe40003f06070 */
[-C--:B------:R-:W-:Y:S02]  /*05d0*/  @P2 ISETP.LT.U32.AND P1, PT, R2, R14.reuse, PT ;  /* 0x0000000e0200220c */ /* 0x080fe40003f21070 */
[CC--:B------:R-:W-:Y:S02]  /*05e0*/  @P2 ISETP.GE.AND.EX P0, PT, R3.reuse, R15.reuse, PT, P0 ;  /* 0x0000000f0300220c */ /* 0x0c0fe40003f06300 */
[----:B------:R-:W-:Y:S02]  /*05f0*/  @P2 ISETP.LT.AND.EX P1, PT, R3, R15, PT, P1 ;  /* 0x0000000f0300220c */ /* 0x000fe40003f21310 */
[----:B------:R-:W-:Y:S02]  /*0600*/  @P2 SEL R20, R4, R21, !P0 ;  /* 0x0000001504142207 */ /* 0x000fe40004000000 */
[----:B------:R-:W-:-:S02]  /*0610*/  @P2 SEL R23, R2, R14, P1 ;  /* 0x0000000e02172207 */ /* 0x000fc40000800000 */
[----:B------:R-:W-:-:S07]  /*0620*/  @P2 SEL R25, R3, R15, P1 ;  /* 0x0000000f03192207 */ /* 0x000fce0000800000 */
.L_x_248:
[----:B------:R-:W-:Y:S05]  /*0630*/  BSYNC.RECONVERGENT B2 ;  /* 0x0000000000027941 */ /* 0x000fea0003800200 */
.L_x_247:
[----:B-----5:R-:W-:Y:S01]  /*0640*/  ISETP.GE.AND P0, PT, R20, R27, PT ;  /* 0x0000001b1400720c */ /* 0x020fe20003f06270 */
[----:B------:R-:W-:Y:S01]  /*0650*/  BSSY.RECONVERGENT B2, `(.L_x_249) ;  /* 0x0000010000027945 */ /* 0x000fe20003800200 */
[----:B------:R-:W-:Y:S02]  /*0660*/  IMAD.MOV.U32 R3, RZ, RZ, R27 ;  /* 0x000000ffff037224 */ /* 0x000fe400078e001b */
[----:B------:R-:W-:Y:S02]  /*0670*/  IMAD.MOV.U32 R19, RZ, RZ, R12 ;  /* 0x000000ffff137224 */ /* 0x000fe400078e000c */
[----:B------:R-:W-:-:S07]  /*0680*/  IMAD.MOV.U32 R21, RZ, RZ, R13 ;  /* 0x000000ffff157224 */ /* 0x000fce00078e000d */
[----:B------:R-:W-:Y:S05]  /*0690*/  @!P0 BRA `(.L_x_250) ;  /* 0x00000000002c8947 */ /* 0x000fea0003800000 */
        /* <DEDUP_REMOVED lines=11> */
.L_x_250:
[----:B------:R-:W-:Y:S05]  /*0750*/  BSYNC.RECONVERGENT B2 ;  /* 0x0000000000027941 */ /* 0x000fea0003800200 */
.L_x_249:
[----:B------:R-:W-:Y:S01]  /*0760*/  ISETP.GE.AND P0, PT, R3, R16, PT ;  /* 0x000000100300720c */ /* 0x000fe20003f06270 */
        /* <DEDUP_REMOVED lines=10> */
[----:B------:R-:W-:Y:S02]  /*0810*/  @P2 ISETP.LT.U32.AND P1, PT, R19, R6, PT ;  /* 0x000000061300220c */ /* 0x000fe40003f21070 */
[CC--:B------:R-:W-:Y:S02]  /*0820*/  @P2 ISETP.GE.AND.EX P0, PT, R21.reuse, R7.reuse, PT, P0 ;  /* 0x000000071500220c */ /* 0x0c0fe40003f06300 */
[----:B------:R-:W-:Y:S02]  /*0830*/  @P2 ISETP.LT.AND.EX P1, PT, R21, R7, PT, P1 ;  /* 0x000000071500220c */ /* 0x000fe40003f21310 */
[----:B------:R-:W-:Y:S02]  /*0840*/  @P2 SEL R12, R3, R16, !P0 ;  /* 0x00000010030c2207 */ /* 0x000fe40004000000 */
[----:B------:R-:W-:-:S02]  /*0850*/  @P2 SEL R13, R19, R6, P1 ;  /* 0x00000006130d2207 */ /* 0x000fc40000800000 */
[----:B------:R-:W-:-:S07]  /*0860*/  @P2 SEL R15, R21, R7, P1 ;  /* 0x00000007150f2207 */ /* 0x000fce0000800000 */
.L_x_252:
[----:B------:R-:W-:Y:S05]  /*0870*/  BSYNC.RECONVERGENT B2 ;  /* 0x0000000000027941 */ /* 0x000fea0003800200 */
.L_x_251:
        /* <DEDUP_REMOVED lines=19> */
.L_x_254:
[----:B------:R-:W-:Y:S05]  /*09b0*/  BSYNC.RECONVERGENT B2 ;  /* 0x0000000000027941 */ /* 0x000fea0003800200 */
.L_x_253:
[----:B------:R-:W-:-:S05]  /*09c0*/  VIADD R5, R5, 0x400 ;  /* 0x0000040005057836 */ /* 0x000fca0000000000 */
[----:B------:R-:W-:-:S13]  /*09d0*/  ISETP.GE.AND P0, PT, R5, UR4, PT ;  /* 0x0000000405007c0c */ /* 0x000fda000bf06270 */
[----:B------:R-:W-:Y:S05]  /*09e0*/  @!P0 BRA `(.L_x_255) ;  /* 0xfffffff800a88947 */ /* 0x000fea000383ffff */
.L_x_241:
[----:B------:R-:W-:Y:S05]  /*09f0*/  BSYNC.RECONVERGENT B1 ;  /* 0x0000000000017941 */ /* 0x000fea0003800200 */
.L_x_240:
[----:B------:R-:W2:Y:S02]  /*0a00*/  LDCU UR6, c[0x0][0x390] ;  /* 0x00007200ff0677ac */ /* 0x000ea40008000800 */
[----:B--2---:R-:W-:-:S09]  /*0a10*/  UISETP.GE.AND UP0, UPT, UR6, 0x100, UPT ;  /* 0x000001000600788c */ /* 0x004fd2000bf06270 */
[----:B------:R-:W-:Y:S05]  /*0a20*/  BRA.U !UP0, `(.L_x_256) ;  /* 0x00000011088c7547 */ /* 0x000fea000b800000 */
[----:B0-----:R-:W0:Y:S01]  /*0a30*/  S2R R8, SR_LANEID ;  /* 0x0000000000087919 */ /* 0x001e220000000000 */
[----:B------:R-:W-:Y:S01]  /*0a40*/  BSSY.RECONVERGENT B1, `(.L_x_257) ;  /* 0x000001b000017945 */ /* 0x000fe20003800200 */
[----:B-1---5:R-:W-:Y:S01]  /*0a50*/  IMAD.MOV.U32 R6, RZ, RZ, R2 ;  /* 0x000000ffff067224 */ /* 0x022fe200078e0002 */
[----:B------:R1:W2:Y:S01]  /*0a60*/  SHFL.DOWN PT, R9, R4, 0x1, 0x1f ;  /* 0x08201f0004097f89 */ /* 0x0002a200000e0000 */
[----:B------:R-:W-:Y:S02]  /*0a70*/  IMAD.MOV.U32 R7, RZ, RZ, R3 ;  /* 0x000000ffff077224 */ /* 0x000fe400078e0003 */
[----:B------:R-:W-:Y:S01]  /*0a80*/  IMAD.MOV.U32 R5, RZ, RZ, R4 ;  /* 0x000000ffff057224 */ /* 0x000fe200078e0004 */
[----:B------:R1:W3:Y:S04]  /*0a90*/  SHFL.DOWN PT, R11, R2, 0x1, 0x1f ;  /* 0x08201f00020b7f89 */ /* 0x0002e800000e0000 */
[----:B------:R1:W4:Y:S01]  /*0aa0*/  SHFL.DOWN PT, R13, R3, 0x1, 0x1f ;  /* 0x08201f00030d7f89 */ /* 0x00032200000e0000 */
[----:B0-----:R-:W-:-:S02]  /*0ab0*/  ISETP.GT.AND P0, PT, R8, 0x1e, PT ;  /* 0x0000001e0800780c */ /* 0x001fc40003f04270 */
[C---:B------:R-:W-:Y:S02]  /*0ac0*/  ISETP.GT.AND P1, PT, R8.reuse, 0x1d, PT ;  /* 0x0000001d0800780c */ /* 0x040fe40003f24270 */
[----:B------:R-:W-:-:S09]  /*0ad0*/  ISETP.GT.AND P3, PT, R8, 0x1b, PT ;  /* 0x0000001b0800780c */ /* 0x000fd20003f64270 */
[----:B-1234-:R-:W-:Y:S05]  /*0ae0*/  @P0 BRA `(.L_x_258) ;  /* 0x0000000000400947 */ /* 0x01efea0003800000 */
[----:B------:R-:W-:Y:S01]  /*0af0*/  ISETP.GE.AND P0, PT, R4, R9, PT ;  /* 0x000000090400720c */ /* 0x000fe20003f06270 */
[----:B------:R-:W-:Y:S02]  /*0b00*/  IMAD.MOV.U32 R6, RZ, RZ, R11 ;  /* 0x000000ffff067224 */ /* 0x000fe400078e000b */
[----:B------:R-:W-:Y:S02]  /*0b10*/  IMAD.MOV.U32 R7, RZ, RZ, R13 ;  /* 0x000000ffff077224 */ /* 0x000fe400078e000d */
[----:B------:R-:W-:-:S08]  /*0b20*/  IMAD.MOV.U32 R5, RZ, RZ, R9 ;  /* 0x000000ffff057224 */ /* 0x000fd000078e0009 */
        /* <DEDUP_REMOVED lines=12> */
.L_x_258:
[----:B------:R-:W-:Y:S05]  /*0bf0*/  BSYNC.RECONVERGENT B1 ;  /* 0x0000000000017941 */ /* 0x000fea0003800200 */
.L_x_257:
[----:B------:R0:W1:Y:S01]  /*0c00*/  SHFL.DOWN PT, R10, R5, 0x2, 0x1f ;  /* 0x08401f00050a7f89 */ /* 0x00006200000e0000 */
[----:B------:R-:W-:Y:S01]  /*0c10*/  BSSY.RECONVERGENT B1, `(.L_x_259) ;  /* 0x000001a000017945 */ /* 0x000fe20003800200 */
[C---:B------:R-:W-:Y:S01]  /*0c20*/  ISETP.GT.AND P5, PT, R8.reuse, 0x17, PT ;  /* 0x000000170800780c */ /* 0x040fe20003fa4270 */
[----:B------:R-:W-:Y:S01]  /*0c30*/  IMAD.MOV.U32 R4, RZ, RZ, R6 ;  /* 0x000000ffff047224 */ /* 0x000fe200078e0006 */
[----:B------:R0:W2:Y:S01]  /*0c40*/  SHFL.DOWN PT, R3, R6, 0x2, 0x1f ;  /* 0x08401f0006037f89 */ /* 0x0000a200000e0000 */
[C---:B------:R-:W-:Y:S01]  /*0c50*/  ISETP.GT.AND P4, PT, R8.reuse, 0xf, PT ;  /* 0x0000000f0800780c */ /* 0x040fe20003f84270 */
[----:B------:R-:W-:Y:S01]  /*0c60*/  IMAD.MOV.U32 R2, RZ, RZ, R5 ;  /* 0x000000ffff027224 */ /* 0x000fe200078e0005 */
[----:B------:R-:W-:Y:S01]  /*0c70*/  ISETP.NE.AND P2, PT, R8, RZ, PT ;  /* 0x000000ff0800720c */ /* 0x000fe20003f45270 */
[----:B------:R0:W3:Y:S01]  /*0c80*/  SHFL.DOWN PT, R12, R7, 0x2, 0x1f ;  /* 0x08401f00070c7f89 */ /* 0x0000e200000e0000 */
[----:B------:R-:W-:Y:S01]  /*0c90*/  IMAD.MOV.U32 R8, RZ, RZ, R7 ;  /* 0x000000ffff087224 */ /* 0x000fe200078e0007 */
[----:B------:R-:W-:Y:S10]  /*0ca0*/  @P1 BRA `(.L_x_260) ;  /* 0x0000000000401947 */ /* 0x000ff40003800000 */
[----:B-1----:R-:W-:Y:S01]  /*0cb0*/  ISETP.GE.AND P0, PT, R5, R10, PT ;  /* 0x0000000a0500720c */ /* 0x002fe20003f06270 */
[----:B--2---:R-:W-:Y:S02]  /*0cc0*/  IMAD.MOV.U32 R4, RZ, RZ, R3 ;  /* 0x000000ffff047224 */ /* 0x004fe400078e0003 */
[----:B---3--:R-:W-:Y:S02]  /*0cd0*/  IMAD.MOV.U32 R8, RZ, RZ, R12 ;  /* 0x000000ffff087224 */ /* 0x008fe400078e000c */
[----:B------:R-:W-:-:S08]  /*0ce0*/  IMAD.MOV.U32 R2, RZ, RZ, R10 ;  /* 0x000000ffff027224 */ /* 0x000fd000078e000a */
[----:B------:R-:W-:Y:S05]  /*0cf0*/  @!P0 BRA `(.L_x_260) ;  /* 0x00000000002c8947 */ /* 0x000fea0003800000 */
[----:B------:R-:W-:Y:S01]  /*0d00*/  ISETP.GE.AND P6, PT, R10, R5, PT ;  /* 0x000000050a00720c */ /* 0x000fe20003fc6270 */
[----:B------:R-:W-:Y:S02]  /*0d10*/  IMAD.MOV.U32 R4, RZ, RZ, R6 ;  /* 0x000000ffff047224 */ /* 0x000fe400078e0006 */
[----:B------:R-:W-:Y:S02]  /*0d20*/  IMAD.MOV.U32 R8, RZ, RZ, R7 ;  /* 0x000000ffff087224 */ /* 0x000fe400078e0007 */
[----:B------:R-:W-:-:S08]  /*0d30*/  IMAD.MOV.U32 R2, RZ, RZ, R5 ;  /* 0x000000ffff027224 */ /* 0x000fd000078e0005 */
[CC--:B------:R-:W-:Y:S02]  /*0d40*/  @P6 ISETP.GE.U32.AND P1, PT, R6.reuse, R3.reuse, PT ;  /* 0x000000030600620c */ /* 0x0c0fe40003f26070 */
[CC--:B------:R-:W-:Y:S02]  /*0d50*/  @P6 ISETP.LT.U32.AND P0, PT, R6.reuse, R3.reuse, PT ;  /* 0x000000030600620c */ /* 0x0c0fe40003f01070 */
[CC--:B------:R-:W-:Y:S02]  /*0d60*/  @P6 ISETP.GE.AND.EX P1, PT, R7.reuse, R12.reuse, PT, P1 ;  /* 0x0000000c0700620c */ /* 0x0c0fe40003f26310 */
[----:B------:R-:W-:Y:S02]  /*0d70*/  @P6 ISETP.LT.AND.EX P0, PT, R7, R12, PT, P0 ;  /* 0x0000000c0700620c */ /* 0x000fe40003f01300 */
[----:B------:R-:W-:Y:S02]  /*0d80*/  @P6 SEL R2, R5, R10, !P1 ;  /* 0x0000000a05026207 */ /* 0x000fe40004800000 */
[----:B------:R-:W-:-:S02]  /*0d90*/  @P6 SEL R4, R6, R3, P0 ;  /* 0x0000000306046207 */ /* 0x000fc40000000000 */
[----:B------:R-:W-:-:S07]  /*0da0*/  @P6 SEL R8, R7, R12, P0 ;  /* 0x0000000c07086207 */ /* 0x000fce0000000000 */
.L_x_260:
[----:B------:R-:W-:Y:S05]  /*0db0*/  BSYNC.RECONVERGENT B1 ;  /* 0x0000000000017941 */ /* 0x000fea0003800200 */
.L_x_259:
[----:B0-----:R0:W4:Y:S01]  /*0dc0*/  SHFL.DOWN PT, R5, R2, 0x4, 0x1f ;  /* 0x08801f0002057f89 */ /* 0x00112200000e0000 */
[----:B------:R-:W-:Y:S01]  /*0dd0*/  BSSY.RECONVERGENT B1, `(.L_x_261) ;  /* 0x0000017000017945 */ /* 0x000fe20003800200 */
[----:B------:R-:W-:Y:S02]  /*0de0*/  IMAD.MOV.U32 R6, RZ, RZ, R4 ;  /* 0x000000ffff067224 */ /* 0x000fe400078e0004 */
[----:B------:R0:W0:Y:S01]  /*0df0*/  SHFL.DOWN PT, R9, R4, 0x4, 0x1f ;  /* 0x08801f0004097f89 */ /* 0x00002200000e0000 */
[----:B------:R-:W-:Y:S02]  /*0e00*/  IMAD.MOV.U32 R7, RZ, RZ, R8 ;  /* 0x000000ffff077224 */ /* 0x000fe400078e0008 */
[----:B--2---:R-:W-:Y:S01]  /*0e10*/  IMAD.MOV.U32 R3, RZ, RZ, R2 ;  /* 0x000000ffff037224 */ /* 0x004fe200078e0002 */
[----:B------:R2:W0:Y:S01]  /*0e20*/  SHFL.DOWN PT, R11, R8, 0x4, 0x1f ;  /* 0x08801f00080b7f89 */ /* 0x00042200000e0000 */
[----:B------:R-:W-:Y:S05]  /*0e30*/  @P3 BRA `(.L_x_262) ;  /* 0x0000000000403947 */ /* 0x000fea0003800000 */
[----:B----4-:R-:W-:Y:S01]  /*0e40*/  ISETP.GE.AND P0, PT, R2, R5, PT ;  /* 0x000000050200720c */ /* 0x010fe20003f06270 */
[----:B0-----:R-:W-:Y:S02]  /*0e50*/  IMAD.MOV.U32 R6, RZ, RZ, R9 ;  /* 0x000000ffff067224 */ /* 0x001fe400078e0009 */
        /* <DEDUP_REMOVED lines=14> */
.L_x_262:
[----:B------:R-:W-:Y:S05]  /*0f40*/  BSYNC.RECONVERGENT B1 ;  /* 0x0000000000017941 */ /* 0x000fea0003800200 */
.L_x_261:
[----:B--2---:R2:W2:Y:S01]  /*0f50*/  SHFL.DOWN PT, R8, R3, 0x8, 0x1f ;  /* 0x09001f0003087f89 */ /* 0x0044a200000e0000 */
[----:B------:R-:W-:Y:S01]  /*0f60*/  BSSY.RECONVERGENT B1, `(.L_x_263) ;  /* 0x0000017000017945 */ /* 0x000fe20003800200 */
[----:B0-----:R-:W-:Y:S02]  /*0f70*/  IMAD.MOV.U32 R4, RZ, RZ, R6 ;  /* 0x000000ffff047224 */ /* 0x001fe400078e0006 */
[----:B------:R0:W0:Y:S01]  /*0f80*/  SHFL.DOWN PT, R9, R6, 0x8, 0x1f ;  /* 0x09001f0006097f89 */ /* 0x00002200000e0000 */
[----:B----4-:R-:W-:Y:S02]  /*0f90*/  IMAD.MOV.U32 R5, RZ, RZ, R7 ;  /* 0x000000ffff057224 */ /* 0x010fe400078e0007 */
[----:B------:R-:W-:Y:S01]  /*0fa0*/  IMAD.MOV.U32 R2, RZ, RZ, R3 ;  /* 0x000000ffff027224 */ /* 0x000fe200078e0003 */
[----:B-1----:R1:W4:Y:S01]  /*0fb0*/  SHFL.DOWN PT, R10, R7, 0x8, 0x1f ;  /* 0x09001f00070a7f89 */ /* 0x00232200000e0000 */
[----:B------:R-:W-:Y:S05]  /*0fc0*/  @P5 BRA `(.L_x_264) ;  /* 0x0000000000405947 */ /* 0x000fea0003800000 */
[----:B--2---:R-:W-:Y:S01]  /*0fd0*/  ISETP.GE.AND P0, PT, R3, R8, PT ;  /* 0x000000080300720c */ /* 0x004fe20003f06270 */
[----:B0-----:R-:W-:Y:S02]  /*0fe0*/  IMAD.MOV.U32 R4, RZ, RZ, R9 ;  /* 0x000000ffff047224 */ /* 0x001fe400078e0009 */
[----:B----4-:R-:W-:Y:S02]  /*0ff0*/  IMAD.MOV.U32 R5, RZ, RZ, R10 ;  /* 0x000000ffff057224 */ /* 0x010fe400078e000a */
        /* <DEDUP_REMOVED lines=13> */
.L_x_264:
[----:B------:R-:W-:Y:S05]  /*10d0*/  BSYNC.RECONVERGENT B1 ;  /* 0x0000000000017941 */ /* 0x000fea0003800200 */
.L_x_263:
[----:B--2---:R2:W2:Y:S01]  /*10e0*/  SHFL.DOWN PT, R3, R2, 0x10, 0x1f ;  /* 0x0a001f0002037f89 */ /* 0x0044a200000e0000 */
[----:B------:R-:W-:Y:S01]  /*10f0*/  BSSY.RECONVERGENT B1, `(.L_x_265) ;  /* 0x0000017000017945 */ /* 0x000fe20003800200 */
[----:B-1----:R-:W-:Y:S02]  /*1100*/  IMAD.MOV.U32 R7, RZ, RZ, R4 ;  /* 0x000000ffff077224 */ /* 0x002fe400078e0004 */
[----:B0-----:R0:W1:Y:S01]  /*1110*/  SHFL.DOWN PT, R9, R4, 0x10, 0x1f ;  /* 0x0a001f0004097f89 */ /* 0x00106200000e0000 */
[----:B------:R-:W-:Y:S02]  /*1120*/  IMAD.MOV.U32 R6, RZ, RZ, R5 ;  /* 0x000000ffff067224 */ /* 0x000fe400078e0005 */
[----:B------:R-:W-:Y:S01]  /*1130*/  IMAD.MOV.U32 R8, RZ, RZ, R2 ;  /* 0x000000ffff087224 */ /* 0x000fe200078e0002 */
[----:B----4-:R0:W4:Y:S01]  /*1140*/  SHFL.DOWN PT, R10, R5, 0x10, 0x1f ;  /* 0x0a001f00050a7f89 */ /* 0x01012200000e0000 */
[----:B------:R-:W-:Y:S05]  /*1150*/  @P4 BRA `(.L_x_266) ;  /* 0x0000000000404947 */ /* 0x000fea0003800000 */
[----:B--2---:R-:W-:Y:S01]  /*1160*/  ISETP.GE.AND P0, PT, R2, R3, PT ;  /* 0x000000030200720c */ /* 0x004fe20003f06270 */
[----:B-1----:R-:W-:Y:S02]  /*1170*/  IMAD.MOV.U32 R7, RZ, RZ, R9 ;  /* 0x000000ffff077224 */ /* 0x002fe400078e0009 */
        /* <DEDUP_REMOVED lines=14> */
.L_x_266:
[----:B------:R-:W-:Y:S05]  /*1260*/  BSYNC.RECONVERGENT B1 ;  /* 0x0000000000017941 */ /* 0x000fea0003800200 */
.L_x_265:
[----:B------:R-:W-:Y:S04]  /*1270*/  BSSY.RECONVERGENT B1, `(.L_x_267) ;  /* 0x000000c000017945 */ /* 0x000fe80003800200 */
[----:B------:R-:W-:Y:S05]  /*1280*/  @P2 BRA `(.L_x_268) ;  /* 0x0000000000282947 */ /* 0x000fea0003800000 */
[----:B0-----:R-:W0:Y:S01]  /*1290*/  S2R R4, SR_CgaCtaId ;  /* 0x0000000000047919 */ /* 0x001e220000008800 */
[----:B--2---:R-:W-:Y:S02]  /*12a0*/  MOV R3, 0x400 ;  /* 0x0000040000037802 */ /* 0x004fe40000000f00 */
[----:B------:R-:W-:-:S04]  /*12b0*/  SHF.R.U32.HI R2, RZ, 0x1, R0 ;  /* 0x00000001ff027819 */ /* 0x000fc80000011600 */
[----:B------:R-:W-:Y:S02]  /*12c0*/  LOP3.LUT R2, R2, 0x1f0, RZ, 0xc0, !PT ;  /* 0x000001f002027812 */ /* 0x000fe400078ec0ff */
[----:B0-----:R-:W-:-:S05]  /*12d0*/  LEA R3, R4, R3, 0x18 ;  /* 0x0000000304037211 */ /* 0x001fca00078ec0ff */
[----:B------:R-:W-:Y:S02]  /*12e0*/  IMAD.IADD R5, R2, 0x1, R3 ;  /* 0x0000000102057824 */ /* 0x000fe400078e0203 */
[----:B------:R-:W-:Y:S02]  /*12f0*/  IMAD.MOV.U32 R2, RZ, RZ, R7 ;  /* 0x000000ffff027224 */ /* 0x000fe400078e0007 */
[----:B------:R-:W-:Y:S01]  /*1300*/  IMAD.MOV.U32 R3, RZ, RZ, R6 ;  /* 0x000000ffff037224 */ /* 0x000fe200078e0006 */
[----:B------:R0:W-:Y:S04]  /*1310*/  STS [R5+0x8], R8 ;  /* 0x0000080805007388 */ /* 0x0001e80000000800 */
[----:B------:R0:W-:Y:S02]  /*1320*/  STS.64 [R5+0x10], R2 ;  /* 0x0000100205007388 */ /* 0x0001e40000000a00 */
.L_x_268:
[----:B------:R-:W-:Y:S05]  /*1330*/  BSYNC.RECONVERGENT B1 ;  /* 0x0000000000017941 */ /* 0x000fea0003800200 */
.L_x_267:
[----:B------:R-:W-:Y:S01]  /*1340*/  BAR.SYNC.DEFER_BLOCKING 0x0 ;  /* 0x0000000000007b1d */ /* 0x000fe20000010000 */
[----:B------:R-:W-:-:S13]  /*1350*/  ISETP.NE.AND P1, PT, R0, RZ, PT ;  /* 0x000000ff0000720c */ /* 0x000fda0003f25270 */
[----:B------:R-:W-:Y:S05]  /*1360*/  @P1 BRA `(.L_x_269) ;  /* 0x0000004800341947 */ /* 0x000fea0003800000 */
[----:B0-2---:R-:W0:Y:S01]  /*1370*/  S2R R3, SR_CgaCtaId ;  /* 0x0000000000037919 */ /* 0x005e220000008800 */
[----:B------:R-:W-:Y:S01]  /*1380*/  MOV R0, 0x400 ;  /* 0x0000040000007802 */ /* 0x000fe20000000f00 */
[----:B------:R-:W-:Y:S03]  /*1390*/  BSSY.RECONVERGENT B1, `(.L_x_270) ;  /* 0x0000016000017945 */ /* 0x000fe60003800200 */
[----:B0-----:R-:W-:-:S05]  /*13a0*/  LEA R24, R3, R0, 0x18 ;  /* 0x0000000003187211 */ /* 0x001fca00078ec0ff */
[----:B------:R-:W0:Y:S04]  /*13b0*/  LDS R5, [R24+0x18] ;  /* 0x0000180018057984 */ /* 0x000e280000000800 */
[----:B------:R2:W1:Y:S04]  /*13c0*/  LDS.64 R2, [R24+0x20] ;  /* 0x0000200018027984 */ /* 0x0004680000000a00 */
[----:B------:R2:W1:Y:S04]  /*13d0*/  LDS R21, [R24+0x28] ;  /* 0x0000280018157984 */ /* 0x0004680000000800 */
[----:B------:R2:W1:Y:S01]  /*13e0*/  LDS R18, [R24+0x38] ;  /* 0x0000380018127984 */ /* 0x0004620000000800 */
[----:B0-----:R-:W-:Y:S01]  /*13f0*/  ISETP.GE.AND P0, PT, R8, R5, PT ;  /* 0x000000050800720c */ /* 0x001fe20003f06270 */
[----:B------:R-:W-:-:S12]  /*1400*/  IMAD.MOV.U32 R20, RZ, RZ, R5 ;  /* 0x000000ffff147224 */ /* 0x000fd800078e0005 */
[----:B-12---:R-:W-:Y:S05]  /*1410*/  @!P0 BRA `(.L_x_271) ;  /* 0x0000000000348947 */ /* 0x006fea0003800000 */
[----:B------:R-:W-:Y:S01]  /*1420*/  ISETP.GE.AND P3, PT, R5, R8, PT ;  /* 0x000000080500720c */ /* 0x000fe20003f66270 */
[----:B------:R-:W-:-:S12]  /*1430*/  IMAD.MOV.U32 R20, RZ, RZ, R8 ;  /* 0x000000ffff147224 */ /* 0x000fd800078e0008 */
[CC--:B------:R-:W-:Y:S02]  /*1440*/  @P3 ISETP.GE.U32.AND P0, PT, R7.reuse, R2.reuse, PT ;  /* 0x000000020700320c */ /* 0x0c0fe40003f06070 */
[CC--:B------:R-:W-:Y:S02]  /*1450*/  @P3 ISETP.LT.U32.AND P2, PT, R7.reuse, R2.reuse, PT ;  /* 0x000000020700320c */ /* 0x0c0fe40003f41070 */
[CC--:B------:R-:W-:Y:S02]  /*1460*/  @P3 ISETP.GE.AND.EX P0, PT, R6.reuse, R3.reuse, PT, P0 ;  /* 0x000000030600320c */ /* 0x0c0fe40003f06300 */
[----:B------:R-:W-:Y:S02]  /*1470*/  @P3 ISETP.LT.AND.EX P2, PT, R6, R3, PT, P2 ;  /* 0x000000030600320c */ /* 0x000fe40003f41320 */
[----:B------:R-:W-:Y:S02]  /*1480*/  @P3 SEL R20, R8, R5, !P0 ;  /* 0x0000000508143207 */ /* 0x000fe40004000000 */
[----:B------:R-:W-:Y:S01]  /*1490*/  @P3 SEL R0, R7, R2, P2 ;  /* 0x0000000207003207 */ /* 0x000fe20001000000 */
[----:B------:R-:W-:Y:S01]  /*14a0*/  IMAD.MOV.U32 R2, RZ, RZ, R7 ;  /* 0x000000ffff027224 */ /* 0x000fe200078e0007 */
[----:B------:R-:W-:Y:S01]  /*14b0*/  @P3 SEL R5, R6, R3, P2 ;  /* 0x0000000306053207 */ /* 0x000fe20001000000 */
[----:B------:R-:W-:-:S02]  /*14c0*/  IMAD.MOV.U32 R3, RZ, RZ, R6 ;  /* 0x000000ffff037224 */ /* 0x000fc400078e0006 */
[----:B------:R-:W-:Y:S02]  /*14d0*/  @P3 IMAD.MOV.U32 R2, RZ, RZ, R0 ;  /* 0x000000ffff023224 */ /* 0x000fe400078e0000 */
[----:B------:R-:W-:-:S07]  /*14e0*/  @P3 IMAD.MOV.U32 R3, RZ, RZ, R5 ;  /* 0x000000ffff033224 */ /* 0x000fce00078e0005 */
.L_x_271:
[----:B------:R-:W-:Y:S05]  /*14f0*/  BSYNC.RECONVERGENT B1 ;  /* 0x0000000000017941 */ /* 0x000fea0003800200 */
.L_x_270:
[----:B------:R-:W0:Y:S01]  /*1500*/  LDS.64 R14, [R24+0x30] ;  /* 0x00003000180e7984 */ /* 0x000e220000000a00 */
[----:B------:R-:W-:Y:S01]  /*1510*/  ISETP.GE.AND P0, PT, R20, R21, PT ;  /* 0x000000151400720c */ /* 0x000fe20003f06270 */
[----:B------:R-:W-:Y:S01]  /*1520*/  BSSY.RECONVERGENT B1, `(.L_x_272) ;  /* 0x0000019000017945 */ /* 0x000fe20003800200 */
[----:B------:R-:W-:Y:S01]  /*1530*/  IMAD.MOV.U32 R23, RZ, RZ, R21 ;  /* 0x000000ffff177224 */ /* 0x000fe200078e0015 */
[----:B------:R1:W2:Y:S04]  /*1540*/  LDS R19, [R24+0x48] ;  /* 0x0000480018137984 */ /* 0x0002a80000000800 */
[----:B------:R1:W1:Y:S04]  /*1550*/  LDS R17, [R24+0x58] ;  /* 0x0000580018117984 */ /* 0x0002680000000800 */
[----:B------:R0:W1:Y:S04]  /*1560*/  LDS R16, [R24+0x68] ;  /* 0x0000680018107984 */ /* 0x0000680000000800 */
[----:B------:R0:W1:Y:S04]  /*1570*/  LDS R0, [R24+0x78] ;  /* 0x0000780018007984 */ /* 0x0000680000000800 */
[----:B---3--:R3:W1:Y:S04]  /*1580*/  LDS.64 R12, [R24+0x40] ;  /* 0x00004000180c7984 */ /* 0x0086680000000a00 */
[----:B----4-:R3:W4:Y:S04]  /*1590*/  LDS.64 R10, [R24+0x50] ;  /* 0x00005000180a7984 */ /* 0x0107280000000a00 */
[----:B------:R3:W1:Y:S04]  /*15a0*/  LDS.64 R8, [R24+0x60] ;  /* 0x0000600018087984 */ /* 0x0006680000000a00 */
[----:B------:R3:W1:Y:S04]  /*15b0*/  LDS.64 R6, [R24+0x70] ;  /* 0x0000700018067984 */ /* 0x0006680000000a00 */
[----:B------:R3:W1:Y:S01]  /*15c0*/  LDS.64 R4, [R24+0x80] ;  /* 0x0000800018047984 */ /* 0x0006620000000a00 */
[----:B0-----:R-:W-:-:S02]  /*15d0*/  IMAD.MOV.U32 R25, RZ, RZ, R14 ;  /* 0x000000ffff197224 */ /* 0x001fc400078e000e */
[----:B------:R-:W-:Y:S01]  /*15e0*/  IMAD.MOV.U32 R22, RZ, RZ, R15 ;  /* 0x000000ffff167224 */ /* 0x000fe200078e000f */
[----:B------:R-:W-:Y:S06]  /*15f0*/  @!P0 BRA `(.L_x_273) ;  /* 0x00000000002c8947 */ /* 0x000fec0003800000 */
        /* <DEDUP_REMOVED lines=11> */
.L_x_273:
[----:B------:R-:W-:Y:S05]  /*16b0*/  BSYNC.RECONVERGENT B1 ;  /* 0x0000000000017941 */ /* 0x000fea0003800200 */
.L_x_272:
[----:B------:R-:W-:Y:S01]  /*16c0*/  ISETP.GE.AND P0, PT, R23, R18, PT ;  /* 0x000000121700720c */ /* 0x000fe20003f06270 */
[----:B------:R-:W-:Y:S01]  /*16d0*/  BSSY.RECONVERGENT B1, `(.L_x_274) ;  /* 0x0000010000017945 */ /* 0x000fe20003800200 */
[----:B------:R-:W-:Y:S02]  /*16e0*/  IMAD.MOV.U32 R2, RZ, RZ, R18 ;  /* 0x000000ffff027224 */ /* 0x000fe400078e0012 */
[----:B-1----:R-:W-:Y:S02]  /*16f0*/  IMAD.MOV.U32 R3, RZ, RZ, R12 ;  /* 0x000000ffff037224 */ /* 0x002fe400078e000c */
        /* <DEDUP_REMOVED lines=13> */
.L_x_275:
[----:B------:R-:W-:Y:S05]  /*17d0*/  BSYNC.RECONVERGENT B1 ;  /* 0x0000000000017941 */ /* 0x000fea0003800200 */
.L_x_274:
[----:B--2---:R-:W-:Y:S01]  /*17e0*/  ISETP.GE.AND P0, PT, R2, R19, PT ;  /* 0x000000130200720c */ /* 0x004fe20003f06270 */
[----:B------:R-:W-:Y:S01]  /*17f0*/  BSSY.RECONVERGENT B1, `(.L_x_276) ;  /* 0x0000010000017945 */ /* 0x000fe20003800200 */
[----:B------:R-:W-:Y:S02]  /*1800*/  IMAD.MOV.U32 R12, RZ, RZ, R19 ;  /* 0x000000ffff0c7224 */ /* 0x000fe400078e0013 */
[----:B----4-:R-:W-:Y:S02]  /*1810*/  IMAD.MOV.U32 R15, RZ, RZ, R10 ;  /* 0x000000ffff0f7224 */ /* 0x010fe400078e000a */
[----:B------:R-:W-:-:S07]  /*1820*/  IMAD.MOV.U32 R14, RZ, RZ, R11 ;  /* 0x000000ffff0e7224 */ /* 0x000fce00078e000b */
        /* <DEDUP_REMOVED lines=12> */
.L_x_277:
[----:B------:R-:W-:Y:S05]  /*18f0*/  BSYNC.RECONVERGENT B1 ;  /* 0x0000000000017941 */ /* 0x000fea0003800200 */
.L_x_276:
        /* <DEDUP_REMOVED lines=17> */
.L_x_279:
[----:B------:R-:W-:Y:S05]  /*1a10*/  BSYNC.RECONVERGENT B1 ;  /* 0x0000000000017941 */ /* 0x000fea0003800200 */
.L_x_278:
        /* <DEDUP_REMOVED lines=17> */
.L_x_281:
[----:B------:R-:W-:Y:S05]  /*1b30*/  BSYNC.RECONVERGENT B1 ;  /* 0x0000000000017941 */ /* 0x000fea0003800200 */
.L_x_280:
        /* <DEDUP_REMOVED lines=9> */
[----:B------:R-:W-:Y:S05]  /*1bd0*/  @!P0 BRA `(.L_x_269) ;  /* 0x0000004000188947 */ /* 0x000fea0003800000 */
[CC--:B------:R-:W-:Y:S02]  /*1be0*/  ISETP.GE.U32.AND P0, PT, R11.reuse, R4.reuse, PT ;  /* 0x000000040b00720c */ /* 0x0c0fe40003f06070 */
[----:B------:R-:W-:Y:S02]  /*1bf0*/  ISETP.LT.U32.AND P2, PT, R11, R4, PT ;  /* 0x000000040b00720c */ /* 0x000fe40003f41070 */
[CC--:B------:R-:W-:Y:S02]  /*1c00*/  ISETP.GE.AND.EX P0, PT, R2.reuse, R5.reuse, PT, P0 ;  /* 0x000000050200720c */ /* 0x0c0fe40003f06300 */
[----:B------:R-:W-:Y:S02]  /*1c10*/  ISETP.LT.AND.EX P2, PT, R2, R5, PT, P2 ;  /* 0x000000050200720c */ /* 0x000fe40003f41320 */
[----:B------:R-:W-:Y:S02]  /*1c20*/  SEL R8, R9, R0, !P0 ;  /* 0x0000000009087207 */ /* 0x000fe40004000000 */
[----:B------:R-:W-:-:S02]  /*1c30*/  SEL R7, R11, R4, P2 ;  /* 0x000000040b077207 */ /* 0x000fc40001000000 */
[----:B------:R-:W-:Y:S01]  /*1c40*/  SEL R6, R2, R5, P2 ;  /* 0x0000000502067207 */ /* 0x000fe20001000000 */
[----:B------:R-:W-:Y:S06]  /*1c50*/  BRA `(.L_x_269) ;  /* 0x0000003c00f87947 */ /* 0x000fec0003800000 */
.L_x_256:
[----:B------:R-:W2:Y:S01]  /*1c60*/  S2R R12, SR_LANEID ;  /* 0x00000000000c7919 */ /* 0x000ea20000000000 */
[----:B------:R-:W-:Y:S01]  /*1c70*/  LOP3.LUT R5, R0, 0x3e0, RZ, 0xc0, !PT ;  /* 0x000003e000057812 */ /* 0x000fe200078ec0ff */
[----:B------:R-:W-:Y:S01]  /*1c80*/  BSSY.RECONVERGENT B1, `(.L_x_282) ;  /* 0x0000026000017945 */ /* 0x000fe20003800200 */
[----:B-----5:R-:W-:Y:S02]  /*1c90*/  IMAD.MOV.U32 R14, RZ, RZ, R2 ;  /* 0x000000ffff0e7224 */ /* 0x020fe400078e0002 */
[----:B------:R-:W-:Y:S02]  /*1ca0*/  IMAD.MOV.U32 R16, RZ, RZ, R3 ;  /* 0x000000ffff107224 */ /* 0x000fe400078e0003 */
[----:B-1----:R-:W-:Y:S01]  /*1cb0*/  VIADD R6, R5, 0x20 ;  /* 0x0000002005067836 */ /* 0x002fe20000000000 */
[----:B------:R-:W-:-:S04]  /*1cc0*/  LOP3.LUT R5, RZ, R5, RZ, 0x33, !PT ;  /* 0x00000005ff057212 */ /* 0x000fc800078e33ff */
[----:B------:R-:W-:Y:S01]  /*1cd0*/  ISETP.GT.AND P0, PT, R6, UR6, PT ;  /* 0x0000000606007c0c */ /* 0x000fe2000bf04270 */
[----:B------:R-:W-:-:S05]  /*1ce0*/  VIADD R5, R5, UR6 ;  /* 0x0000000605057c36 */ /* 0x000fca0008000000 */
[----:B------:R-:W-:-:S05]  /*1cf0*/  SEL R5, R5, 0x1f, P0 ;  /* 0x0000001f05057807 */ /* 0x000fca0000000000 */
[----:B------:R1:W3:Y:S04]  /*1d00*/  SHFL.DOWN PT, R7, R4, 0x1, R5 ;  /* 0x0820000004077989 */ /* 0x0002e800000e0005 */
[----:B0-----:R1:W0:Y:S04]  /*1d10*/  SHFL.DOWN PT, R9, R2, 0x1, R5 ;  /* 0x0820000002097989 */ /* 0x00122800000e0005 */
[----:B------:R1:W4:Y:S01]  /*1d20*/  SHFL.DOWN PT, R11, R3, 0x1, R5 ;  /* 0x08200000030b7989 */ /* 0x00032200000e0005 */
[C---:B--2---:R-:W-:Y:S01]  /*1d30*/  ISETP.GE.AND P0, PT, R12.reuse, R5, PT ;  /* 0x000000050c00720c */ /* 0x044fe20003f06270 */
[C---:B------:R-:W-:Y:S01]  /*1d40*/  VIADD R6, R12.reuse, 0x2 ;  /* 0x000000020c067836 */ /* 0x040fe20000000000 */
[C---:B------:R-:W-:Y:S01]  /*1d50*/  ISETP.NE.AND P3, PT, R12.reuse, RZ, PT ;  /* 0x000000ff0c00720c */ /* 0x040fe20003f65270 */
[----:B------:R-:W-:-:S02]  /*1d60*/  VIADD R8, R12, 0x4 ;  /* 0x000000040c087836 */ /* 0x000fc40000000000 */
[----:B------:R-:W-:Y:S01]  /*1d70*/  VIADD R10, R12, 0x8 ;  /* 0x000000080c0a7836 */ /* 0x000fe20000000000 */
[-C--:B------:R-:W-:Y:S01]  /*1d80*/  ISETP.GT.AND P6, PT, R6, R5.reuse, PT ;  /* 0x000000050600720c */ /* 0x080fe20003fc4270 */
[----:B------:R-:W-:Y:S01]  /*1d90*/  IMAD.MOV.U32 R6, RZ, RZ, R4 ;  /* 0x000000ffff067224 */ /* 0x000fe200078e0004 */
[-C--:B------:R-:W-:Y:S01]  /*1da0*/  ISETP.GT.AND P4, PT, R8, R5.reuse, PT ;  /* 0x000000050800720c */ /* 0x080fe20003f84270 */
[----:B------:R-:W-:Y:S01]  /*1db0*/  VIADD R8, R12, 0x10 ;  /* 0x000000100c087836 */ /* 0x000fe20000000000 */
[----:B------:R-:W-:-:S03]  /*1dc0*/  ISETP.GT.AND P2, PT, R10, R5, PT ;  /* 0x000000050a00720c */ /* 0x000fc60003f44270 */
[----:B-1----:R-:W-:Y:S10]  /*1dd0*/  @P0 BRA `(.L_x_283) ;  /* 0x0000000000400947 */ /* 0x002ff40003800000 */
[----:B---3--:R-:W-:Y:S01]  /*1de0*/  ISETP.GE.AND P0, PT, R4, R7, PT ;  /* 0x000000070400720c */ /* 0x008fe20003f06270 */
        /* <DEDUP_REMOVED lines=15> */
.L_x_283:
[----:B------:R-:W-:Y:S05]  /*1ee0*/  BSYNC.RECONVERGENT B1 ;  /* 0x0000000000017941 */ /* 0x000fea0003800200 */
.L_x_282:
[----:B------:R1:W2:Y:S01]  /*1ef0*/  SHFL.DOWN PT, R3, R6, 0x2, R5 ;  /* 0x0840000006037989 */ /* 0x0002a200000e0005 */
[----:B------:R-:W-:Y:S01]  /*1f00*/  BSSY.RECONVERGENT B1, `(.L_x_284) ;  /* 0x0000018000017945 */ /* 0x000fe20003800200 */
[----:B------:R-:W-:Y:S01]  /*1f10*/  ISETP.GT.AND P5, PT, R8, R5, PT ;  /* 0x000000050800720c */ /* 0x000fe20003fa4270 */
[----:B------:R-:W-:Y:S01]  /*1f20*/  IMAD.MOV.U32 R10, RZ, RZ, R14 ;  /* 0x000000ffff0a7224 */ /* 0x000fe200078e000e */
[----:B---3--:R1:W3:Y:S01]  /*1f30*/  SHFL.DOWN PT, R7, R14, 0x2, R5 ;  /* 0x084000000e077989 */ /* 0x0082e200000e0005 */
[----:B------:R-:W-:Y:S02]  /*1f40*/  IMAD.MOV.U32 R12, RZ, RZ, R16 ;  /* 0x000000ffff0c7224 */ /* 0x000fe400078e0010 */
[----:B------:R-:W-:Y:S01]  /*1f50*/  IMAD.MOV.U32 R2, RZ, RZ, R6 ;  /* 0x000000ffff027224 */ /* 0x000fe200078e0006 */
[----:B0-----:R1:W0:Y:S01]  /*1f60*/  SHFL.DOWN PT, R9, R16, 0x2, R5 ;  /* 0x0840000010097989 */ /* 0x00122200000e0005 */
[----:B------:R-:W-:Y:S06]  /*1f70*/  @P6 BRA `(.L_x_285) ;  /* 0x0000000000406947 */ /* 0x000fec0003800000 */
[----:B--2---:R-:W-:Y:S01]  /*1f80*/  ISETP.GE.AND P0, PT, R6, R3, PT ;  /* 0x000000030600720c */ /* 0x004fe20003f06270 */
[----:B---3--:R-:W-:Y:S02]  /*1f90*/  IMAD.MOV.U32 R10, RZ, RZ, R7 ;  /* 0x000000ffff0a7224 */ /* 0x008fe400078e0007 */
[----:B0-----:R-:W-:Y:S02]  /*1fa0*/  IMAD.MOV.U32 R12, RZ, RZ, R9 ;  /* 0x000000ffff0c7224 */ /* 0x001fe400078e0009 */
        /* <DEDUP_REMOVED lines=13> */
.L_x_285:
[----:B------:R-:W-:Y:S05]  /*2080*/  BSYNC.RECONVERGENT B1 ;  /* 0x0000000000017941 */ /* 0x000fea0003800200 */
.L_x_284:
[----:B--2---:R2:W2:Y:S01]  /*2090*/  SHFL.DOWN PT, R3, R2, 0x4, R5 ;  /* 0x0880000002037989 */ /* 0x0044a200000e0005 */
[----:B------:R-:W-:Y:S01]  /*20a0*/  BSSY.RECONVERGENT B1, `(.L_x_286) ;  /* 0x0000017000017945 */ /* 0x000fe20003800200 */
[----:B------:R-:W-:Y:S02]  /*20b0*/  IMAD.MOV.U32 R4, RZ, RZ, R2 ;  /* 0x000000ffff047224 */ /* 0x000fe400078e0002 */
[----:B---3--:R3:W2:Y:S01]  /*20c0*/  SHFL.DOWN PT, R7, R10, 0x4, R5 ;  /* 0x088000000a077989 */ /* 0x0086a200000e0005 */
[----:B-1----:R-:W-:Y:S02]  /*20d0*/  IMAD.MOV.U32 R6, RZ, RZ, R10 ;  /* 0x000000ffff067224 */ /* 0x002fe400078e000a */
[----:B------:R-:W-:Y:S01]  /*20e0*/  IMAD.MOV.U32 R8, RZ, RZ, R12 ;  /* 0x000000ffff087224 */ /* 0x000fe200078e000c */
[----:B0-----:R3:W0:Y:S01]  /*20f0*/  SHFL.DOWN PT, R9, R12, 0x4, R5 ;  /* 0x088000000c097989 */ /* 0x00162200000e0005 */
[----:B------:R-:W-:Y:S05]  /*2100*/  @P4 BRA `(.L_x_287) ;  /* 0x0000000000404947 */ /* 0x000fea0003800000 */
[----:B--2---:R-:W-:Y:S01]  /*2110*/  ISETP.GE.AND P0, PT, R2, R3, PT ;  /* 0x000000030200720c */ /* 0x004fe20003f06270 */
[----:B------:R-:W-:Y:S02]  /*2120*/  IMAD.MOV.U32 R4, RZ, RZ, R3 ;  /* 0x000000ffff047224 */ /* 0x000fe400078e0003 */
[----:B------:R-:W-:Y:S02]  /*2130*/  IMAD.MOV.U32 R6, RZ, RZ, R7 ;  /* 0x000000ffff067224 */ /* 0x000fe400078e0007 */
[----:B0-----:R-:W-:-:S08]  /*2140*/  IMAD.MOV.U32 R8, RZ, RZ, R9 ;  /* 0x000000ffff087224 */ /* 0x001fd000078e0009 */
        /* <DEDUP_REMOVED lines=12> */
.L_x_287:
[----:B------:R-:W-:Y:S05]  /*2210*/  BSYNC.RECONVERGENT B1 ;  /* 0x0000000000017941 */ /* 0x000fea0003800200 */
.L_x_286:
[----:B--2---:R1:W2:Y:S01]  /*2220*/  SHFL.DOWN PT, R3, R4, 0x8, R5 ;  /* 0x0900000004037989 */ /* 0x0042a200000e0005 */
[----:B------:R-:W-:Y:S01]  /*2230*/  BSSY.RECONVERGENT B1, `(.L_x_288) ;  /* 0x0000017000017945 */ /* 0x000fe20003800200 */
[----:B------:R-:W-:Y:S02]  /*2240*/  IMAD.MOV.U32 R2, RZ, RZ, R4 ;  /* 0x000000ffff027224 */ /* 0x000fe400078e0004 */
[----:B------:R1:W1:Y:S01]  /*2250*/  SHFL.DOWN PT, R7, R6, 0x8, R5 ;  /* 0x0900000006077989 */ /* 0x00026200000e0005 */
[----:B---3--:R-:W-:Y:S02]  /*2260*/  IMAD.MOV.U32 R10, RZ, RZ, R6 ;  /* 0x000000ffff0a7224 */ /* 0x008fe400078e0006 */
[----:B------:R-:W-:Y:S01]  /*2270*/  IMAD.MOV.U32 R12, RZ, RZ, R8 ;  /* 0x000000ffff0c7224 */ /* 0x000fe200078e0008 */
[----:B0-----:R0:W3:Y:S01]  /*2280*/  SHFL.DOWN PT, R9, R8, 0x8, R5 ;  /* 0x0900000008097989 */ /* 0x0010e200000e0005 */
[----:B------:R-:W-:Y:S05]  /*2290*/  @P2 BRA `(.L_x_289) ;  /* 0x0000000000402947 */ /* 0x000fea0003800000 */
[----:B--2---:R-:W-:Y:S01]  /*22a0*/  ISETP.GE.AND P0, PT, R4, R3, PT ;  /* 0x000000030400720c */ /* 0x004fe20003f06270 */
[----:B------:R-:W-:Y:S02]  /*22b0*/  IMAD.MOV.U32 R2, RZ, RZ, R3 ;  /* 0x000000ffff027224 */ /* 0x000fe400078e0003 */
[----:B-1----:R-:W-:Y:S02]  /*22c0*/  IMAD.MOV.U32 R10, RZ, RZ, R7 ;  /* 0x000000ffff0a7224 */ /* 0x002fe400078e0007 */
[----:B---3--:R-:W-:-:S08]  /*22d0*/  IMAD.MOV.U32 R12, RZ, RZ, R9 ;  /* 0x000000ffff0c7224 */ /* 0x008fd000078e0009 */
        /* <DEDUP_REMOVED lines=12> */
.L_x_289:
[----:B------:R-:W-:Y:S05]  /*23a0*/  BSYNC.RECONVERGENT B1 ;  /* 0x0000000000017941 */ /* 0x000fea0003800200 */
.L_x_288:
[----:B--2---:R2:W2:Y:S01]  /*23b0*/  SHFL.DOWN PT, R3, R2, 0x10, R5 ;  /* 0x0a00000002037989 */ /* 0x0044a200000e0005 */
[----:B------:R-:W-:Y:S01]  /*23c0*/  BSSY.RECONVERGENT B1, `(.L_x_290) ;  /* 0x0000017000017945 */ /* 0x000fe20003800200 */
[----:B0-----:R-:W-:Y:S02]  /*23d0*/  IMAD.MOV.U32 R8, RZ, RZ, R2 ;  /* 0x000000ffff087224 */ /* 0x001fe400078e0002 */
[----:B---3--:R0:W3:Y:S01]  /*23e0*/  SHFL.DOWN PT, R9, R10, 0x10, R5 ;  /* 0x0a0000000a097989 */ /* 0x0080e200000e0005 */
[----:B-1----:R-:W-:Y:S02]  /*23f0*/  IMAD.MOV.U32 R7, RZ, RZ, R10 ;  /* 0x000000ffff077224 */ /* 0x002fe400078e000a */
[----:B------:R-:W-:Y:S01]  /*2400*/  IMAD.MOV.U32 R6, RZ, RZ, R12 ;  /* 0x000000ffff067224 */ /* 0x000fe200078e000c */
[----:B----4-:R0:W1:Y:S01]  /*2410*/  SHFL.DOWN PT, R11, R12, 0x10, R5 ;  /* 0x0a0000000c0b7989 */ /* 0x01006200000e0005 */
[----:B------:R-:W-:Y:S05]  /*2420*/  @P5 BRA `(.L_x_291) ;  /* 0x0000000000405947 */ /* 0x000fea0003800000 */
[----:B--2---:R-:W-:Y:S01]  /*2430*/  ISETP.GE.AND P0, PT, R2, R3, PT ;  /* 0x000000030200720c */ /* 0x004fe20003f06270 */
[----:B------:R-:W-:Y:S02]  /*2440*/  IMAD.MOV.U32 R8, RZ, RZ, R3 ;  /* 0x000000ffff087224 */ /* 0x000fe400078e0003 */
[----:B---3--:R-:W-:Y:S02]  /*2450*/  IMAD.MOV.U32 R7, RZ, RZ, R9 ;  /* 0x000000ffff077224 */ /* 0x008fe400078e0009 */
[----:B-1----:R-:W-:-:S08]  /*2460*/  IMAD.MOV.U32 R6, RZ, RZ, R11 ;  /* 0x000000ffff067224 */ /* 0x002fd000078e000b */
        /* <DEDUP_REMOVED lines=12> */
.L_x_291:
[----:B------:R-:W-:Y:S05]  /*2530*/  BSYNC.RECONVERGENT B1 ;  /* 0x0000000000017941 */ /* 0x000fea0003800200 */
.L_x_290:
[----:B------:R-:W-:Y:S04]  /*2540*/  BSSY.RECONVERGENT B1, `(.L_x_292) ;  /* 0x000000c000017945 */ /* 0x000fe80003800200 */
[----:B------:R-:W-:Y:S05]  /*2550*/  @P3 BRA `(.L_x_293) ;  /* 0x0000000000283947 */ /* 0x000fea0003800000 */
[----:B------:R-:W4:Y:S01]  /*2560*/  S2R R4, SR_CgaCtaId ;  /* 0x0000000000047919 */ /* 0x000f220000008800 */
[----:B--2---:R-:W-:Y:S02]  /*2570*/  MOV R3, 0x400 ;  /* 0x0000040000037802 */ /* 0x004fe40000000f00 */
[----:B------:R-:W-:-:S04]  /*2580*/  SHF.R.U32.HI R2, RZ, 0x1, R0 ;  /* 0x00000001ff027819 */ /* 0x000fc80000011600 */
[----:B------:R-:W-:Y:S02]  /*2590*/  LOP3.LUT R2, R2, 0x1f0, RZ, 0xc0, !PT ;  /* 0x000001f002027812 */ /* 0x000fe400078ec0ff */
[----:B----4-:R-:W-:-:S05]  /*25a0*/  LEA R3, R4, R3, 0x18 ;  /* 0x0000000304037211 */ /* 0x010fca00078ec0ff */
[----:B0-----:R-:W-:Y:S02]  /*25b0*/  IMAD.IADD R5, R2, 0x1, R3 ;  /* 0x0000000102057824 */ /* 0x001fe400078e0203 */
[----:B------:R-:W-:Y:S02]  /*25c0*/  IMAD.MOV.U32 R2, RZ, RZ, R7 ;  /* 0x000000ffff027224 */ /* 0x000fe400078e0007 */
[----:B------:R-:W-:Y:S01]  /*25d0*/  IMAD.MOV.U32 R3, RZ, RZ, R6 ;  /* 0x000000ffff037224 */ /* 0x000fe200078e0006 */
[----:B------:R4:W-:Y:S04]  /*25e0*/  STS [R5+0x8], R8 ;  /* 0x0000080805007388 */ /* 0x0009e80000000800 */
[----:B------:R4:W-:Y:S02]  /*25f0*/  STS.64 [R5+0x10], R2 ;  /* 0x0000100205007388 */ /* 0x0009e40000000a00 */
.L_x_293:
[----:B------:R-:W-:Y:S05]  /*2600*/  BSYNC.RECONVERGENT B1 ;  /* 0x0000000000017941 */ /* 0x000fea0003800200 */
.L_x_292:
[----:B------:R-:W-:Y:S01]  /*2610*/  BAR.SYNC.DEFER_BLOCKING 0x0 ;  /* 0x0000000000007b1d */ /* 0x000fe20000010000 */
[----:B------:R-:W-:-:S13]  /*2620*/  ISETP.NE.AND P1, PT, R0, RZ, PT ;  /* 0x000000ff0000720c */ /* 0x000fda0003f25270 */
[----:B------:R-:W-:Y:S05]  /*2630*/  @P1 BRA `(.L_x_269) ;  /* 0x0000003400801947 */ /* 0x000fea0003800000 */
[----:B------:R-:W-:Y:S01]  /*2640*/  UISETP.GE.AND UP0, UPT, UR6, 0x21, UPT ;  /* 0x000000210600788c */ /* 0x000fe2000bf06270 */
[----:B------:R-:W-:Y:S02]  /*2650*/  IMAD.MOV.U32 R0, RZ, RZ, R8 ;  /* 0x000000ffff007224 */ /* 0x000fe400078e0008 */
[----:B---3--:R-:W-:Y:S02]  /*2660*/  IMAD.MOV.U32 R9, RZ, RZ, R7 ;  /* 0x000000ffff097224 */ /* 0x008fe400078e0007 */
[----:B0-----:R-:W-:-:S04]  /*2670*/  IMAD.MOV.U32 R10, RZ, RZ, R6 ;  /* 0x000000ffff0a7224 */ /* 0x001fc800078e0006 */
[----:B------:R-:W-:Y:S05]  /*2680*/  BRA.U !UP0, `(.L_x_294) ;  /* 0x00000001085c7547 */ /* 0x000fea000b800000 */
[----:B------:R-:W0:Y:S01]  /*2690*/  S2UR UR5, SR_CgaCtaId ;  /* 0x00000000000579c3 */ /* 0x000e220000008800 */
[----:B------:R-:W-:Y:S01]  /*26a0*/  UMOV UR4, 0x400 ;  /* 0x0000040000047882 */ /* 0x000fe20000000000 */
[----:B------:R-:W-:Y:S01]  /*26b0*/  BSSY.RECONVERGENT B1, `(.L_x_294) ;  /* 0x0000014000017945 */ /* 0x000fe20003800200 */
[----:B0-----:R-:W-:-:S09]  /*26c0*/  ULEA UR4, UR5, UR4, 0x18 ;  /* 0x0000000405047291 */ /* 0x001fd2000f8ec0ff */
[----:B--2-4-:R-:W0:Y:S04]  /*26d0*/  LDS R3, [UR4+0x18] ;  /* 0x00001804ff037984 */ /* 0x014e280008000800 */
[----:B------:R-:W2:Y:S01]  /*26e0*/  LDS.64 R4, [UR4+0x20] ;  /* 0x00002004ff047984 */ /* 0x000ea20008000a00 */
[----:B0-----:R-:W-:Y:S01]  /*26f0*/  ISETP.GE.AND P0, PT, R8, R3, PT ;  /* 0x000000030800720c */ /* 0x001fe20003f06270 */
[----:B------:R-:W-:Y:S02]  /*2700*/  IMAD.MOV.U32 R0, RZ, RZ, R3 ;  /* 0x000000ffff007224 */ /* 0x000fe400078e0003 */
[----:B--2---:R-:W-:Y:S02]  /*2710*/  IMAD.MOV.U32 R9, RZ, RZ, R4 ;  /* 0x000000ffff097224 */ /* 0x004fe400078e0004 */
        /* <DEDUP_REMOVED lines=13> */
.L_x_295:
[----:B------:R-:W-:Y:S05]  /*27f0*/  BSYNC.RECONVERGENT B1 ;  /* 0x0000000000017941 */ /* 0x000fea0003800200 */
.L_x_294:
[----:B------:R-:W-:Y:S01]  /*2800*/  UISETP.GE.AND UP0, UPT, UR6, 0x41, UPT ;  /* 0x000000410600788c */ /* 0x000fe2000bf06270 */
[----:B--2-4-:R-:W-:Y:S02]  /*2810*/  IMAD.MOV.U32 R2, RZ, RZ, R0 ;  /* 0x000000ffff027224 */ /* 0x014fe400078e0000 */
[----:B------:R-:W-:Y:S02]  /*2820*/  IMAD.MOV.U32 R5, RZ, RZ, R9 ;  /* 0x000000ffff057224 */ /* 0x000fe400078e0009 */
[----:B------:R-:W-:-:S04]  /*2830*/  IMAD.MOV.U32 R4, RZ, RZ, R10 ;  /* 0x000000ffff047224 */ /* 0x000fc800078e000a */
[----:B------:R-:W-:Y:S05]  /*2840*/  BRA.U !UP0, `(.L_x_296) ;  /* 0x00000001085c7547 */ /* 0x000fea000b800000 */
[----:B------:R-:W0:Y:S01]  /*2850*/  S2UR UR5, SR_CgaCtaId ;  /* 0x00000000000579c3 */ /* 0x000e220000008800 */
[----:B------:R-:W-:Y:S01]  /*2860*/  UMOV UR4, 0x400 ;  /* 0x0000040000047882 */ /* 0x000fe20000000000 */
[----:B------:R-:W-:Y:S01]  /*2870*/  BSSY.RECONVERGENT B1, `(.L_x_296) ;  /* 0x0000014000017945 */ /* 0x000fe20003800200 */
[----:B0-----:R-:W-:-:S09]  /*2880*/  ULEA UR4, UR5, UR4, 0x18 ;  /* 0x0000000405047291 */ /* 0x001fd2000f8ec0ff */
[----:B------:R-:W0:Y:S04]  /*2890*/  LDS R3, [UR4+0x28] ;  /* 0x00002804ff037984 */ /* 0x000e280008000800 */
        /* <DEDUP_REMOVED lines=17> */
.L_x_297:
[----:B------:R-:W-:Y:S05]  /*29b0*/  BSYNC.RECONVERGENT B1 ;  /* 0x0000000000017941 */ /* 0x000fea0003800200 */
.L_x_296:
[----:B------:R-:W-:Y:S01]  /*29c0*/  UISETP.GE.AND UP0, UPT, UR6, 0x61, UPT ;  /* 0x000000610600788c */ /* 0x000fe2000bf06270 */
[----:B------:R-:W-:Y:S02]  /*29d0*/  IMAD.MOV.U32 R0, RZ, RZ, R2 ;  /* 0x000000ffff007224 */ /* 0x000fe400078e0002 */
        /* <DEDUP_REMOVED lines=25> */
.L_x_299:
[----:B------:R-:W-:Y:S05]  /*2b70*/  BSYNC.RECONVERGENT B1 ;  /* 0x0000000000017941 */ /* 0x000fea0003800200 */
.L_x_298:
        /* <DEDUP_REMOVED lines=27> */
.L_x_301:
[----:B------:R-:W-:Y:S05]  /*2d30*/  BSYNC.RECONVERGENT B1 ;  /* 0x0000000000017941 */ /* 0x000fea0003800200 */
.L_x_300:
        /* <DEDUP_REMOVED lines=27> */
.L_x_303:
[----:B------:R-:W-:Y:S05]  /*2ef0*/  BSYNC.RECONVERGENT B1 ;  /* 0x0000000000017941 */ /* 0x000fea0003800200 */
.L_x_302:
        /* <DEDUP_REMOVED lines=27> */
.L_x_305:
[----:B------:R-:W-:Y:S05]  /*30b0*/  BSYNC.RECONVERGENT B1 ;  /* 0x0000000000017941 */ /* 0x000fea0003800200 */
.L_x_304:
[----:B------:R-:W-:Y:S01]  /*30c0*/  UISETP.GE.AND UP0, UPT, UR6, 0xe1, UPT ;  /* 0x000000e10600788c */ /* 0x000fe2000bf06270 */
[----:B------:R-:W-:Y:S02]  /*30d0*/  IMAD.MOV.U32 R8, RZ, RZ, R2 ;  /* 0x000000ffff087224 */ /* 0x000fe400078e0002 */
[----:B------:R-:W-:Y:S02]  /*30e0*/  IMAD.MOV.U32 R7, RZ, RZ, R5 ;  /* 0x000000ffff077224 */ /* 0x000fe400078e0005 */
[----:B------:R-:W-:-:S04]  /*30f0*/  IMAD.MOV.U32 R6, RZ, RZ, R4 ;  /* 0x000000ffff067224 */ /* 0x000fc800078e0004 */
[----:B------:R-:W-:Y:S05]  /*3100*/  BRA.U !UP0, `(.L_x_269) ;  /* 0x0000002908cc7547 */ /* 0x000fea000b800000 */
[----:B------:R-:W0:Y:S01]  /*3110*/  S2UR UR5, SR_CgaCtaId ;  /* 0x00000000000579c3 */ /* 0x000e220000008800 */
[----:B------:R-:W-:Y:S02]  /*3120*/  UMOV UR4, 0x400 ;  /* 0x0000040000047882 */ /* 0x000fe40000000000 */
[----:B0-----:R-:W-:-:S09]  /*3130*/  ULEA UR4, UR5, UR4, 0x18 ;  /* 0x0000000405047291 */ /* 0x001fd2000f8ec0ff */
[----:B------:R-:W0:Y:S04]  /*3140*/  LDS R3, [UR4+0x78] ;  /* 0x00007804ff037984 */ /* 0x000e280008000800 */
[----:B-1----:R-:W1:Y:S01]  /*3150*/  LDS.64 R10, [UR4+0x80] ;  /* 0x00008004ff0a7984 */ /* 0x002e620008000a00 */
[----:B0-----:R-:W-:Y:S01]  /*3160*/  ISETP.GE.AND P0, PT, R2, R3, PT ;  /* 0x000000030200720c */ /* 0x001fe20003f06270 */
[----:B------:R-:W-:Y:S02]  /*3170*/  IMAD.MOV.U32 R8, RZ, RZ, R3 ;  /* 0x000000ffff087224 */ /* 0x000fe400078e0003 */
[----:B-1----:R-:W-:Y:S02]  /*3180*/  IMAD.MOV.U32 R7, RZ, RZ, R10 ;  /* 0x000000ffff077224 */ /* 0x002fe400078e000a */
        /* <DEDUP_REMOVED lines=8> */
[CC--:B------:R-:W-:Y:S02]  /*3210*/  ISETP.LT.U32.AND P2, PT, R5.reuse, R10.reuse, PT ;  /* 0x0000000a0500720c */ /* 0x0c0fe40003f41070 */
[CC--:B------:R-:W-:Y:S02]  /*3220*/  ISETP.GE.AND.EX P0, PT, R4.reuse, R11.reuse, PT, P0 ;  /* 0x0000000b0400720c */ /* 0x0c0fe40003f06300 */
[----:B------:R-:W-:Y:S02]  /*3230*/  ISETP.LT.AND.EX P2, PT, R4, R11, PT, P2 ;  /* 0x0000000b0400720c */ /* 0x000fe40003f41320 */
[----:B------:R-:W-:Y:S02]  /*3240*/  SEL R8, R2, R3, !P0 ;  /* 0x0000000302087207 */ /* 0x000fe40004000000 */
[----:B------:R-:W-:-:S02]  /*3250*/  SEL R7, R5, R10, P2 ;  /* 0x0000000a05077207 */ /* 0x000fc40001000000 */
[----:B------:R-:W-:Y:S01]  /*3260*/  SEL R6, R4, R11, P2 ;  /* 0x0000000b04067207 */ /* 0x000fe20001000000 */
[----:B------:R-:W-:Y:S06]  /*3270*/  BRA `(.L_x_269) ;  /* 0x0000002800707947 */ /* 0x000fec0003800000 */
.L_x_237:
[----:B------:R-:W1:Y:S01]  /*3280*/  S2R R0, SR_TID.X ;  /* 0x0000000000007919 */ /* 0x000e620000002100 */
[----:B------:R-:W1:Y:S02]  /*3290*/  LDC.64 R2, c[0x0][0x380] ;  /* 0x0000e000ff027b82 */ /* 0x000e640000000a00 */
[----:B-1----:R-:W-:-:S05]  /*32a0*/  IMAD.WIDE.U32 R2, R0, 0x10, R2 ;  /* 0x0000001000027825 */ /* 0x002fca00078e0002 */
[----:B0-----:R-:W2:Y:S04]  /*32b0*/  LDG.E.CONSTANT R11, desc[UR10][R2.64] ;  /* 0x0000000a020b7981 */ /* 0x001ea8000c1e9900 */
[----:B------:R-:W2:Y:S04]  /*32c0*/  LDG.E.CONSTANT R6, desc[UR10][R2.64+0x1000] ;  /* 0x0010000a02067981 */ /* 0x000ea8000c1e9900 */
[----:B------:R-:W3:Y:S04]  /*32d0*/  LDG.E.64.CONSTANT R4, desc[UR10][R2.64+0x8] ;  /* 0x0000080a02047981 */ /* 0x000ee8000c1e9b00 */
[----:B------:R-:W3:Y:S04]  /*32e0*/  LDG.E.64.CONSTANT R16, desc[UR10][R2.64+0x1008] ;  /* 0x0010080a02107981 */ /* 0x000ee8000c1e9b00 */
[----:B------:R-:W4:Y:S04]  /*32f0*/  LDG.E.CONSTANT R7, desc[UR10][R2.64+0x2000] ;  /* 0x0020000a02077981 */ /* 0x000f28000c1e9900 */
[----:B------:R-:W5:Y:S04]  /*3300*/  LDG.E.64.CONSTANT R14, desc[UR10][R2.64+0x2008] ;  /* 0x0020080a020e7981 */ /* 0x000f68000c1e9b00 */
[----:B------:R-:W5:Y:S04]  /*3310*/  LDG.E.CONSTANT R10, desc[UR10][R2.64+0x3000] ;  /* 0x0030000a020a7981 */ /* 0x000f68000c1e9900 */
[----:B------:R-:W5:Y:S04]  /*3320*/  LDG.E.64.CONSTANT R12, desc[UR10][R2.64+0x3008] ;  /* 0x0030080a020c7981 */ /* 0x000f68000c1e9b00 */
[----:B------:R-:W5:Y:S04]  /*3330*/  LDG.E.CONSTANT R26, desc[UR10][R2.64+0x4000] ;  /* 0x0040000a021a7981 */ /* 0x000f68000c1e9900 */
[----:B------:R0:W5:Y:S01]  /*3340*/  LDG.E.64.CONSTANT R8, desc[UR10][R2.64+0x4008] ;  /* 0x0040080a02087981 */ /* 0x000162000c1e9b00 */
[----:B------:R-:W-:Y:S01]  /*3350*/  UISETP.GE.U32.AND UP0, UPT, UR8, 0xa00, UPT ;  /* 0x00000a000800788c */ /* 0x000fe2000bf06070 */
[----:B0-----:R-:W-:-:S02]  /*3360*/  IMAD.MOV.U32 R3, RZ, RZ, 0x500 ;  /* 0x00000500ff037424 */ /* 0x001fc400078e00ff */
[----:B------:R-:W-:Y:S01]  /*3370*/  IMAD.MOV.U32 R2, RZ, RZ, RZ ;  /* 0x000000ffff027224 */ /* 0x000fe200078e00ff */
[----:B--2---:R-:W-:-:S13]  /*3380*/  ISETP.GE.AND P1, PT, R11, R6, PT ;  /* 0x000000060b00720c */ /* 0x004fda0003f26270 */
[----:B---3--:R-:W-:-:S04]  /*3390*/  @P1 ISETP.GE.U32.AND P0, PT, R4, R16, PT ;  /* 0x000000100400120c */ /* 0x008fc80003f06070 */
[----:B------:R-:W-:-:S04]  /*33a0*/  @P1 ISETP.GE.AND.EX P0, PT, R5, R17, PT, P0 ;  /* 0x000000110500120c */ /* 0x000fc80003f06300 */
[----:B------:R-:W-:-:S04]  /*33b0*/  @P1 ISETP.LT.OR P0, PT, R6, R11, !P0 ;  /* 0x0000000b0600120c */ /* 0x000fc80004701670 */
[----:B------:R-:W-:Y:S02]  /*33c0*/  @P1 SEL R6, R11, R6, P0 ;  /* 0x000000060b061207 */ /* 0x000fe40000000000 */
[----:B------:R-:W-:Y:S02]  /*33d0*/  @P1 SEL R16, R4, R16, P0 ;  /* 0x0000001004101207 */ /* 0x000fe40000000000 */
[----:B----4-:R-:W-:Y:S02]  /*33e0*/  ISETP.GE.AND P2, PT, R6, R7, PT ;  /* 0x000000070600720c */ /* 0x010fe40003f46270 */
[----:B------:R-:W-:-:S11]  /*33f0*/  @P1 SEL R17, R5, R17, P0 ;  /* 0x0000001105111207 */ /* 0x000fd60000000000 */
[----:B-----5:R-:W-:-:S04]  /*3400*/  @P2 ISETP.GE.U32.AND P0, PT, R16, R14, PT ;  /* 0x0000000e1000220c */ /* 0x020fc80003f06070 */
[----:B------:R-:W-:-:S04]  /*3410*/  @P2 ISETP.GE.AND.EX P0, PT, R17, R15, PT, P0 ;  /* 0x0000000f1100220c */ /* 0x000fc80003f06300 */
[----:B------:R-:W-:-:S04]  /*3420*/  @P2 ISETP.LT.OR P0, PT, R7, R6, !P0 ;  /* 0x000000060700220c */ /* 0x000fc80004701670 */
[----:B------:R-:W-:Y:S02]  /*3430*/  @P2 SEL R7, R6, R7, P0 ;  /* 0x0000000706072207 */ /* 0x000fe40000000000 */
[----:B------:R-:W-:Y:S02]  /*3440*/  @P2 SEL R14, R16, R14, P0 ;  /* 0x0000000e100e2207 */ /* 0x000fe40000000000 */
[----:B------:R-:W-:Y:S02]  /*3450*/  ISETP.GE.AND P1, PT, R7, R10, PT ;  /* 0x0000000a0700720c */ /* 0x000fe40003f26270 */
[----:B------:R-:W-:-:S11]  /*3460*/  @P2 SEL R15, R17, R15, P0 ;  /* 0x0000000f110f2207 */ /* 0x000fd60000000000 */
[----:B------:R-:W-:-:S04]  /*3470*/  @P1 ISETP.GE.U32.AND P0, PT, R14, R12, PT ;  /* 0x0000000c0e00120c */ /* 0x000fc80003f06070 */
        /* <DEDUP_REMOVED lines=11> */
[----:B------:R-:W-:Y:S01]  /*3530*/  @P2 SEL R9, R13, R9, P0 ;  /* 0x000000090d092207 */ /* 0x000fe20000000000 */
[----:B------:R-:W-:Y:S06]  /*3540*/  BRA.U !UP0, `(.L_x_306) ;  /* 0x0000000908dc7547 */ /* 0x000fec000b800000 */
[----:B------:R-:W-:Y:S01]  /*3550*/  UIADD3 UR9, UP0, UPT, UR8, -0xa00, URZ ;  /* 0xfffff60008097890 */ /* 0x000fe2000ff1e0ff */
[----:B------:R-:W-:Y:S02]  /*3560*/  IMAD.MOV.U32 R3, RZ, RZ, 0x500 ;  /* 0x00000500ff037424 */ /* 0x000fe400078e00ff */
[----:B------:R-:W-:Y:S01]  /*3570*/  IMAD.MOV.U32 R2, RZ, RZ, RZ ;  /* 0x000000ffff027224 */ /* 0x000fe200078e00ff */
[----:B------:R-:W-:Y:S02]  /*3580*/  ULEA.HI.X.SX32 UR8, UR8, 0xffffffff, 0x1, UP0 ;  /* 0xffffffff08087891 */ /* 0x000fe400080f0eff */
[----:B------:R-:W-:Y:S02]  /*3590*/  UIMAD.WIDE.U32 UR12, UR9, -0x33333333, URZ ;  /* 0xcccccccd090c78a5 */ /* 0x000fe4000f8e00ff */
[----:B------:R-:W-:Y:S02]  /*35a0*/  UIMAD.WIDE.U32 UR4, UR8, -0x33333333, URZ ;  /* 0xcccccccd080478a5 */ /* 0x000fe4000f8e00ff */
[----:B------:R-:W-:-:S02]  /*35b0*/  UISETP.GE.U32.AND UP1, UPT, UR9, 0x500, UPT ;  /* 0x000005000900788c */ /* 0x000fc4000bf26070 */
[----:B------:R-:W-:Y:S02]  /*35c0*/  UIMAD.WIDE.U32 UR4, UP0, UR9, -0x33333334, UR4 ;  /* 0xcccccccc090478a5 */ /* 0x000fe4000f800004 */
[----:B------:R-:W-:Y:S02]  /*35d0*/  UISETP.GE.U32.AND.EX UP1, UPT, UR8, URZ, UPT, UP1 ;  /* 0x000000ff0800728c */ /* 0x000fe4000bf26110 */
[----:B------:R-:W-:Y:S02]  /*35e0*/  UIADD3.X UR7, UPT, UPT, URZ, URZ, URZ, UP0, !UPT ;  /* 0x000000ffff077290 */ /* 0x000fe400087fe4ff */
[----:B------:R-:W-:Y:S01]  /*35f0*/  UIADD3 URZ, UP0, UPT, UR13, UR4, URZ ;  /* 0x000000040dff7290 */ /* 0x000fe2000ff1e0ff */
[----:B------:R-:W-:-:S03]  /*3600*/  UMOV UR6, UR5 ;  /* 0x0000000500067c82 */ /* 0x000fc60008000000 */
[----:B------:R-:W-:-:S04]  /*3610*/  UIMAD.WIDE.U32.X UR4, UR8, -0x33333334, UR6, UP0 ;  /* 0xcccccccc080478a5 */ /* 0x000fc800080e0406 */
[----:B------:R-:W-:-:S04]  /*3620*/  USHF.R.U64 UR6, UR4, 0xa, UR5 ;  /* 0x0000000a04067899 */ /* 0x000fc80008001205 */
[----:B------:R-:W-:-:S04]  /*3630*/  ULOP3.LUT UR7, UR6, 0x1, URZ, 0xc0, !UPT ;  /* 0x0000000106077892 */ /* 0x000fc8000f8ec0ff */
[----:B------:R-:W-:-:S04]  /*3640*/  UISETP.NE.U32.AND UP0, UPT, UR7, 0x1, UPT ;  /* 0x000000010700788c */ /* 0x000fc8000bf05070 */
[----:B------:R-:W-:Y:S01]  /*3650*/  UISETP.NE.U32.AND.EX UP0, UPT, URZ, URZ, UPT, UP0 ;  /* 0x000000ffff00728c */ /* 0x000fe2000bf05100 */
[----:B------:R-:W-:Y:S10]  /*3660*/  BRA.U !UP1, `(.L_x_307) ;  /* 0x0000000509b87547 */ /* 0x000ff4000b800000 */
[----:B------:R-:W0:Y:S01]  /*3670*/  LDCU.64 UR8, c[0x0][0x380] ;  /* 0x00007000ff0877ac */ /* 0x000e220008000a00 */
[----:B------:R-:W-:Y:S02]  /*3680*/  IMAD.MOV.U32 R3, RZ, RZ, 0x500 ;  /* 0x00000500ff037424 */ /* 0x000fe400078e00ff */
[----:B------:R-:W-:Y:S01]  /*3690*/  IMAD.MOV.U32 R2, RZ, RZ, RZ ;  /* 0x000000ffff027224 */ /* 0x000fe200078e00ff */
[----:B------:R-:W-:-:S04]  /*36a0*/  UIADD3 UR4, UP1, UPT, UR6, 0x1, URZ ;  /* 0x0000000106047890 */ /* 0x000fc8000ff3e0ff */
[----:B------:R-:W-:Y:S02]  /*36b0*/  ULEA.HI.X UR5, UR5, URZ, URZ, 0x16, UP1 ;  /* 0x000000ff05057291 */ /* 0x000fe400088fb4ff */
[----:B------:R-:W-:Y:S02]  /*36c0*/  ULOP3.LUT UR4, UR4, 0xfffffffe, URZ, 0xc0, !UPT ;  /* 0xfffffffe04047892 */ /* 0x000fe4000f8ec0ff */
[----:B------:R-:W-:Y:S01]  /*36d0*/  ULOP3.LUT UR5, UR5, 0x7fffff, URZ, 0xc0, !UPT ;  /* 0x007fffff05057892 */ /* 0x000fe2000f8ec0ff */
[----:B0-----:R-:W-:-:S04]  /*36e0*/  LEA R28, P0, R0, UR8, 0x4 ;  /* 0x00000008001c7c11 */ /* 0x001fc8000f8020ff */
[----:B------:R-:W-:Y:S02]  /*36f0*/  IADD3 R28, P1, PT, R28, 0xe008, RZ ;  /* 0x0000e0081c1c7810 */ /* 0x000fe40007f3e0ff */
[----:B------:R-:W-:-:S05]  /*3700*/  LEA.HI.X R29, R0, UR9, RZ, 0x4, P0 ;  /* 0x00000009001d7c11 */ /* 0x000fca00080f24ff */
[----:B------:R-:W-:-:S07]  /*3710*/  IMAD.X R29, RZ, RZ, R29, P1 ;  /* 0x000000ffff1d7224 */ /* 0x000fce00008e061d */
.L_x_308:
[----:B------:R-:W2:Y:S04]  /*3720*/  LDG.E.CONSTANT R25, desc[UR10][R28.64+-0x9008] ;  /* 0xff6ff80a1c197981 */ /* 0x000ea8000c1e9900 */
[----:B------:R-:W3:Y:S04]  /*3730*/  LDG.E.64.CONSTANT R22, desc[UR10][R28.64+-0x9000] ;  /* 0xff70000a1c167981 */ /* 0x000ee8000c1e9b00 */
[----:B------:R-:W4:Y:S04]  /*3740*/  LDG.E.CONSTANT R27, desc[UR10][R28.64+-0x8008] ;  /* 0xff7ff80a1c1b7981 */ /* 0x000f28000c1e9900 */
[----:B------:R-:W5:Y:S04]  /*3750*/  LDG.E.64.CONSTANT R10, desc[UR10][R28.64+-0x8000] ;  /* 0xff80000a1c0a7981 */ /* 0x000f68000c1e9b00 */
[----:B------:R-:W5:Y:S04]  /*3760*/  LDG.E.CONSTANT R4, desc[UR10][R28.64+-0x7008] ;  /* 0xff8ff80a1c047981 */ /* 0x000f68000c1e9900 */
        /* <DEDUP_REMOVED lines=8> */
[----:B------:R-:W5:Y:S01]  /*37f0*/  LDG.E.64.CONSTANT R20, desc[UR10][R28.64+-0x3000] ;  /* 0xffd0000a1c147981 */ /* 0x000f62000c1e9b00 */
[----:B--2---:R-:W-:-:S13]  /*3800*/  ISETP.GE.AND P1, PT, R26, R25, PT ;  /* 0x000000191a00720c */ /* 0x004fda0003f26270 */
[----:B---3--:R-:W-:-:S04]  /*3810*/  @P1 ISETP.GE.U32.AND P0, PT, R8, R22, PT ;  /* 0x000000160800120c */ /* 0x008fc80003f06070 */
[----:B------:R-:W-:-:S04]  /*3820*/  @P1 ISETP.GE.AND.EX P0, PT, R9, R23, PT, P0 ;  /* 0x000000170900120c */ /* 0x000fc80003f06300 */
[----:B------:R-:W-:-:S04]  /*3830*/  @P1 ISETP.LT.OR P0, PT, R25, R26, !P0 ;  /* 0x0000001a1900120c */ /* 0x000fc80004701670 */
[----:B------:R-:W-:Y:S02]  /*3840*/  @P1 SEL R25, R26, R25, P0 ;  /* 0x000000191a191207 */ /* 0x000fe40000000000 */
[----:B------:R-:W-:Y:S01]  /*3850*/  @P1 SEL R22, R8, R22, P0 ;  /* 0x0000001608161207 */ /* 0x000fe20000000000 */
[----:B------:R-:W2:Y:S01]  /*3860*/  LDG.E.CONSTANT R26, desc[UR10][R28.64+-0x8] ;  /* 0xfffff80a1c1a7981 */ /* 0x000ea2000c1e9900 */
[----:B----4-:R-:W-:Y:S02]  /*3870*/  ISETP.GE.AND P2, PT, R25, R27, PT ;  /* 0x0000001b1900720c */ /* 0x010fe40003f46270 */
[----:B------:R-:W-:Y:S02]  /*3880*/  @P1 SEL R23, R9, R23, P0 ;  /* 0x0000001709171207 */ /* 0x000fe40000000000 */
[----:B------:R0:W3:Y:S09]  /*3890*/  LDG.E.64.CONSTANT R8, desc[UR10][R28.64] ;  /* 0x0000000a1c087981 */ /* 0x0000f2000c1e9b00 */
[----:B-----5:R-:W-:-:S04]  /*38a0*/  @P2 ISETP.GE.U32.AND P0, PT, R22, R10, PT ;  /* 0x0000000a1600220c */ /* 0x020fc80003f06070 */
[----:B------:R-:W-:-:S04]  /*38b0*/  @P2 ISETP.GE.AND.EX P0, PT, R23, R11, PT, P0 ;  /* 0x0000000b1700220c */ /* 0x000fc80003f06300 */
[----:B------:R-:W-:-:S04]  /*38c0*/  @P2 ISETP.LT.OR P0, PT, R27, R25, !P0 ;  /* 0x000000191b00220c */ /* 0x000fc80004701670 */
[----:B------:R-:W-:Y:S02]  /*38d0*/  @P2 SEL R27, R25, R27, P0 ;  /* 0x0000001b191b2207 */ /* 0x000fe40000000000 */
[----:B------:R-:W4:Y:S02]  /*38e0*/  LDG.E.CONSTANT R25, desc[UR10][R28.64+-0x2008] ;  /* 0xffdff80a1c197981 */ /* 0x000f24000c1e9900 */
[----:B------:R-:W-:Y:S02]  /*38f0*/  ISETP.GE.AND P1, PT, R27, R4, PT ;  /* 0x000000041b00720c */ /* 0x000fe40003f26270 */
[----:B------:R-:W-:Y:S02]  /*3900*/  @P2 SEL R10, R22, R10, P0 ;  /* 0x0000000a160a2207 */ /* 0x000fe40000000000 */
[----:B------:R-:W-:Y:S02]  /*3910*/  @P2 SEL R11, R23, R11, P0 ;  /* 0x0000000b170b2207 */ /* 0x000fe40000000000 */
[----:B------:R-:W5:Y:S07]  /*3920*/  LDG.E.64.CONSTANT R22, desc[UR10][R28.64+-0x2000] ;  /* 0xffe0000a1c167981 */ /* 0x000f6e000c1e9b00 */
[----:B------:R-:W-:-:S04]  /*3930*/  @P1 ISETP.GE.U32.AND P0, PT, R10, R12, PT ;  /* 0x0000000c0a00120c */ /* 0x000fc80003f06070 */
[----:B------:R-:W-:-:S04]  /*3940*/  @P1 ISETP.GE.AND.EX P0, PT, R11, R13, PT, P0 ;  /* 0x0000000d0b00120c */ /* 0x000fc80003f06300 */
[----:B------:R-:W-:-:S04]  /*3950*/  @P1 ISETP.LT.OR P0, PT, R4, R27, !P0 ;  /* 0x0000001b0400120c */ /* 0x000fc80004701670 */
[----:B------:R-:W-:Y:S02]  /*3960*/  @P1 SEL R4, R27, R4, P0 ;  /* 0x000000041b041207 */ /* 0x000fe40000000000 */
[----:B------:R-:W2:Y:S01]  /*3970*/  LDG.E.CONSTANT R27, desc[UR10][R28.64+-0x1008] ;  /* 0xffeff80a1c1b7981 */ /* 0x000ea2000c1e9900 */
[----:B------:R-:W-:Y:S02]  /*3980*/  @P1 SEL R12, R10, R12, P0 ;  /* 0x0000000c0a0c1207 */ /* 0x000fe40000000000 */
[----:B------:R-:W-:Y:S02]  /*3990*/  @P1 SEL R13, R11, R13, P0 ;  /* 0x0000000d0b0d1207 */ /* 0x000fe40000000000 */
[----:B------:R-:W3:Y:S01]  /*39a0*/  LDG.E.64.CONSTANT R10, desc[UR10][R28.64+-0x1000] ;  /* 0xfff0000a1c0a7981 */ /* 0x000ee2000c1e9b00 */
[----:B------:R-:W-:-:S13]  /*39b0*/  ISETP.GE.AND P2, PT, R4, R5, PT ;  /* 0x000000050400720c */ /* 0x000fda0003f46270 */
[----:B------:R-:W-:-:S04]  /*39c0*/  @P2 ISETP.GE.U32.AND P0, PT, R12, R14, PT ;  /* 0x0000000e0c00220c */ /* 0x000fc80003f06070 */
[----:B------:R-:W-:-:S04]  /*39d0*/  @P2 ISETP.GE.AND.EX P0, PT, R13, R15, PT, P0 ;  /* 0x0000000f0d00220c */ /* 0x000fc80003f06300 */
[----:B------:R-:W-:-:S04]  /*39e0*/  @P2 ISETP.LT.OR P0, PT, R5, R4, !P0 ;  /* 0x000000040500220c */ /* 0x000fc80004701670 */
[----:B------:R-:W-:-:S04]  /*39f0*/  @P2 SEL R5, R4, R5, P0 ;  /* 0x0000000504052207 */ /* 0x000fc80000000000 */
[----:B------:R-:W-:Y:S02]  /*3a00*/  ISETP.GE.AND P1, PT, R5, R6, PT ;  /* 0x000000060500720c */ /* 0x000fe40003f26270 */
[----:B------:R-:W-:Y:S02]  /*3a10*/  @P2 SEL R14, R12, R14, P0 ;  /* 0x0000000e0c0e2207 */ /* 0x000fe40000000000 */
[----:B------:R-:W-:-:S09]  /*3a20*/  @P2 SEL R15, R13, R15, P0 ;  /* 0x0000000f0d0f2207 */ /* 0x000fd20000000000 */
        /* <DEDUP_REMOVED lines=17> */
[----:B------:R-:W-:Y:S02]  /*3b40*/  @P1 SEL R24, R7, R24, P0 ;  /* 0x0000001807181207 */ /* 0x000fe40000000000 */
[----:B------:R-:W-:Y:S02]  /*3b50*/  @P1 SEL R20, R18, R20, P0 ;  /* 0x0000001412141207 */ /* 0x000fe40000000000 */
[----:B------:R-:W-:Y:S01]  /*3b60*/  @P1 SEL R21, R19, R21, P0 ;  /* 0x0000001513151207 */ /* 0x000fe20000000000 */
[----:B------:R-:W-:-:S04]  /*3b70*/  UIADD3 UR4, UP1, UPT, UR4, -0x2, URZ ;  /* 0xfffffffe04047890 */ /* 0x000fc8000ff3e0ff */
[----:B------:R-:W-:Y:S02]  /*3b80*/  UIADD3.X UR5, UPT, UPT, UR5, -0x1, URZ, UP1, !UPT ;  /* 0xffffffff05057890 */ /* 0x000fe40008ffe4ff */
[----:B------:R-:W-:-:S04]  /*3b90*/  UISETP.NE.U32.AND UP1, UPT, UR4, URZ, UPT ;  /* 0x000000ff0400728c */ /* 0x000fc8000bf25070 */
[----:B------:R-:W-:Y:S01]  /*3ba0*/  UISETP.NE.AND.EX UP1, UPT, UR5, URZ, UPT, UP1 ;  /* 0x000000ff0500728c */ /* 0x000fe2000bf25310 */
[----:B----4-:R-:W-:-:S13]  /*3bb0*/  ISETP.GE.AND P2, PT, R24, R25, PT ;  /* 0x000000191800720c */ /* 0x010fda0003f46270 */
[----:B-----5:R-:W-:-:S04]  /*3bc0*/  @P2 ISETP.GE.U32.AND P0, PT, R20, R22, PT ;  /* 0x000000161400220c */ /* 0x020fc80003f06070 */
[----:B------:R-:W-:-:S04]  /*3bd0*/  @P2 ISETP.GE.AND.EX P0, PT, R21, R23, PT, P0 ;  /* 0x000000171500220c */ /* 0x000fc80003f06300 */
[----:B------:R-:W-:-:S04]  /*3be0*/  @P2 ISETP.LT.OR P0, PT, R25, R24, !P0 ;  /* 0x000000181900220c */ /* 0x000fc80004701670 */
[----:B------:R-:W-:-:S04]  /*3bf0*/  @P2 SEL R25, R24, R25, P0 ;  /* 0x0000001918192207 */ /* 0x000fc80000000000 */
[----:B--2---:R-:W-:Y:S02]  /*3c00*/  ISETP.GE.AND P3, PT, R25, R27, PT ;  /* 0x0000001b1900720c */ /* 0x004fe40003f66270 */
[----:B------:R-:W-:Y:S02]  /*3c10*/  @P2 SEL R22, R20, R22, P0 ;  /* 0x0000001614162207 */ /* 0x000fe40000000000 */
[----:B------:R-:W-:-:S09]  /*3c20*/  @P2 SEL R23, R21, R23, P0 ;  /* 0x0000001715172207 */ /* 0x000fd20000000000 */
[----:B---3--:R-:W-:-:S04]  /*3c30*/  @P3 ISETP.GE.U32.AND P0, PT, R22, R10, PT ;  /* 0x0000000a1600320c */ /* 0x008fc80003f06070 */
[----:B------:R-:W-:-:S04]  /*3c40*/  @P3 ISETP.GE.AND.EX P0, PT, R23, R11, PT, P0 ;  /* 0x0000000b1700320c */ /* 0x000fc80003f06300 */
[----:B------:R-:W-:-:S04]  /*3c50*/  @P3 ISETP.LT.OR P0, PT, R27, R25, !P0 ;  /* 0x000000191b00320c */ /* 0x000fc80004701670 */
[----:B------:R-:W-:-:S04]  /*3c60*/  @P3 SEL R27, R25, R27, P0 ;  /* 0x0000001b191b3207 */ /* 0x000fc80000000000 */
[----:B------:R-:W-:Y:S02]  /*3c70*/  ISETP.GE.AND P1, PT, R27, R26, PT ;  /* 0x0000001a1b00720c */ /* 0x000fe40003f26270 */
[----:B------:R-:W-:Y:S02]  /*3c80*/  @P3 SEL R10, R22, R10, P0 ;  /* 0x0000000a160a3207 */ /* 0x000fe40000000000 */
[----:B------:R-:W-:Y:S02]  /*3c90*/  @P3 SEL R11, R23, R11, P0 ;  /* 0x0000000b170b3207 */ /* 0x000fe40000000000 */
[----:B0-----:R-:W-:-:S07]  /*3ca0*/  IADD3 R28, P3, PT, R28, 0xa000, RZ ;  /* 0x0000a0001c1c7810 */ /* 0x001fce0007f7e0ff */
[----:B------:R-:W-:-:S04]  /*3cb0*/  @P1 ISETP.GE.U32.AND P0, PT, R10, R8, PT ;  /* 0x000000080a00120c */ /* 0x000fc80003f06070 */
[----:B------:R-:W-:Y:S02]  /*3cc0*/  @P1 ISETP.GE.AND.EX P0, PT, R11, R9, PT, P0 ;  /* 0x000000090b00120c */ /* 0x000fe40003f06300 */
[----:B------:R-:W-:Y:S02]  /*3cd0*/  IADD3 R3, P2, PT, R3, 0xa00, RZ ;  /* 0x00000a0003037810 */ /* 0x000fe40007f5e0ff */
[----:B------:R-:W-:Y:S01]  /*3ce0*/  @P1 ISETP.LT.OR P0, PT, R26, R27, !P0 ;  /* 0x0000001b1a00120c */ /* 0x000fe20004701670 */
[----:B------:R-:W-:Y:S02]  /*3cf0*/  IMAD.X R29, RZ, RZ, R29, P3 ;  /* 0x000000ffff1d7224 */ /* 0x000fe400018e061d */
[----:B------:R-:W-:Y:S01]  /*3d00*/  IMAD.X R2, RZ, RZ, R2, P2 ;  /* 0x000000ffff027224 */ /* 0x000fe200010e0602 */
[----:B------:R-:W-:Y:S02]  /*3d10*/  @P1 SEL R26, R27, R26, P0 ;  /* 0x0000001a1b1a1207 */ /* 0x000fe40000000000 */
[----:B------:R-:W-:-:S02]  /*3d20*/  @P1 SEL R8, R10, R8, P0 ;  /* 0x000000080a081207 */ /* 0x000fc40000000000 */
[----:B------:R-:W-:Y:S01]  /*3d30*/  @P1 SEL R9, R11, R9, P0 ;  /* 0x000000090b091207 */ /* 0x000fe20000000000 */
[----:B------:R-:W-:Y:S06]  /*3d40*/  BRA.U UP1, `(.L_x_308) ;  /* 0xfffffff901747547 */ /* 0x000fec000b83ffff */
.L_x_307:
[----:B------:R-:W-:Y:S05]  /*3d50*/  BRA.U !UP0, `(.L_x_306) ;  /* 0x0000000108d87547 */ /* 0x000fea000b800000 */
[----:B------:R-:W0:Y:S02]  /*3d60*/  LDC.64 R4, c[0x0][0x380] ;  /* 0x0000e000ff047b82 */ /* 0x000e240000000a00 */
[----:B0-----:R-:W-:-:S03]  /*3d70*/  IMAD.WIDE.U32 R4, R0, 0x10, R4 ;  /* 0x0000001000047825 */ /* 0x001fc600078e0004 */
[----:B------:R-:W-:-:S04]  /*3d80*/  LEA R14, P0, R3, R4, 0x4 ;  /* 0x00000004030e7211 */ /* 0x000fc800078020ff */
[----:B------:R-:W-:-:S05]  /*3d90*/  LEA.HI.X R15, R3, R5, R2, 0x4, P0 ;  /* 0x00000005030f7211 */ /* 0x000fca00000f2402 */
        /* <DEDUP_REMOVED lines=38> */
[----:B------:R-:W-:Y:S02]  /*4000*/  @P2 SEL R13, R5, R13, P0 ;  /* 0x0000000d050d2207 */ /* 0x000fe40000000000 */
[----:B------:R-:W-:-:S05]  /*4010*/  IADD3 R3, P2, PT, R3, 0x500, RZ ;  /* 0x0000050003037810 */ /* 0x000fca0007f5e0ff */
[----:B------:R-:W-:-:S04]  /*4020*/  IMAD.X R2, RZ, RZ, R2, P2 ;  /* 0x000000ffff027224 */ /* 0x000fc800010e0602 */
[----:B------:R-:W-:-:S04]  /*4030*/  @P1 ISETP.GE.U32.AND P0, PT, R12, R16, PT ;  /* 0x000000100c00120c */ /* 0x000fc80003f06070 */
[----:B------:R-:W-:-:S04]  /*4040*/  @P1 ISETP.GE.AND.EX P0, PT, R13, R17, PT, P0 ;  /* 0x000000110d00120c */ /* 0x000fc80003f06300 */
[----:B------:R-:W-:-:S04]  /*4050*/  @P1 ISETP.LT.OR P0, PT, R23, R20, !P0 ;  /* 0x000000141700120c */ /* 0x000fc80004701670 */
[----:B------:R-:W-:Y:S02]  /*4060*/  @P1 SEL R16, R12, R16, P0 ;  /* 0x000000100c101207 */ /* 0x000fe40000000000 */
[----:B------:R-:W-:Y:S02]  /*4070*/  @P1 SEL R17, R13, R17, P0 ;  /* 0x000000110d111207 */ /* 0x000fe40000000000 */
[----:B------:R-:W-:Y:S01]  /*4080*/  @P1 SEL R23, R20, R23, P0 ;  /* 0x0000001714171207 */ /* 0x000fe20000000000 */
[----:B------:R-:W-:Y:S02]  /*4090*/  IMAD.MOV.U32 R8, RZ, RZ, R16 ;  /* 0x000000ffff087224 */ /* 0x000fe400078e0010 */
[----:B------:R-:W-:Y:S02]  /*40a0*/  IMAD.MOV.U32 R9, RZ, RZ, R17 ;  /* 0x000000ffff097224 */ /* 0x000fe400078e0011 */
[----:B------:R-:W-:-:S07]  /*40b0*/  IMAD.MOV.U32 R26, RZ, RZ, R23 ;  /* 0x000000ffff1a7224 */ /* 0x000fce00078e0017 */
.L_x_306:
[----:B------:R-:W0:Y:S02]  /*40c0*/  LDCU UR4, c[0x0][0x390] ;  /* 0x00007200ff0477ac */ /* 0x000e240008000800 */
[----:B0-----:R-:W-:Y:S02]  /*40d0*/  USHF.R.S32.HI UR5, URZ, 0x1f, UR4 ;  /* 0x0000001fff057899 */ /* 0x001fe40008011404 */
[----:B------:R-:W-:-:S04]  /*40e0*/  ISETP.GE.U32.AND P0, PT, R3, UR4, PT ;  /* 0x0000000403007c0c */ /* 0x000fc8000bf06070 */
[----:B------:R-:W-:-:S13]  /*40f0*/  ISETP.GE.AND.EX P0, PT, R2, UR5, PT, P0 ;  /* 0x0000000502007c0c */ /* 0x000fda000bf06300 */
[----:B------:R-:W-:Y:S05]  /*4100*/  @P0 BRA `(.L_x_309) ;  /* 0x0000000800480947 */ /* 0x000fea0003800000 */
[----:B------:R-:W-:Y:S01]  /*4110*/  IADD3 R5, PT, PT, -R3, UR4, RZ ;  /* 0x0000000403057c10 */ /* 0x000fe2000fffe1ff */
[----:B------:R-:W-:Y:S03]  /*4120*/  BSSY.RECONVERGENT B1, `(.L_x_309) ;  /* 0x0000090000017945 */ /* 0x000fe60003800200 */
[----:B------:R-:W-:-:S13]  /*4130*/  ISETP.GE.AND P0, PT, R0, R5, PT ;  /* 0x000000050000720c */ /* 0x000fda0003f06270 */
[----:B------:R-:W-:Y:S05]  /*4140*/  @P0 BRA `(.L_x_310) ;  /* 0x0000000800340947 */ /* 0x000fea0003800000 */
[----:B------:R-:W-:Y:S01]  /*4150*/  LOP3.LUT R4, RZ, R0, RZ, 0x33, !PT ;  /* 0x00000000ff047212 */ /* 0x000fe200078e33ff */
[----:B------:R-:W-:Y:S03]  /*4160*/  BSSY.RECONVERGENT B2, `(.L_x_311) ;  /* 0x000002d000027945 */ /* 0x000fe60003800200 */
[----:B------:R-:W-:-:S04]  /*4170*/  IADD3 R14, PT, PT, -R3, UR4, R4 ;  /* 0x00000004030e7c10 */ /* 0x000fc8000fffe104 */
[----:B------:R-:W-:-:S04]  /*4180*/  LOP3.LUT R4, R14, 0x300, RZ, 0xc0, !PT ;  /* 0x000003000e047812 */ /* 0x000fc800078ec0ff */
[----:B------:R-:W-:Y:S01]  /*4190*/  ISETP.NE.AND P0, PT, R4, 0x300, PT ;  /* 0x000003000400780c */ /* 0x000fe20003f05270 */
[----:B------:R-:W-:-:S12]  /*41a0*/  IMAD.MOV.U32 R4, RZ, RZ, R0 ;  /* 0x000000ffff047224 */ /* 0x000fd800078e0000 */
[----:B------:R-:W-:Y:S05]  /*41b0*/  @!P0 BRA `(.L_x_312) ;  /* 0x00000000009c8947 */ /* 0x000fea0003800000 */
[----:B------:R-:W0:Y:S01]  /*41c0*/  LDCU.64 UR6, c[0x0][0x380] ;  /* 0x00007000ff0677ac */ /* 0x000e220008000a00 */
[----:B------:R-:W-:Y:S02]  /*41d0*/  IADD3 R11, P0, PT, R0, R3, RZ ;  /* 0x00000003000b7210 */ /* 0x000fe40007f1e0ff */
[----:B------:R-:W-:-:S03]  /*41e0*/  LEA.HI R4, R14, 0x1, RZ, 0x18 ;  /* 0x000000010e047811 */ /* 0x000fc600078fc0ff */
[----:B------:R-:W-:Y:S01]  /*41f0*/  IMAD.X R10, RZ, RZ, R2, P0 ;  /* 0x000000ffff0a7224 */ /* 0x000fe200000e0602 */
[----:B------:R-:W-:Y:S01]  /*4200*/  LOP3.LUT R6, R4, 0x3, RZ, 0xc0, !PT ;  /* 0x0000000304067812 */ /* 0x000fe200078ec0ff */
[----:B------:R-:W-:-:S04]  /*4210*/  IMAD.MOV.U32 R4, RZ, RZ, R0 ;  /* 0x000000ffff047224 */ /* 0x000fc800078e0000 */
[----:B------:R-:W-:Y:S01]  /*4220*/  IMAD.MOV R12, RZ, RZ, -R6 ;  /* 0x000000ffff0c7224 */ /* 0x000fe200078e0a06 */
[----:B0-----:R-:W-:-:S04]  /*4230*/  LEA R13, P1, R11, UR6, 0x4 ;  /* 0x000000060b0d7c11 */ /* 0x001fc8000f8220ff */
[----:B------:R-:W-:-:S09]  /*4240*/  LEA.HI.X R11, R11, UR7, R10, 0x4, P1 ;  /* 0x000000070b0b7c11 */ /* 0x000fd200088f240a */
.L_x_315:
[----:B------:R-:W-:-:S05]  /*4250*/  IMAD.MOV.U32 R10, RZ, RZ, R13 ;  /* 0x000000ffff0a7224 */ /* 0x000fca00078e000d */
[----:B------:R-:W2:Y:S04]  /*4260*/  LDG.E.CONSTANT R19, desc[UR10][R10.64] ;  /* 0x0000000a0a137981 */ /* 0x000ea8000c1e9900 */
[----:B------:R-:W3:Y:S01]  /*4270*/  LDG.E.64.CONSTANT R6, desc[UR10][R10.64+0x8] ;  /* 0x0000080a0a067981 */ /* 0x000ee2000c1e9b00 */
[----:B------:R-:W-:Y:S01]  /*4280*/  VIADD R12, R12, 0x1 ;  /* 0x000000010c0c7836 */ /* 0x000fe20000000000 */
[----:B------:R-:W-:Y:S01]  /*4290*/  BSSY.RECONVERGENT B3, `(.L_x_313) ;  /* 0x0000016000037945 */ /* 0x000fe20003800200 */
[----:B------:R-:W-:Y:S01]  /*42a0*/  IMAD.MOV.U32 R15, RZ, RZ, R8 ;  /* 0x000000ffff0f7224 */ /* 0x000fe200078e0008 */
        /* <DEDUP_REMOVED lines=20> */
.L_x_314:
[----:B------:R-:W-:Y:S05]  /*43f0*/  BSYNC.RECONVERGENT B3 ;  /* 0x0000000000037941 */ /* 0x000fea0003800200 */
.L_x_313:
[----:B------:R-:W-:Y:S02]  /*4400*/  IMAD.X R11, RZ, RZ, R11, P3 ;  /* 0x000000ffff0b7224 */ /* 0x000fe400018e060b */
[----:B------:R-:W-:Y:S01]  /*4410*/  VIADD R4, R4, 0x100 ;  /* 0x0000010004047836 */ /* 0x000fe20000000000 */
[----:B------:R-:W-:Y:S06]  /*4420*/  @P2 BRA `(.L_x_315) ;  /* 0xfffffffc00882947 */ /* 0x000fec000383ffff */
.L_x_312:
[----:B------:R-:W-:Y:S05]  /*4430*/  BSYNC.RECONVERGENT B2 ;  /* 0x0000000000027941 */ /* 0x000fea0003800200 */
.L_x_311:
[----:B------:R-:W-:-:S13]  /*4440*/  ISETP.GE.U32.AND P0, PT, R14, 0x300, PT ;  /* 0x000003000e00780c */ /* 0x000fda0003f06070 */
[----:B------:R-:W-:Y:S05]  /*4450*/  @!P0 BRA `(.L_x_310) ;  /* 0x0000000400708947 */ /* 0x000fea0003800000 */
[----:B------:R-:W0:Y:S01]  /*4460*/  LDCU.64 UR6, c[0x0][0x380] ;  /* 0x00007000ff0677ac */ /* 0x000e220008000a00 */
[----:B------:R-:W-:-:S05]  /*4470*/  IADD3 R3, P0, PT, R4, R3, RZ ;  /* 0x0000000304037210 */ /* 0x000fca0007f1e0ff */
[----:B------:R-:W-:Y:S01]  /*4480*/  IMAD.X R2, RZ, RZ, R2, P0 ;  /* 0x000000ffff027224 */ /* 0x000fe200000e0602 */
[----:B0-----:R-:W-:-:S04]  /*4490*/  LEA R10, P1, R3, UR6, 0x4 ;  /* 0x00000006030a7c11 */ /* 0x001fc8000f8220ff */
[----:B------:R-:W-:Y:S02]  /*44a0*/  IADD3 R10, P0, PT, R10, 0x3008, RZ ;  /* 0x000030080a0a7810 */ /* 0x000fe40007f1e0ff */
[----:B------:R-:W-:-:S05]  /*44b0*/  LEA.HI.X R11, R3, UR7, R2, 0x4, P1 ;  /* 0x00000007030b7c11 */ /* 0x000fca00088f2402 */
[----:B------:R-:W-:-:S07]  /*44c0*/  IMAD.X R11, RZ, RZ, R11, P0 ;  /* 0x000000ffff0b7224 */ /* 0x000fce00000e060b */
.L_x_324:
[----:B------:R-:W2:Y:S04]  /*44d0*/  LDG.E.CONSTANT R17, desc[UR10][R10.64+-0x3008] ;  /* 0xffcff80a0a117981 */ /* 0x000ea8000c1e9900 */
[----:B------:R-:W3:Y:S04]  /*44e0*/  LDG.E.64.CONSTANT R14, desc[UR10][R10.64+-0x3000] ;  /* 0xffd0000a0a0e7981 */ /* 0x000ee8000c1e9b00 */
[----:B------:R0:W5:Y:S04]  /*44f0*/  LDG.E.CONSTANT R23, desc[UR10][R10.64+-0x2008] ;  /* 0xffdff80a0a177981 */ /* 0x000168000c1e9900 */
        /* <DEDUP_REMOVED lines=22> */
.L_x_317:
[----:B------:R-:W-:Y:S05]  /*4660*/  BSYNC.RECONVERGENT B2 ;  /* 0x0000000000027941 */ /* 0x000fea0003800200 */
.L_x_316:
        /* <DEDUP_REMOVED lines=17> */
.L_x_319:
[----:B------:R-:W-:Y:S05]  /*4780*/  BSYNC.RECONVERGENT B2 ;  /* 0x0000000000027941 */ /* 0x000fea0003800200 */
.L_x_318:
        /* <DEDUP_REMOVED lines=17> */
.L_x_321:
[----:B------:R-:W-:Y:S05]  /*48a0*/  BSYNC.RECONVERGENT B2 ;  /* 0x0000000000027941 */ /* 0x000fea0003800200 */
.L_x_320:
        /* <DEDUP_REMOVED lines=17> */
.L_x_323:
[----:B------:R-:W-:Y:S05]  /*49c0*/  BSYNC.RECONVERGENT B2 ;  /* 0x0000000000027941 */ /* 0x000fea0003800200 */
.L_x_322:
[----:B------:R-:W-:Y:S01]  /*49d0*/  VIADD R4, R4, 0x400 ;  /* 0x0000040004047836 */ /* 0x000fe20000000000 */
[----:B------:R-:W-:-:S04]  /*49e0*/  IADD3 R10, P1, PT, R10, 0x4000, RZ ;  /* 0x000040000a0a7810 */ /* 0x000fc80007f3e0ff */
[----:B------:R-:W-:Y:S01]  /*49f0*/  ISETP.GE.AND P0, PT, R4, R5, PT ;  /* 0x000000050400720c */ /* 0x000fe20003f06270 */
[----:B------:R-:W-:-:S12]  /*4a00*/  IMAD.X R11, RZ, RZ, R11, P1 ;  /* 0x000000ffff0b7224 */ /* 0x000fd800008e060b */
[----:B------:R-:W-:Y:S05]  /*4a10*/  @!P0 BRA `(.L_x_324) ;  /* 0xfffffff800ac8947 */ /* 0x000fea000383ffff */
.L_x_310:
[----:B------:R-:W-:Y:S05]  /*4a20*/  BSYNC.RECONVERGENT B1 ;  /* 0x0000000000017941 */ /* 0x000fea0003800200 */
.L_x_309:
[----:B------:R-:W0:Y:S01]  /*4a30*/  S2R R2, SR_LANEID ;  /* 0x0000000000027919 */ /* 0x000e220000000000 */
[----:B------:R-:W-:Y:S01]  /*4a40*/  BSSY.RECONVERGENT B1, `(.L_x_325) ;  /* 0x000001e000017945 */ /* 0x000fe20003800200 */
[----:B------:R-:W-:Y:S01]  /*4a50*/  IMAD.MOV.U32 R6, RZ, RZ, R8 ;  /* 0x000000ffff067224 */ /* 0x000fe200078e0008 */
[----:B------:R1:W2:Y:S01]  /*4a60*/  SHFL.DOWN PT, R3, R26, 0x1, 0x1f ;  /* 0x08201f001a037f89 */ /* 0x0002a200000e0000 */
[----:B------:R-:W-:-:S03]  /*4a70*/  IMAD.MOV.U32 R7, RZ, RZ, R9 ;  /* 0x000000ffff077224 */ /* 0x000fc600078e0009 */
[----:B------:R1:W3:Y:S04]  /*4a80*/  SHFL.DOWN PT, R5, R8, 0x1, 0x1f ;  /* 0x08201f0008057f89 */ /* 0x0002e800000e0000 */
[----:B------:R1:W4:Y:S01]  /*4a90*/  SHFL.DOWN PT, R4, R9, 0x1, 0x1f ;  /* 0x08201f0009047f89 */ /* 0x00032200000e0000 */
[C---:B0-----:R-:W-:Y:S02]  /*4aa0*/  ISETP.GT.AND P0, PT, R2.reuse, 0x1e, PT ;  /* 0x0000001e0200780c */ /* 0x041fe40003f04270 */
[C---:B------:R-:W-:Y:S02]  /*4ab0*/  ISETP.GT.AND P1, PT, R2.reuse, 0x1d, PT ;  /* 0x0000001d0200780c */ /* 0x040fe40003f24270 */
[C---:B------:R-:W-:Y:S02]  /*4ac0*/  ISETP.GT.AND P5, PT, R2.reuse, 0x1b, PT ;  /* 0x0000001b0200780c */ /* 0x040fe40003fa4270 */
[----:B------:R-:W-:-:S02]  /*4ad0*/  ISETP.GT.AND P4, PT, R2, 0x17, PT ;  /* 0x000000170200780c */ /* 0x000fc40003f84270 */
[C---:B------:R-:W-:Y:S02]  /*4ae0*/  ISETP.GT.AND P3, PT, R2.reuse, 0xf, PT ;  /* 0x0000000f0200780c */ /* 0x040fe40003f64270 */
[----:B------:R-:W-:Y:S01]  /*4af0*/  ISETP.NE.AND P2, PT, R2, RZ, PT ;  /* 0x000000ff0200720c */ /* 0x000fe20003f45270 */
[----:B------:R-:W-:Y:S02]  /*4b00*/  IMAD.MOV.U32 R2, RZ, RZ, R26 ;  /* 0x000000ffff027224 */ /* 0x000fe400078e001a */
[----:B-1234-:R-:W-:Y:S10]  /*4b10*/  @P0 BRA `(.L_x_326) ;  /* 0x0000000000400947 */ /* 0x01eff40003800000 */
        /* <DEDUP_REMOVED lines=9> */
[----:B------:R-:W-:-:S04]  /*4bb0*/  @P6 ISETP.GE.U32.AND P0, PT, R8, R5, PT ;  /* 0x000000050800620c */ /* 0x000fc80003f06070 */
[----:B------:R-:W-:-:S04]  /*4bc0*/  @P6 ISETP.GE.AND.EX P0, PT, R9, R4, PT, P0 ;  /* 0x000000040900620c */ /* 0x000fc80003f06300 */
[----:B------:R-:W-:Y:S02]  /*4bd0*/  @P6 SEL R2, R26, R3, !P0 ;  /* 0x000000031a026207 */ /* 0x000fe40004000000 */
[----:B------:R-:W-:-:S04]  /*4be0*/  @P6 ISETP.LT.U32.AND P0, PT, R8, R5, PT ;  /* 0x000000050800620c */ /* 0x000fc80003f01070 */
[----:B------:R-:W-:-:S04]  /*4bf0*/  @P6 ISETP.LT.AND.EX P0, PT, R9, R4, PT, P0 ;  /* 0x000000040900620c */ /* 0x000fc80003f01300 */
[----:B------:R-:W-:Y:S02]  /*4c00*/  @P6 SEL R6, R8, R5, P0 ;  /* 0x0000000508066207 */ /* 0x000fe40000000000 */
[----:B------:R-:W-:-:S07]  /*4c10*/  @P6 SEL R7, R9, R4, P0 ;  /* 0x0000000409076207 */ /* 0x000fce0000000000 */
.L_x_326:
[----:B------:R-:W-:Y:S05]  /*4c20*/  BSYNC.RECONVERGENT B1 ;  /* 0x0000000000017941 */ /* 0x000fea0003800200 */
.L_x_325:
[----:B------:R0:W1:Y:S01]  /*4c30*/  SHFL.DOWN PT, R9, R2, 0x2, 0x1f ;  /* 0x08401f0002097f89 */ /* 0x00006200000e0000 */
[----:B------:R-:W-:Y:S01]  /*4c40*/  BSSY.RECONVERGENT B1, `(.L_x_327) ;  /* 0x0000017000017945 */ /* 0x000fe20003800200 */
[----:B------:R-:W-:Y:S02]  /*4c50*/  IMAD.MOV.U32 R3, RZ, RZ, R2 ;  /* 0x000000ffff037224 */ /* 0x000fe400078e0002 */
[----:B------:R0:W2:Y:S01]  /*4c60*/  SHFL.DOWN PT, R11, R6, 0x2, 0x1f ;  /* 0x08401f00060b7f89 */ /* 0x0000a200000e0000 */
[----:B------:R-:W-:Y:S02]  /*4c70*/  IMAD.MOV.U32 R4, RZ, RZ, R6 ;  /* 0x000000ffff047224 */ /* 0x000fe400078e0006 */
[----:B------:R-:W-:Y:S01]  /*4c80*/  IMAD.MOV.U32 R5, RZ, RZ, R7 ;  /* 0x000000ffff057224 */ /* 0x000fe200078e0007 */
[----:B------:R0:W3:Y:S01]  /*4c90*/  SHFL.DOWN PT, R8, R7, 0x2, 0x1f ;  /* 0x08401f0007087f89 */ /* 0x0000e200000e0000 */
[----:B------:R-:W-:Y:S05]  /*4ca0*/  @P1 BRA `(.L_x_328) ;  /* 0x0000000000401947 */ /* 0x000fea0003800000 */
[----:B-1----:R-:W-:Y:S01]  /*4cb0*/  ISETP.GE.AND P0, PT, R2, R9, PT ;  /* 0x000000090200720c */ /* 0x002fe20003f06270 */
[----:B------:R-:W-:Y:S02]  /*4cc0*/  IMAD.MOV.U32 R3, RZ, RZ, R9 ;  /* 0x000000ffff037224 */ /* 0x000fe400078e0009 */
[----:B--2---:R-:W-:Y:S02]  /*4cd0*/  IMAD.MOV.U32 R4, RZ, RZ, R11 ;  /* 0x000000ffff047224 */ /* 0x004fe400078e000b */
        /* <DEDUP_REMOVED lines=13> */
.L_x_328:
[----:B------:R-:W-:Y:S05]  /*4db0*/  BSYNC.RECONVERGENT B1 ;  /* 0x0000000000017941 */ /* 0x000fea0003800200 */
.L_x_327:
[----:B---3--:R3:W4:Y:S01]  /*4dc0*/  SHFL.DOWN PT, R8, R3, 0x4, 0x1f ;  /* 0x08801f0003087f89 */ /* 0x00872200000e0000 */
[----:B------:R-:W-:Y:S01]  /*4dd0*/  BSSY.RECONVERGENT B1, `(.L_x_329) ;  /* 0x0000017000017945 */ /* 0x000fe20003800200 */
[----:B0-----:R-:W-:Y:S02]  /*4de0*/  IMAD.MOV.U32 R2, RZ, RZ, R3 ;  /* 0x000000ffff027224 */ /* 0x001fe400078e0003 */
[----:B-1----:R3:W0:Y:S01]  /*4df0*/  SHFL.DOWN PT, R9, R4, 0x4, 0x1f ;  /* 0x08801f0004097f89 */ /* 0x00262200000e0000 */
[----:B------:R-:W-:Y:S02]  /*4e00*/  IMAD.MOV.U32 R6, RZ, RZ, R4 ;  /* 0x000000ffff067224 */ /* 0x000fe400078e0004 */
[----:B------:R-:W-:Y:S01]  /*4e10*/  IMAD.MOV.U32 R7, RZ, RZ, R5 ;  /* 0x000000ffff077224 */ /* 0x000fe200078e0005 */
[----:B------:R3:W1:Y:S01]  /*4e20*/  SHFL.DOWN PT, R10, R5, 0x4, 0x1f ;  /* 0x08801f00050a7f89 */ /* 0x00066200000e0000 */
[----:B------:R-:W-:Y:S05]  /*4e30*/  @P5 BRA `(.L_x_330) ;  /* 0x0000000000405947 */ /* 0x000fea0003800000 */
[----:B----4-:R-:W-:Y:S01]  /*4e40*/  ISETP.GE.AND P0, PT, R3, R8, PT ;  /* 0x000000080300720c */ /* 0x010fe20003f06270 */
[----:B------:R-:W-:Y:S02]  /*4e50*/  IMAD.MOV.U32 R2, RZ, RZ, R8 ;  /* 0x000000ffff027224 */ /* 0x000fe400078e0008 */
[----:B0-----:R-:W-:Y:S02]  /*4e60*/  IMAD.MOV.U32 R6, RZ, RZ, R9 ;  /* 0x000000ffff067224 */ /* 0x001fe400078e0009 */
[----:B-1----:R-:W-:-:S08]  /*4e70*/  IMAD.MOV.U32 R7, RZ, RZ, R10 ;  /* 0x000000ffff077224 */ /* 0x002fd000078e000a */
        /* <DEDUP_REMOVED lines=12> */
.L_x_330:
[----:B------:R-:W-:Y:S05]  /*4f40*/  BSYNC.RECONVERGENT B1 ;  /* 0x0000000000017941 */ /* 0x000fea0003800200 */
.L_x_329:
[----:B0-----:R0:W0:Y:S01]  /*4f50*/  SHFL.DOWN PT, R9, R2, 0x8, 0x1f ;  /* 0x09001f0002097f89 */ /* 0x00102200000e0000 */
[----:B------:R-:W-:Y:S01]  /*4f60*/  BSSY.RECONVERGENT B1, `(.L_x_331) ;  /* 0x0000017000017945 */ /* 0x000fe20003800200 */
[----:B---3--:R-:W-:Y:S02]  /*4f70*/  IMAD.MOV.U32 R3, RZ, RZ, R2 ;  /* 0x000000ffff037224 */ /* 0x008fe400078e0002 */
[----:B--2---:R2:W3:Y:S01]  /*4f80*/  SHFL.DOWN PT, R11, R6, 0x8, 0x1f ;  /* 0x09001f00060b7f89 */ /* 0x0044e200000e0000 */
[----:B------:R-:W-:Y:S02]  /*4f90*/  IMAD.MOV.U32 R4, RZ, RZ, R6 ;  /* 0x000000ffff047224 */ /* 0x000fe400078e0006 */
[----:B------:R-:W-:Y:S01]  /*4fa0*/  IMAD.MOV.U32 R5, RZ, RZ, R7 ;  /* 0x000000ffff057224 */ /* 0x000fe200078e0007 */
[----:B----4-:R2:W4:Y:S01]  /*4fb0*/  SHFL.DOWN PT, R8, R7, 0x8, 0x1f ;  /* 0x09001f0007087f89 */ /* 0x01052200000e0000 */
[----:B------:R-:W-:Y:S05]  /*4fc0*/  @P4 BRA `(.L_x_332) ;  /* 0x0000000000404947 */ /* 0x000fea0003800000 */
[----:B0-----:R-:W-:Y:S01]  /*4fd0*/  ISETP.GE.AND P0, PT, R2, R9, PT ;  /* 0x000000090200720c */ /* 0x001fe20003f06270 */
[----:B------:R-:W-:Y:S02]  /*4fe0*/  IMAD.MOV.U32 R3, RZ, RZ, R9 ;  /* 0x000000ffff037224 */ /* 0x000fe400078e0009 */
[----:B---3--:R-:W-:Y:S02]  /*4ff0*/  IMAD.MOV.U32 R4, RZ, RZ, R11 ;  /* 0x000000ffff047224 */ /* 0x008fe400078e000b */
[----:B----4-:R-:W-:-:S08]  /*5000*/  IMAD.MOV.U32 R5, RZ, RZ, R8 ;  /* 0x000000ffff057224 */ /* 0x010fd000078e0008 */
        /* <DEDUP_REMOVED lines=12> */
.L_x_332:
[----:B------:R-:W-:Y:S05]  /*50d0*/  BSYNC.RECONVERGENT B1 ;  /* 0x0000000000017941 */ /* 0x000fea0003800200 */
.L_x_331:
[----:B0-----:R0:W0:Y:S01]  /*50e0*/  SHFL.DOWN PT, R2, R3, 0x10, 0x1f ;  /* 0x0a001f0003027f89 */ /* 0x00102200000e0000 */
[----:B------:R-:W-:Y:S01]  /*50f0*/  BSSY.RECONVERGENT B1, `(.L_x_333) ;  /* 0x0000017000017945 */ /* 0x000fe20003800200 */
[----:B----4-:R-:W-:Y:S02]  /*5100*/  IMAD.MOV.U32 R8, RZ, RZ, R3 ;  /* 0x000000ffff087224 */ /* 0x010fe400078e0003 */
[----:B------:R4:W0:Y:S01]  /*5110*/  SHFL.DOWN PT, R9, R4, 0x10, 0x1f ;  /* 0x0a001f0004097f89 */ /* 0x00082200000e0000 */
[----:B--2---:R-:W-:Y:S02]  /*5120*/  IMAD.MOV.U32 R7, RZ, RZ, R4 ;  /* 0x000000ffff077224 */ /* 0x004fe400078e0004 */
[----:B------:R-:W-:Y:S01]  /*5130*/  IMAD.MOV.U32 R6, RZ, RZ, R5 ;  /* 0x000000ffff067224 */ /* 0x000fe200078e0005 */
[----:B-1----:R4:W1:Y:S01]  /*5140*/  SHFL.DOWN PT, R10, R5, 0x10, 0x1f ;  /* 0x0a001f00050a7f89 */ /* 0x00286200000e0000 */
[----:B------:R-:W-:Y:S05]  /*5150*/  @P3 BRA `(.L_x_334) ;  /* 0x0000000000403947 */ /* 0x000fea0003800000 */
[----:B0-----:R-:W-:Y:S01]  /*5160*/  ISETP.GE.AND P0, PT, R3, R2, PT ;  /* 0x000000020300720c */ /* 0x001fe20003f06270 */
[----:B------:R-:W-:Y:S02]  /*5170*/  IMAD.MOV.U32 R8, RZ, RZ, R2 ;  /* 0x000000ffff087224 */ /* 0x000fe400078e0002 */
[----:B------:R-:W-:Y:S02]  /*5180*/  IMAD.MOV.U32 R7, RZ, RZ, R9 ;  /* 0x000000ffff077224 */ /* 0x000fe400078e0009 */
        /* <DEDUP_REMOVED lines=13> */
.L_x_334:
[----:B------:R-:W-:Y:S05]  /*5260*/  BSYNC.RECONVERGENT B1 ;  /* 0x0000000000017941 */ /* 0x000fea0003800200 */
.L_x_333:
[----:B------:R-:W-:Y:S04]  /*5270*/  BSSY.RECONVERGENT B1, `(.L_x_335) ;  /* 0x000000c000017945 */ /* 0x000fe80003800200 */
[----:B------:R-:W-:Y:S05]  /*5280*/  @P2 BRA `(.L_x_336) ;  /* 0x0000000000282947 */ /* 0x000fea0003800000 */
[----:B----4-:R-:W2:Y:S01]  /*5290*/  S2R R4, SR_CgaCtaId ;  /* 0x0000000000047919 */ /* 0x010ea20000008800 */
[----:B0-----:R-:W-:Y:S02]  /*52a0*/  MOV R3, 0x400 ;  /* 0x0000040000037802 */ /* 0x001fe40000000f00 */
[----:B------:R-:W-:-:S04]  /*52b0*/  SHF.R.U32.HI R2, RZ, 0x1, R0 ;  /* 0x00000001ff027819 */ /* 0x000fc80000011600 */
[----:B------:R-:W-:Y:S02]  /*52c0*/  LOP3.LUT R2, R2, 0x1f0, RZ, 0xc0, !PT ;  /* 0x000001f002027812 */ /* 0x000fe400078ec0ff */
[----:B--2---:R-:W-:-:S05]  /*52d0*/  LEA R3, R4, R3, 0x18 ;  /* 0x0000000304037211 */ /* 0x004fca00078ec0ff */
[----:B------:R-:W-:Y:S02]  /*52e0*/  IMAD.IADD R5, R2, 0x1, R3 ;  /* 0x0000000102057824 */ /* 0x000fe400078e0203 */
[----:B------:R-:W-:Y:S02]  /*52f0*/  IMAD.MOV.U32 R2, RZ, RZ, R7 ;  /* 0x000000ffff027224 */ /* 0x000fe400078e0007 */
[----:B------:R-:W-:Y:S01]  /*5300*/  IMAD.MOV.U32 R3, RZ, RZ, R6 ;  /* 0x000000ffff037224 */ /* 0x000fe200078e0006 */
[----:B------:R2:W-:Y:S04]  /*5310*/  STS [R5+0x8], R8 ;  /* 0x0000080805007388 */ /* 0x0005e80000000800 */
[----:B------:R2:W-:Y:S02]  /*5320*/  STS.64 [R5+0x10], R2 ;  /* 0x0000100205007388 */ /* 0x0005e40000000a00 */
.L_x_336:
[----:B------:R-:W-:Y:S05]  /*5330*/  BSYNC.RECONVERGENT B1 ;  /* 0x0000000000017941 */ /* 0x000fea0003800200 */
.L_x_335:
        /* <DEDUP_REMOVED lines=8> */
[----:B----4-:R-:W2:Y:S04]  /*53c0*/  LDS.64 R4, [R24+0x20] ;  /* 0x0000200018047984 */ /* 0x010ea80000000a00 */
[----:B------:R4:W1:Y:S04]  /*53d0*/  LDS R18, [R24+0x28] ;  /* 0x0000280018127984 */ /* 0x0008680000000800 */
[----:B------:R4:W1:Y:S01]  /*53e0*/  LDS R16, [R24+0x38] ;  /* 0x0000380018107984 */ /* 0x0008620000000800 */
[----:B0-----:R-:W-:Y:S01]  /*53f0*/  ISETP.GE.AND P0, PT, R8, R3, PT ;  /* 0x000000030800720c */ /* 0x001fe20003f06270 */
[----:B------:R-:W-:-:S02]  /*5400*/  IMAD.MOV.U32 R19, RZ, RZ, R3 ;  /* 0x000000ffff137224 */ /* 0x000fc400078e0003 */
[----:B--2---:R-:W-:Y:S02]  /*5410*/  IMAD.MOV.U32 R21, RZ, RZ, R4 ;  /* 0x000000ffff157224 */ /* 0x004fe400078e0004 */
[----:B------:R-:W-:-:S08]  /*5420*/  IMAD.MOV.U32 R20, RZ, RZ, R5 ;  /* 0x000000ffff147224 */ /* 0x000fd000078e0005 */
[----:B-1--4-:R-:W-:Y:S05]  /*5430*/  @!P0 BRA `(.L_x_338) ;  /* 0x00000000002c8947 */ /* 0x012fea0003800000 */
        /* <DEDUP_REMOVED lines=11> */
.L_x_338:
[----:B------:R-:W-:Y:S05]  /*54f0*/  BSYNC.RECONVERGENT B1 ;  /* 0x0000000000017941 */ /* 0x000fea0003800200 */
.L_x_337:
[----:B------:R-:W0:Y:S01]  /*5500*/  LDS.64 R4, [R24+0x30] ;  /* 0x0000300018047984 */ /* 0x000e220000000a00 */
[----:B------:R-:W-:Y:S01]  /*5510*/  ISETP.GE.AND P0, PT, R19, R18, PT ;  /* 0x000000121300720c */ /* 0x000fe20003f06270 */
[----:B------:R-:W-:Y:S01]  /*5520*/  BSSY.RECONVERGENT B1, `(.L_x_339) ;  /* 0x0000019000017945 */ /* 0x000fe20003800200 */
[----:B------:R-:W-:Y:S01]  /*5530*/  IMAD.MOV.U32 R23, RZ, RZ, R18 ;  /* 0x000000ffff177224 */ /* 0x000fe200078e0012 */
[----:B------:R1:W2:Y:S04]  /*5540*/  LDS R17, [R24+0x48] ;  /* 0x0000480018117984 */ /* 0x0002a80000000800 */
[----:B------:R1:W4:Y:S04]  /*5550*/  LDS R15, [R24+0x58] ;  /* 0x00005800180f7984 */ /* 0x0003280000000800 */
[----:B------:R1:W1:Y:S04]  /*5560*/  LDS R14, [R24+0x68] ;  /* 0x00006800180e7984 */ /* 0x0002680000000800 */
[----:B------:R0:W1:Y:S04]  /*5570*/  LDS R0, [R24+0x78] ;  /* 0x0000780018007984 */ /* 0x0000680000000800 */
[----:B------:R0:W1:Y:S04]  /*5580*/  LDS.64 R6, [R24+0x40] ;  /* 0x0000400018067984 */ /* 0x0000680000000a00 */
[----:B------:R0:W1:Y:S04]  /*5590*/  LDS.64 R8, [R24+0x50] ;  /* 0x0000500018087984 */ /* 0x0000680000000a00 */
[----:B---3--:R3:W1:Y:S04]  /*55a0*/  LDS.64 R10, [R24+0x60] ;  /* 0x00006000180a7984 */ /* 0x0086680000000a00 */
        /* <DEDUP_REMOVED lines=16> */
.L_x_340:
[----:B------:R-:W-:Y:S05]  /*56b0*/  BSYNC.RECONVERGENT B1 ;  /* 0x0000000000017941 */ /* 0x000fea0003800200 */
.L_x_339:
        /* <DEDUP_REMOVED lines=17> */
.L_x_342:
[----:B------:R-:W-:Y:S05]  /*57d0*/  BSYNC.RECONVERGENT B1 ;  /* 0x0000000000017941 */ /* 0x000fea0003800200 */
.L_x_341:
[----:B--2---:R-:W-:Y:S01]  /*57e0*/  ISETP.GE.AND P0, PT, R4, R17, PT ;  /* 0x000000110400720c */ /* 0x004fe20003f06270 */
        /* <DEDUP_REMOVED lines=16> */
.L_x_344:
[----:B------:R-:W-:Y:S05]  /*58f0*/  BSYNC.RECONVERGENT B1 ;  /* 0x0000000000017941 */ /* 0x000fea0003800200 */
.L_x_343:
[----:B----4-:R-:W-:Y:S01]  /*5900*/  ISETP.GE.AND P0, PT, R6, R15, PT ;  /* 0x0000000f0600720c */ /* 0x010fe20003f06270 */
        /* <DEDUP_REMOVED lines=16> */
.L_x_346:
[----:B------:R-:W-:Y:S05]  /*5a10*/  BSYNC.RECONVERGENT B1 ;  /* 0x0000000000017941 */ /* 0x000fea0003800200 */
.L_x_345:
        /* <DEDUP_REMOVED lines=17> */
.L_x_348:
[----:B------:R-:W-:Y:S05]  /*5b30*/  BSYNC.RECONVERGENT B1 ;  /* 0x0000000000017941 */ /* 0x000fea0003800200 */
.L_x_347:
        /* <DEDUP_REMOVED lines=16> */
.L_x_269:
[----:B------:R-:W-:Y:S05]  /*5c40*/  BSYNC.RECONVERGENT B0 ;  /* 0x0000000000007941 */ /* 0x000fea0003800200 */
.L_x_236:
[----:B------:R-:W-:Y:S05]  /*5c50*/  @P1 EXIT ;  /* 0x000000000000194d */ /* 0x000fea0003800000 */
[----:B0-2-4-:R-:W0:Y:S01]  /*5c60*/  LDC.64 R2, c[0x0][0x388] ;  /* 0x0000e200ff027b82 */ /* 0x015e220000000a00 */
[----:B------:R-:W-:-:S04]  /*5c70*/  LOP3.LUT R7, R7, R6, RZ, 0x3c, !PT ;  /* 0x0000000607077212 */ /* 0x000fc800078e3cff */
[----:B------:R-:W-:-:S04]  /*5c80*/  LOP3.LUT R6, R7, R6, RZ, 0x3c, !PT ;  /* 0x0000000607067212 */ /* 0x000fc800078e3cff */
[----:B------:R-:W-:-:S05]  /*5c90*/  LOP3.LUT R7, R7, R6, RZ, 0x3c, !PT ;  /* 0x0000000607077212 */ /* 0x000fca00078e3cff */
[----:B0-----:R-:W-:Y:S04]  /*5ca0*/  STG.E.64 desc[UR10][R2.64+0x8], R6 ;  /* 0x0000080602007986 */ /* 0x001fe8000c101b0a */
[----:B------:R-:W-:Y:S01]  /*5cb0*/  STG.E desc[UR10][R2.64], R8 ;  /* 0x0000000802007986 */ /* 0x000fe2000c10190a */
[----:B------:R-:W-:Y:S05]  /*5cc0*/  EXIT ;  /* 0x000000000000794d */ /* 0x000fea0003800000 */
.L_x_349:
        /* <DEDUP_REMOVED lines=11> */
.L_x_955:


//--------------------- .text._ZN6thrust24THRUST_300001_SM_1000_NS8cuda_cub4core6detail13_kernel_agentINS1_8__reduce10DrainAgentIlEEJN3cub18CUB_300001_SM_10009GridQueueIyEElEEEvDpT0_ --------------------------
	.section	.text._ZN6thrust24THRUST_300001_SM_1000_NS8cuda_cub4core6detail13_kernel_agentINS1_8__reduce10DrainAgentIlEEJN3cub18CUB_300001_SM_10009GridQueueIyEElEEEvDpT0_,"ax",@progbits
	.align	128
        .global         _ZN6thrust24THRUST_300001_SM_1000_NS8cuda_cub4core6detail13_kernel_agentINS1_8__reduce10DrainAgentIlEEJN3cub18CUB_300001_SM_10009GridQueueIyEElEEEvDpT0_
        .type           _ZN6thrust24THRUST_300001_SM_1000_NS8cuda_cub4core6detail13_kernel_agentINS1_8__reduce10DrainAgentIlEEJN3cub18CUB_300001_SM_10009GridQueueIyEElEEEvDpT0_,@function
        .size           _ZN6thrust24THRUST_300001_SM_1000_NS8cuda_cub4core6detail13_kernel_agentINS1_8__reduce10DrainAgentIlEEJN3cub18CUB_300001_SM_10009GridQueueIyEElEEEvDpT0_,(.L_x_956 - _ZN6thrust24THRUST_300001_SM_1000_NS8cuda_cub4core6detail13_kernel_agentINS1_8__reduce10DrainAgentIlEEJN3cub18CUB_300001_SM_10009GridQueueIyEElEEEvDpT0_)
        .other          _ZN6thrust24THRUST_300001_SM_1000_NS8cuda_cub4core6detail13_kernel_agentINS1_8__reduce10DrainAgentIlEEJN3cub18CUB_300001_SM_10009GridQueueIyEElEEEvDpT0_,@"STO_CUDA_ENTRY STV_DEFAULT"
_ZN6thrust24THRUST_300001_SM_1000_NS8cuda_cub4core6detail13_kernel_agentINS1_8__reduce10DrainAgentIlEEJN3cub18CUB_300001_SM_10009GridQueueIyEElEEEvDpT0_:
.text._ZN6thrust24THRUST_300001_SM_1000_NS8cuda_cub4core6detail13_kernel_agentINS1_8__reduce10DrainAgentIlEEJN3cub18CUB_300001_SM_10009GridQueueIyEElEEEvDpT0_:
[----:B------:R-:W-:Y:S08]  /*0000*/  LDC R1, c[0x0][0x37c] ;  /* 0x0000df00ff017b82 */ /* 0x000ff00000000800 */
[----:B------:R-:W0:Y:S01]  /*0010*/  LDC.64 R2, c[0x0][0x380] ;  /* 0x0000e000ff027b82 */ /* 0x000e220000000a00 */
[----:B------:R-:W0:Y:S07]  /*0020*/  LDCU.64 UR4, c[0x0][0x358] ;  /* 0x00006b00ff0477ac */ /* 0x000e2e0008000a00 */
[----:B------:R-:W1:Y:S01]  /*0030*/  LDC.64 R4, c[0x0][0x388] ;  /* 0x0000e200ff047b82 */ /* 0x000e620000000a00 */
[----:B0-----:R-:W-:Y:S04]  /*0040*/  STG.E.64 desc[UR4][R2.64+0x8], RZ ;  /* 0x000008ff02007986 */ /* 0x001fe8000c101b04 */
[----:B-1----:R-:W-:Y:S01]  /*0050*/  STG.E.64 desc[UR4][R2.64], R4 ;  /* 0x0000000402007986 */ /* 0x002fe2000c101b04 */
[----:B------:R-:W-:Y:S05]  /*0060*/  EXIT ;  /* 0x000000000000794d */ /* 0x000fea0003800000 */
.L_x_350:
        /* <DEDUP_REMOVED lines=9> */
.L_x_956:


//--------------------- .text._ZN6thrust24THRUST_300001_SM_1000_NS8cuda_cub4core6detail13_kernel_agentINS1_8__reduce11ReduceAgentINS0_12zip_iteratorIN4cuda3std3__45tupleIJNS0_10device_ptrIiEENS0_17counting_iteratorIlNS0_11use_defaultESF_SF_EEEEEEEPNSB_IJilEEESJ_lNS1_9__extrema9arg_max_fIilNSA_4lessIiEEEEEEJSI_SK_lN3cub18CUB_300001_SM_100013GridEvenShareIlEENSS_9GridQueueIyEESP_EEEvDpT0_ --------------------------
	.section	.text._ZN6thrust24THRUST_300001_SM_1000_NS8cuda_cub4core6detail13_kernel_agentINS1_8__reduce11ReduceAgentINS0_12zip_iteratorIN4cuda3std3__45tupleIJNS0_10device_ptrIiEENS0_17counting_iteratorIlNS0_11use_defaultESF_SF_EEEEEEEPNSB_IJilEEESJ_lNS1_9__extrema9arg_max_fIilNSA_4lessIiEEEEEEJSI_SK_lN3cub18CUB_300001_SM_100013GridEvenShareIlEENSS_9GridQueueIyEESP_EEEvDpT0_,"ax",@progbits
	.align	128
        .global         _ZN6thrust24THRUST_300001_SM_1000_NS8cuda_cub4core6detail13_kernel_agentINS1_8__reduce11ReduceAgentINS0_12zip_iteratorIN4cuda3std3__45tupleIJNS0_10device_ptrIiEENS0_17counting_iteratorIlNS0_11use_defaultESF_SF_EEEEEEEPNSB_IJilEEESJ_lNS1_9__extrema9arg_max_fIilNSA_4lessIiEEEEEEJSI_SK_lN3cub18CUB_300001_SM_100013GridEvenShareIlEENSS_9GridQueueIyEESP_EEEvDpT0_
        .type           _ZN6thrust24THRUST_300001_SM_1000_NS8cuda_cub4core6detail13_kernel_agentINS1_8__reduce11ReduceAgentINS0_12zip_iteratorIN4cuda3std3__45tupleIJNS0_10device_ptrIiEENS0_17counting_iteratorIlNS0_11use_defaultESF_SF_EEEEEEEPNSB_IJilEEESJ_lNS1_9__extrema9arg_max_fIilNSA_4lessIiEEEEEEJSI_SK_lN3cub18CUB_300001_SM_100013GridEvenShareIlEENSS_9GridQueueIyEESP_EEEvDpT0_,@function
        .size           _ZN6thrust24THRUST_300001_SM_1000_NS8cuda_cub4core6detail13_kernel_agentINS1_8__reduce11ReduceAgentINS0_12zip_iteratorIN4cuda3std3__45tupleIJNS0_10device_ptrIiEENS0_17counting_iteratorIlNS0_11use_defaultESF_SF_EEEEEEEPNSB_IJilEEESJ_lNS1_9__extrema9arg_max_fIilNSA_4lessIiEEEEEEJSI_SK_lN3cub18CUB_300001_SM_100013GridEvenShareIlEENSS_9GridQueueIyEESP_EEEvDpT0_,(.L_x_957 - _ZN6thrust24THRUST_300001_SM_1000_NS8cuda_cub4core6detail13_kernel_agentINS1_8__reduce11ReduceAgentINS0_12zip_iteratorIN4cuda3std3__45tupleIJNS0_10device_ptrIiEENS0_17counting_iteratorIlNS0_11use_defaultESF_SF_EEEEEEEPNSB_IJilEEESJ_lNS1_9__extrema9arg_max_fIilNSA_4lessIiEEEEEEJSI_SK_lN3cub18CUB_300001_SM_100013GridEvenShareIlEENSS_9GridQueueIyEESP_EEEvDpT0_)
        .other          _ZN6thrust24THRUST_300001_SM_1000_NS8cuda_cub4core6detail13_kernel_agentINS1_8__reduce11ReduceAgentINS0_12zip_iteratorIN4cuda3std3__45tupleIJNS0_10device_ptrIiEENS0_17counting_iteratorIlNS0_11use_defaultESF_SF_EEEEEEEPNSB_IJilEEESJ_lNS1_9__extrema9arg_max_fIilNSA_4lessIiEEEEEEJSI_SK_lN3cub18CUB_300001_SM_100013GridEvenShareIlEENSS_9GridQueueIyEESP_EEEvDpT0_,@"STO_CUDA_ENTRY STV_DEFAULT"
_ZN6thrust24THRUST_300001_SM_1000_NS8cuda_cub4core6detail13_kernel_agentINS1_8__reduce11ReduceAgentINS0_12zip_iteratorIN4cuda3std3__45tupleIJNS0_10device_ptrIiEENS0_17counting_iteratorIlNS0_11use_defaultESF_SF_EEEEEEEPNSB_IJilEEESJ_lNS1_9__extrema9arg_max_fIilNSA_4lessIiEEEEEEJSI_SK_lN3cub18CUB_300001_SM_100013GridEvenShareIlEENSS_9GridQueueIyEESP_EEEvDpT0_:
.text._ZN6thrust24THRUST_300001_SM_1000_NS8cuda_cub4core6detail13_kernel_agentINS1_8__reduce11ReduceAgentINS0_12zip_iteratorIN4cuda3std3__45tupleIJNS0_10device_ptrIiEENS0_17counting_iteratorIlNS0_11use_defaultESF_SF_EEEEEEEPNSB_IJilEEESJ_lNS1_9__extrema9arg_max_fIilNSA_4lessIiEEEEEEJSI_SK_lN3cub18CUB_300001_SM_100013GridEvenShareIlEENSS_9GridQueueIyEESP_EEEvDpT0_:
[----:B------:R-:W-:Y:S01]  /*0000*/  LDC R1, c[0x0][0x37c] ;  /* 0x0000df00ff017b82 */ /* 0x000fe20000000800 */
[----:B------:R-:W0:Y:S01]  /*0010*/  S2R R0, SR_CTAID.X ;  /* 0x0000000000007919 */ /* 0x000e220000002500 */
[----:B------:R-:W1:Y:S01]  /*0020*/  LDCU.64 UR4, c[0x0][0x398] ;  /* 0x00007300ff0477ac */ /* 0x000e620008000a00 */
[----:B------:R-:W-:Y:S01]  /*0030*/  BSSY.RECONVERGENT B0, `(.L_x_351) ;  /* 0x00005a5000007945 */ /* 0x000fe20003800200 */
[----:B------:R-:W2:Y:S01]  /*0040*/  LDCU UR6, c[0x0][0x370] ;  /* 0x00006e00ff0677ac */ /* 0x000ea20008000800 */
[----:B------:R-:W3:Y:S01]  /*0050*/  LDCU.64 UR10, c[0x0][0x358] ;  /* 0x00006b00ff0a77ac */ /* 0x000ee20008000a00 */
[----:B-1----:R-:W-:Y:S02]  /*0060*/  IMAD.U32 R7, RZ, RZ, UR4 ;  /* 0x00000004ff077e24 */ /* 0x002fe4000f8e00ff */
[----:B------:R-:W-:Y:S01]  /*0070*/  IMAD.U32 R18, RZ, RZ, UR5 ;  /* 0x00000005ff127e24 */ /* 0x000fe2000f8e00ff */
[----:B--2---:R-:W-:Y:S01]  /*0080*/  UIMAD UR6, UR6, 0x500, URZ ;  /* 0x00000500060678a4 */ /* 0x004fe2000f8e02ff */
[----:B0-----:R-:W-:-:S05]  /*0090*/  IMAD R6, R0, 0x500, RZ ;  /* 0x0000050000067824 */ /* 0x001fca00078e02ff */
[----:B------:R-:W-:-:S04]  /*00a0*/  IADD3 R2, P1, PT, R6, 0x500, RZ ;  /* 0x0000050006027810 */ /* 0x000fc80007f3e0ff */
[----:B------:R-:W-:Y:S01]  /*00b0*/  ISETP.GT.U32.AND P0, PT, R2, R7, PT ;  /* 0x000000070200720c */ /* 0x000fe20003f04070 */
[----:B------:R-:W-:-:S05]  /*00c0*/  IMAD.X R3, RZ, RZ, RZ, P1 ;  /* 0x000000ffff037224 */ /* 0x000fca00008e06ff */
[----:B------:R-:W-:-:S13]  /*00d0*/  ISETP.GT.AND.EX P0, PT, R3, R18, PT, P0 ;  /* 0x000000120300720c */ /* 0x000fda0003f04300 */
[----:B---3--:R-:W-:Y:S05]  /*00e0*/  @!P0 BRA `(.L_x_352) ;  /* 0x0000003000d48947 */ /* 0x008fea0003800000 */
[----:B------:R-:W0:Y:S01]  /*00f0*/  S2R R9, SR_TID.X ;  /* 0x0000000000097919 */ /* 0x000e220000002100 */
[----:B------:R-:W-:Y:S01]  /*0100*/  IMAD.IADD R10, R7, 0x1, -R6 ;  /* 0x00000001070a7824 */ /* 0x000fe200078e0a06 */
[----:B------:R-:W-:Y:S01]  /*0110*/  BSSY.RECONVERGENT B1, `(.L_x_353) ;  /* 0x0000010000017945 */ /* 0x000fe20003800200 */
[----:B------:R-:W-:Y:S02]  /*0120*/  IMAD.MOV.U32 R12, RZ, RZ, RZ ;  /* 0x000000ffff0c7224 */ /* 0x000fe400078e00ff */
[----:B------:R-:W-:Y:S02]  /*0130*/  IMAD.MOV.U32 R11, RZ, RZ, RZ ;  /* 0x000000ffff0b7224 */ /* 0x000fe400078e00ff */
[----:B------:R-:W-:Y:S01]  /*0140*/  IMAD.MOV.U32 R8, RZ, RZ, RZ ;  /* 0x000000ffff087224 */ /* 0x000fe200078e00ff */
[----:B0-----:R-:W-:Y:S01]  /*0150*/  ISETP.GE.AND P0, PT, R9, R10, PT ;  /* 0x0000000a0900720c */ /* 0x001fe20003f06270 */
[----:B------:R-:W-:-:S12]  /*0160*/  IMAD.MOV.U32 R13, RZ, RZ, R9 ;  /* 0x000000ffff0d7224 */ /* 0x000fd800078e0009 */
[----:B------:R-:W-:Y:S05]  /*0170*/  @P0 BRA `(.L_x_354) ;  /* 0x0000000000240947 */ /* 0x000fea0003800000 */
[----:B------:R-:W0:Y:S01]  /*0180*/  LDCU.128 UR4, c[0x0][0x380] ;  /* 0x00007000ff0477ac */ /* 0x000e220008000c00 */
[----:B------:R-:W-:-:S05]  /*0190*/  IADD3 R11, P0, PT, R6, R9, RZ ;  /* 0x00000009060b7210 */ /* 0x000fca0007f1e0ff */
[----:B------:R-:W-:Y:S01]  /*01a0*/  IMAD.X R8, RZ, RZ, RZ, P0 ;  /* 0x000000ffff087224 */ /* 0x000fe200000e06ff */
[----:B0-----:R-:W-:-:S04]  /*01b0*/  LEA R2, P1, R11, UR4, 0x2 ;  /* 0x000000040b027c11 */ /* 0x001fc8000f8210ff */
[----:B------:R-:W-:-:S05]  /*01c0*/  LEA.HI.X R3, R11, UR5, R8, 0x2, P1 ;  /* 0x000000050b037c11 */ /* 0x000fca00088f1408 */
[----:B------:R0:W5:Y:S01]  /*01d0*/  LDG.E R12, desc[UR10][R2.64] ;  /* 0x0000000a020c7981 */ /* 0x000162000c1e1900 */
[----:B------:R-:W-:Y:S01]  /*01e0*/  IADD3 R11, P0, PT, R11, UR6, RZ ;  /* 0x000000060b0b7c10 */ /* 0x000fe2000ff1e0ff */
[----:B------:R-:W-:-:S03]  /*01f0*/  VIADD R13, R9, 0x100 ;  /* 0x00000100090d7836 */ /* 0x000fc60000000000 */
[----:B------:R-:W-:-:S09]  /*0200*/  IADD3.X R8, PT, PT, R8, UR7, RZ, P0, !PT ;  /* 0x0000000708087c10 */ /* 0x000fd200087fe4ff */
.L_x_354:
[----:B------:R-:W-:Y:S05]  /*0210*/  BSYNC.RECONVERGENT B1 ;  /* 0x0000000000017941 */ /* 0x000fea0003800200 */
.L_x_353:
[----:B------:R-:W-:Y:S01]  /*0220*/  ISETP.GE.AND P0, PT, R13, R10, PT ;  /* 0x0000000a0d00720c */ /* 0x000fe20003f06270 */
[----:B------:R-:W-:-:S12]  /*0230*/  BSSY.RECONVERGENT B1, `(.L_x_355) ;  /* 0x0000099000017945 */ /* 0x000fd80003800200 */
[----:B------:R-:W-:Y:S05]  /*0240*/  @P0 BRA `(.L_x_356) ;  /* 0x00000008005c0947 */ /* 0x000fea0003800000 */
[----:B0-----:R-:W-:Y:S01]  /*0250*/  LOP3.LUT R2, RZ, R13, RZ, 0x33, !PT ;  /* 0x0000000dff027212 */ /* 0x001fe200078e33ff */
[----:B------:R-:W-:Y:S03]  /*0260*/  BSSY.RECONVERGENT B2, `(.L_x_357) ;  /* 0x000002e000027945 */ /* 0x000fe60003800200 */
[----:B------:R-:W-:-:S04]  /*0270*/  IADD3 R15, PT, PT, -R6, R7, R2 ;  /* 0x00000007060f7210 */ /* 0x000fc80007ffe102 */
[----:B------:R-:W-:-:S04]  /*0280*/  LOP3.LUT R2, R15, 0x300, RZ, 0xc0, !PT ;  /* 0x000003000f027812 */ /* 0x000fc800078ec0ff */
[----:B------:R-:W-:-:S13]  /*0290*/  ISETP.NE.AND P0, PT, R2, 0x300, PT ;  /* 0x000003000200780c */ /* 0x000fda0003f05270 */
[----:B------:R-:W-:Y:S05]  /*02a0*/  @!P0 BRA `(.L_x_358) ;  /* 0x0000000000a48947 */ /* 0x000fea0003800000 */
[----:B------:R-:W0:Y:S01]  /*02b0*/  LDCU.128 UR4, c[0x0][0x380] ;  /* 0x00007000ff0477ac */ /* 0x000e220008000c00 */
[----:B------:R-:W-:Y:S02]  /*02c0*/  IADD3 R3, P0, PT, R6, R13, RZ ;  /* 0x0000000d06037210 */ /* 0x000fe40007f1e0ff */
[----:B------:R-:W-:-:S03]  /*02d0*/  LEA.HI R2, R15, 0x1, RZ, 0x18 ;  /* 0x000000010f027811 */ /* 0x000fc600078fc0ff */
[----:B------:R-:W-:Y:S01]  /*02e0*/  IMAD.X R14, RZ, RZ, RZ, P0 ;  /* 0x000000ffff0e7224 */ /* 0x000fe200000e06ff */
[----:B------:R-:W-:-:S05]  /*02f0*/  LOP3.LUT R2, R2, 0x3, RZ, 0xc0, !PT ;  /* 0x0000000302027812 */ /* 0x000fca00078ec0ff */
[----:B------:R-:W-:Y:S01]  /*0300*/  IMAD.MOV R4, RZ, RZ, -R2 ;  /* 0x000000ffff047224 */ /* 0x000fe200078e0a02 */
[C---:B0-----:R-:W-:Y:S02]  /*0310*/  LEA R5, P2, R3.reuse, UR4, 0x2 ;  /* 0x0000000403057c11 */ /* 0x041fe4000f8410ff */
[C---:B------:R-:W-:Y:S02]  /*0320*/  IADD3 R7, P1, PT, R3.reuse, UR6, RZ ;  /* 0x0000000603077c10 */ /* 0x040fe4000ff3e0ff */
[----:B------:R-:W-:Y:S02]  /*0330*/  LEA.HI.X R3, R3, UR5, R14, 0x2, P2 ;  /* 0x0000000503037c11 */ /* 0x000fe400090f140e */
[----:B------:R-:W-:-:S09]  /*0340*/  IADD3.X R14, PT, PT, R14, UR7, RZ, P1, !PT ;  /* 0x000000070e0e7c10 */ /* 0x000fd20008ffe4ff */
.L_x_361:
[----:B------:R-:W-:-:S05]  /*0350*/  IMAD.MOV.U32 R2, RZ, RZ, R5 ;  /* 0x000000ffff027224 */ /* 0x000fca00078e0005 */
[----:B------:R-:W2:Y:S01]  /*0360*/  LDG.E R19, desc[UR10][R2.64] ;  /* 0x0000000a02137981 */ /* 0x000ea2000c1e1900 */
[----:B------:R-:W-:Y:S01]  /*0370*/  VIADD R4, R4, 0x1 ;  /* 0x0000000104047836 */ /* 0x000fe20000000000 */
[----:B------:R-:W-:Y:S01]  /*0380*/  BSSY.RECONVERGENT B3, `(.L_x_359) ;  /* 0x0000016000037945 */ /* 0x000fe20003800200 */
[----:B------:R-:W-:Y:S01]  /*0390*/  IMAD.MOV.U32 R18, RZ, RZ, R11 ;  /* 0x000000ffff127224 */ /* 0x000fe200078e000b */
[----:B------:R-:W-:Y:S01]  /*03a0*/  IADD3 R5, P3, PT, R5, 0x400, RZ ;  /* 0x0000040005057810 */ /* 0x000fe20007f7e0ff */
[----:B------:R-:W-:Y:S01]  /*03b0*/  IMAD.MOV.U32 R17, RZ, RZ, R8 ;  /* 0x000000ffff117224 */ /* 0x000fe200078e0008 */
[----:B------:R-:W-:Y:S01]  /*03c0*/  ISETP.NE.AND P2, PT, R4, RZ, PT ;  /* 0x000000ff0400720c */ /* 0x000fe20003f45270 */
[----:B-----5:R-:W-:Y:S02]  /*03d0*/  IMAD.MOV.U32 R16, RZ, RZ, R12 ;  /* 0x000000ffff107224 */ /* 0x020fe400078e000c */
[----:B------:R-:W-:Y:S02]  /*03e0*/  IMAD.MOV.U32 R11, RZ, RZ, R7 ;  /* 0x000000ffff0b7224 */ /* 0x000fe400078e0007 */
[----:B------:R-:W-:Y:S01]  /*03f0*/  IMAD.MOV.U32 R8, RZ, RZ, R14 ;  /* 0x000000ffff087224 */ /* 0x000fe200078e000e */
[----:B--2---:R-:W-:Y:S01]  /*0400*/  ISETP.GE.AND P0, PT, R12, R19, PT ;  /* 0x000000130c00720c */ /* 0x004fe20003f06270 */
[----:B------:R-:W-:-:S12]  /*0410*/  IMAD.MOV.U32 R12, RZ, RZ, R19 ;  /* 0x000000ffff0c7224 */ /* 0x000fd800078e0013 */
        /* <DEDUP_REMOVED lines=12> */
.L_x_360:
[----:B------:R-:W-:Y:S05]  /*04e0*/  BSYNC.RECONVERGENT B3 ;  /* 0x0000000000037941 */ /* 0x000fea0003800200 */
.L_x_359:
[----:B------:R-:W-:Y:S01]  /*04f0*/  IADD3 R7, P0, PT, R7, 0x100, RZ ;  /* 0x0000010007077810 */ /* 0x000fe20007f1e0ff */
[----:B------:R-:W-:Y:S02]  /*0500*/  VIADD R13, R13, 0x100 ;  /* 0x000001000d0d7836 */ /* 0x000fe40000000000 */
[----:B------:R-:W-:Y:S02]  /*0510*/  IMAD.X R3, RZ, RZ, R3, P3 ;  /* 0x000000ffff037224 */ /* 0x000fe400018e0603 */
[----:B------:R-:W-:Y:S01]  /*0520*/  IMAD.X R14, RZ, RZ, R14, P0 ;  /* 0x000000ffff0e7224 */ /* 0x000fe200000e060e */
[----:B------:R-:W-:Y:S07]  /*0530*/  @P2 BRA `(.L_x_361) ;  /* 0xfffffffc00842947 */ /* 0x000fee000383ffff */
.L_x_358:
[----:B------:R-:W-:Y:S05]  /*0540*/  BSYNC.RECONVERGENT B2 ;  /* 0x0000000000027941 */ /* 0x000fea0003800200 */
.L_x_357:
[----:B------:R-:W-:-:S13]  /*0550*/  ISETP.GE.U32.AND P0, PT, R15, 0x300, PT ;  /* 0x000003000f00780c */ /* 0x000fda0003f06070 */
[----:B------:R-:W-:Y:S05]  /*0560*/  @!P0 BRA `(.L_x_356) ;  /* 0x0000000400948947 */ /* 0x000fea0003800000 */
[----:B------:R-:W0:Y:S01]  /*0570*/  LDC.64 R4, c[0x0][0x380] ;  /* 0x0000e000ff047b82 */ /* 0x000e220000000a00 */
[----:B------:R-:W-:-:S07]  /*0580*/  VIADD R7, R13, 0x200 ;  /* 0x000002000d077836 */ /* 0x000fce0000000000 */
[----:B------:R-:W1:Y:S02]  /*0590*/  LDC.64 R2, c[0x0][0x388] ;  /* 0x0000e200ff027b82 */ /* 0x000e640000000a00 */
.L_x_370:
[----:B------:R-:W-:-:S05]  /*05a0*/  VIADD R13, R7, 0xfffffe00 ;  /* 0xfffffe00070d7836 */ /* 0x000fca0000000000 */
[----:B------:R-:W-:-:S04]  /*05b0*/  IADD3 R19, P0, PT, R6, R13, RZ ;  /* 0x0000000d06137210 */ /* 0x000fc80007f1e0ff */
[----:B------:R-:W-:Y:S02]  /*05c0*/  LEA.HI.X.SX32 R18, R13, RZ, 0x1, P0 ;  /* 0x000000ff0d127211 */ /* 0x000fe400000f0eff */
[----:B0-----:R-:W-:-:S04]  /*05d0*/  LEA R16, P0, R19, R4, 0x2 ;  /* 0x0000000413107211 */ /* 0x001fc800078010ff */
[----:B------:R-:W-:-:S05]  /*05e0*/  LEA.HI.X R17, R19, R5, R18, 0x2, P0 ;  /* 0x0000000513117211 */ /* 0x000fca00000f1412 */
[----:B------:R-:W2:Y:S04]  /*05f0*/  LDG.E R25, desc[UR10][R16.64] ;  /* 0x0000000a10197981 */ /* 0x000ea8000c1e1900 */
[----:B-----5:R0:W5:Y:S04]  /*0600*/  LDG.E R15, desc[UR10][R16.64+0x400] ;  /* 0x0004000a100f7981 */ /* 0x020168000c1e1900 */
[----:B------:R0:W5:Y:S04]  /*0610*/  LDG.E R13, desc[UR10][R16.64+0x800] ;  /* 0x0008000a100d7981 */ /* 0x000168000c1e1900 */
[----:B------:R0:W5:Y:S01]  /*0620*/  LDG.E R14, desc[UR10][R16.64+0xc00] ;  /* 0x000c000a100e7981 */ /* 0x000162000c1e1900 */
[----:B-1----:R-:W-:Y:S01]  /*0630*/  IADD3 R20, P1, PT, R19, R2, RZ ;  /* 0x0000000213147210 */ /* 0x002fe20007f3e0ff */
[----:B------:R-:W-:Y:S01]  /*0640*/  BSSY.RECONVERGENT B2, `(.L_x_362) ;  /* 0x0000013000027945 */ /* 0x000fe20003800200 */
[----:B------:R-:W-:-:S03]  /*0650*/  VIADD R19, R7, 0xffffff00 ;  /* 0xffffff0007137836 */ /* 0x000fc60000000000 */
[----:B------:R-:W-:Y:S02]  /*0660*/  IMAD.X R23, R18, 0x1, R3, P1 ;  /* 0x0000000112177824 */ /* 0x000fe400008e0603 */
[----:B------:R-:W-:Y:S02]  /*0670*/  IMAD.MOV.U32 R21, RZ, RZ, R20 ;  /* 0x000000ffff157224 */ /* 0x000fe400078e0014 */
[----:B------:R-:W-:Y:S01]  /*0680*/  IMAD.MOV.U32 R22, RZ, RZ, R23 ;  /* 0x000000ffff167224 */ /* 0x000fe200078e0017 */
[----:B--2---:R-:W-:Y:S01]  /*0690*/  ISETP.GE.AND P0, PT, R12, R25, PT ;  /* 0x000000190c00720c */ /* 0x004fe20003f06270 */
[----:B------:R-:W-:-:S12]  /*06a0*/  IMAD.MOV.U32 R18, RZ, RZ, R25 ;  /* 0x000000ffff127224 */ /* 0x000fd800078e0019 */
[----:B0-----:R-:W-:Y:S05]  /*06b0*/  @!P0 BRA `(.L_x_363) ;  /* 0x00000000002c8947 */ /* 0x001fea0003800000 */
        /* <DEDUP_REMOVED lines=11> */
.L_x_363:
[----:B------:R-:W-:Y:S05]  /*0770*/  BSYNC.RECONVERGENT B2 ;  /* 0x0000000000027941 */ /* 0x000fea0003800200 */
.L_x_362:
[----:B-----5:R-:W-:Y:S01]  /*0780*/  ISETP.GE.AND P0, PT, R18, R15, PT ;  /* 0x0000000f1200720c */ /* 0x020fe20003f06270 */
[----:B------:R-:W-:Y:S01]  /*0790*/  BSSY.RECONVERGENT B2, `(.L_x_364) ;  /* 0x0000013000027945 */ /* 0x000fe20003800200 */
[----:B------:R-:W-:Y:S02]  /*07a0*/  SHF.R.S32.HI R8, RZ, 0x1f, R19 ;  /* 0x0000001fff087819 */ /* 0x000fe40000011413 */
[----:B------:R-:W-:-:S04]  /*07b0*/  IADD3 R12, P1, P2, R19, R2, R6 ;  /* 0x00000002130c7210 */ /* 0x000fc80007a3e006 */
[----:B------:R-:W-:Y:S01]  /*07c0*/  IADD3.X R11, PT, PT, R8, R3, RZ, P1, P2 ;  /* 0x00000003080b7210 */ /* 0x000fe20000fe44ff */
[----:B------:R-:W-:Y:S02]  /*07d0*/  IMAD.MOV.U32 R19, RZ, RZ, R12 ;  /* 0x000000ffff137224 */ /* 0x000fe400078e000c */
[----:B------:R-:W-:Y:S02]  /*07e0*/  IMAD.MOV.U32 R8, RZ, RZ, R15 ;  /* 0x000000ffff087224 */ /* 0x000fe400078e000f */
[----:B------:R-:W-:Y:S01]  /*07f0*/  IMAD.MOV.U32 R20, RZ, RZ, R11 ;  /* 0x000000ffff147224 */ /* 0x000fe200078e000b */
[----:B------:R-:W-:Y:S06]  /*0800*/  @!P0 BRA `(.L_x_365) ;  /* 0x00000000002c8947 */ /* 0x000fec0003800000 */
        /* <DEDUP_REMOVED lines=11> */
.L_x_365:
[----:B------:R-:W-:Y:S05]  /*08c0*/  BSYNC.RECONVERGENT B2 ;  /* 0x0000000000027941 */ /* 0x000fea0003800200 */
.L_x_364:
[----:B------:R-:W-:Y:S01]  /*08d0*/  ISETP.GE.AND P0, PT, R8, R13, PT ;  /* 0x0000000d0800720c */ /* 0x000fe20003f06270 */
[C---:B------:R-:W-:Y:S01]  /*08e0*/  VIADD R11, R7.reuse, 0x100 ;  /* 0x00000100070b7836 */ /* 0x040fe20000000000 */
[----:B------:R-:W-:Y:S01]  /*08f0*/  SHF.R.S32.HI R12, RZ, 0x1f, R7 ;  /* 0x0000001fff0c7819 */ /* 0x000fe20000011407 */
[----:B------:R-:W-:Y:S01]  /*0900*/  BSSY.RECONVERGENT B2, `(.L_x_366) ;  /* 0x0000014000027945 */ /* 0x000fe20003800200 */
[-CC-:B------:R-:W-:Y:S01]  /*0910*/  IADD3 R18, P1, P4, R7, R2.reuse, R6.reuse ;  /* 0x0000000207127210 */ /* 0x180fe20007c3e006 */
[----:B------:R-:W-:Y:S01]  /*0920*/  IMAD.MOV.U32 R15, RZ, RZ, R13 ;  /* 0x000000ffff0f7224 */ /* 0x000fe200078e000d */
[----:B------:R-:W-:Y:S02]  /*0930*/  IADD3 R23, P2, P3, R11, R2, R6 ;  /* 0x000000020b177210 */ /* 0x000fe40007b5e006 */
[----:B------:R-:W-:Y:S01]  /*0940*/  IADD3.X R21, PT, PT, R12, R3, RZ, P1, P4 ;  /* 0x000000030c157210 */ /* 0x000fe20000fe84ff */
[----:B------:R-:W-:Y:S01]  /*0950*/  IMAD.MOV.U32 R16, RZ, RZ, R18 ;  /* 0x000000ffff107224 */ /* 0x000fe200078e0012 */
[----:B------:R-:W-:-:S03]  /*0960*/  SHF.R.S32.HI R12, RZ, 0x1f, R11 ;  /* 0x0000001fff0c7819 */ /* 0x000fc6000001140b */
        /* <DEDUP_REMOVED lines=13> */
.L_x_367:
[----:B------:R-:W-:Y:S05]  /*0a40*/  BSYNC.RECONVERGENT B2 ;  /* 0x0000000000027941 */ /* 0x000fea0003800200 */
.L_x_366:
[----:B------:R-:W-:Y:S01]  /*0a50*/  ISETP.GE.AND P0, PT, R15, R14, PT ;  /* 0x0000000e0f00720c */ /* 0x000fe20003f06270 */
[----:B------:R-:W-:Y:S01]  /*0a60*/  BSSY.RECONVERGENT B2, `(.L_x_368) ;  /* 0x0000011000027945 */ /* 0x000fe20003800200 */
[----:B------:R-:W-:Y:S01]  /*0a70*/  IADD3.X R18, PT, PT, R12, R3, RZ, P2, P3 ;  /* 0x000000030c127210 */ /* 0x000fe200017e64ff */
[----:B------:R-:W-:Y:S02]  /*0a80*/  IMAD.MOV.U32 R11, RZ, RZ, R23 ;  /* 0x000000ffff0b7224 */ /* 0x000fe400078e0017 */
[----:B------:R-:W-:Y:S02]  /*0a90*/  IMAD.MOV.U32 R12, RZ, RZ, R14 ;  /* 0x000000ffff0c7224 */ /* 0x000fe400078e000e */
[----:B------:R-:W-:-:S06]  /*0aa0*/  IMAD.MOV.U32 R8, RZ, RZ, R18 ;  /* 0x000000ffff087224 */ /* 0x000fcc00078e0012 */
        /* <DEDUP_REMOVED lines=12> */
.L_x_369:
[----:B------:R-:W-:Y:S05]  /*0b70*/  BSYNC.RECONVERGENT B2 ;  /* 0x0000000000027941 */ /* 0x000fea0003800200 */
.L_x_368:
[C---:B------:R-:W-:Y:S02]  /*0b80*/  VIADD R13, R7.reuse, 0x200 ;  /* 0x00000200070d7836 */ /* 0x040fe40000000000 */
[----:B------:R-:W-:-:S03]  /*0b90*/  VIADD R7, R7, 0x400 ;  /* 0x0000040007077836 */ /* 0x000fc60000000000 */
[----:B------:R-:W-:-:S13]  /*0ba0*/  ISETP.GE.AND P0, PT, R13, R10, PT ;  /* 0x0000000a0d00720c */ /* 0x000fda0003f06270 */
[----:B------:R-:W-:Y:S05]  /*0bb0*/  @!P0 BRA `(.L_x_370) ;  /* 0xfffffff800788947 */ /* 0x000fea000383ffff */
.L_x_356:
[----:B------:R-:W-:Y:S05]  /*0bc0*/  BSYNC.RECONVERGENT B1 ;  /* 0x0000000000017941 */ /* 0x000fea0003800200 */
.L_x_355:
[----:B------:R-:W-:-:S13]  /*0bd0*/  ISETP.GE.AND P0, PT, R10, 0x100, PT ;  /* 0x000001000a00780c */ /* 0x000fda0003f06270 */
[----:B------:R-:W-:Y:S05]  /*0be0*/  @!P0 BRA `(.L_x_371) ;  /* 0x00000010008c8947 */ /* 0x000fea0003800000 */
[----:B------:R-:W1:Y:S01]  /*0bf0*/  S2R R10, SR_LANEID ;  /* 0x00000000000a7919 */ /* 0x000e620000000000 */
[----:B------:R-:W-:Y:S01]  /*0c00*/  BSSY.RECONVERGENT B1, `(.L_x_372) ;  /* 0x000001b000017945 */ /* 0x000fe20003800200 */
[----:B------:R-:W-:Y:S01]  /*0c10*/  IMAD.MOV.U32 R6, RZ, RZ, R11 ;  /* 0x000000ffff067224 */ /* 0x000fe200078e000b */
[----:B0----5:R0:W2:Y:S01]  /*0c20*/  SHFL.DOWN PT, R3, R12, 0x1, 0x1f ;  /* 0x08201f000c037f89 */ /* 0x0210a200000e0000 */
[----:B------:R-:W-:Y:S02]  /*0c30*/  IMAD.MOV.U32 R7, RZ, RZ, R8 ;  /* 0x000000ffff077224 */ /* 0x000fe400078e0008 */
[----:B------:R-:W-:Y:S01]  /*0c40*/  IMAD.MOV.U32 R2, RZ, RZ, R12 ;  /* 0x000000ffff027224 */ /* 0x000fe200078e000c */
[----:B------:R0:W3:Y:S04]  /*0c50*/  SHFL.DOWN PT, R4, R11, 0x1, 0x1f ;  /* 0x08201f000b047f89 */ /* 0x0000e800000e0000 */
[----:B------:R0:W4:Y:S01]  /*0c60*/  SHFL.DOWN PT, R5, R8, 0x1, 0x1f ;  /* 0x08201f0008057f89 */ /* 0x00012200000e0000 */
[----:B-1----:R-:W-:-:S02]  /*0c70*/  ISETP.GT.AND P0, PT, R10, 0x1e, PT ;  /* 0x0000001e0a00780c */ /* 0x002fc40003f04270 */
[C---:B------:R-:W-:Y:S02]  /*0c80*/  ISETP.GT.AND P1, PT, R10.reuse, 0x1d, PT ;  /* 0x0000001d0a00780c */ /* 0x040fe40003f24270 */
[----:B------:R-:W-:-:S09]  /*0c90*/  ISETP.GT.AND P3, PT, R10, 0x1b, PT ;  /* 0x0000001b0a00780c */ /* 0x000fd20003f64270 */
[----:B0-234-:R-:W-:Y:S05]  /*0ca0*/  @P0 BRA `(.L_x_373) ;  /* 0x0000000000400947 */ /* 0x01dfea0003800000 */
        /* <DEDUP_REMOVED lines=16> */
.L_x_373:
[----:B------:R-:W-:Y:S05]  /*0db0*/  BSYNC.RECONVERGENT B1 ;  /* 0x0000000000017941 */ /* 0x000fea0003800200 */
.L_x_372:
        /* <DEDUP_REMOVED lines=27> */
.L_x_375:
[----:B------:R-:W-:Y:S05]  /*0f70*/  BSYNC.RECONVERGENT B1 ;  /* 0x0000000000017941 */ /* 0x000fea0003800200 */
.L_x_374:
        /* <DEDUP_REMOVED lines=9> */
[----:B0-----:R-:W-:Y:S02]  /*1010*/  IMAD.MOV.U32 R6, RZ, RZ, R11 ;  /* 0x000000ffff067224 */ /* 0x001fe400078e000b */
[----:B-1----:R-:W-:Y:S02]  /*1020*/  IMAD.MOV.U32 R7, RZ, RZ, R10 ;  /* 0x000000ffff077224 */ /* 0x002fe400078e000a */
        /* <DEDUP_REMOVED lines=13> */
.L_x_377:
[----:B------:R-:W-:Y:S05]  /*1100*/  BSYNC.RECONVERGENT B1 ;  /* 0x0000000000017941 */ /* 0x000fea0003800200 */
.L_x_376:
        /* <DEDUP_REMOVED lines=9> */
[----:B---3--:R-:W-:Y:S02]  /*11a0*/  IMAD.MOV.U32 R4, RZ, RZ, R13 ;  /* 0x000000ffff047224 */ /* 0x008fe400078e000d */
        /* <DEDUP_REMOVED lines=14> */
.L_x_379:
[----:B------:R-:W-:Y:S05]  /*1290*/  BSYNC.RECONVERGENT B1 ;  /* 0x0000000000017941 */ /* 0x000fea0003800200 */
.L_x_378:
[----:B0-----:R0:W0:Y:S01]  /*12a0*/  SHFL.DOWN PT, R2, R3, 0x10, 0x1f ;  /* 0x0a001f0003027f89 */ /* 0x00102200000e0000 */
[----:B------:R-:W-:Y:S01]  /*12b0*/  BSSY.RECONVERGENT B1, `(.L_x_380) ;  /* 0x0000017000017945 */ /* 0x000fe20003800200 */
[----:B--2---:R-:W-:Y:S02]  /*12c0*/  IMAD.MOV.U32 R7, RZ, RZ, R4 ;  /* 0x000000ffff077224 */ /* 0x004fe400078e0004 */
[----:B------:R2:W0:Y:S01]  /*12d0*/  SHFL.DOWN PT, R11, R4, 0x10, 0x1f ;  /* 0x0a001f00040b7f89 */ /* 0x00042200000e0000 */
[----:B----4-:R-:W-:Y:S02]  /*12e0*/  IMAD.MOV.U32 R8, RZ, RZ, R5 ;  /* 0x000000ffff087224 */ /* 0x010fe400078e0005 */
[----:B------:R-:W-:Y:S01]  /*12f0*/  IMAD.MOV.U32 R6, RZ, RZ, R3 ;  /* 0x000000ffff067224 */ /* 0x000fe200078e0003 */
[----:B-1----:R2:W1:Y:S01]  /*1300*/  SHFL.DOWN PT, R10, R5, 0x10, 0x1f ;  /* 0x0a001f00050a7f89 */ /* 0x00246200000e0000 */
[----:B------:R-:W-:Y:S05]  /*1310*/  @P4 BRA `(.L_x_381) ;  /* 0x0000000000404947 */ /* 0x000fea0003800000 */
        /* <DEDUP_REMOVED lines=16> */
.L_x_381:
[----:B------:R-:W-:Y:S05]  /*1420*/  BSYNC.RECONVERGENT B1 ;  /* 0x0000000000017941 */ /* 0x000fea0003800200 */
.L_x_380:
[----:B------:R-:W-:Y:S04]  /*1430*/  BSSY.RECONVERGENT B1, `(.L_x_382) ;  /* 0x000000c000017945 */ /* 0x000fe80003800200 */
[----:B------:R-:W-:Y:S05]  /*1440*/  @P2 BRA `(.L_x_383) ;  /* 0x0000000000282947 */ /* 0x000fea0003800000 */
[----:B--2---:R-:W2:Y:S01]  /*1450*/  S2R R4, SR_CgaCtaId ;  /* 0x0000000000047919 */ /* 0x004ea20000008800 */
        /* <DEDUP_REMOVED lines=9> */
.L_x_383:
[----:B------:R-:W-:Y:S05]  /*14f0*/  BSYNC.RECONVERGENT B1 ;  /* 0x0000000000017941 */ /* 0x000fea0003800200 */
.L_x_382:
[----:B------:R-:W-:Y:S01]  /*1500*/  BAR.SYNC.DEFER_BLOCKING 0x0 ;  /* 0x0000000000007b1d */ /* 0x000fe20000010000 */
[----:B------:R-:W-:-:S13]  /*1510*/  ISETP.NE.AND P2, PT, R9, RZ, PT ;  /* 0x000000ff0900720c */ /* 0x000fda0003f45270 */
[----:B------:R-:W-:Y:S05]  /*1520*/  @P2 BRA `(.L_x_384) ;  /* 0x0000004400542947 */ /* 0x000fea0003800000 */
[----:B0---4-:R-:W0:Y:S01]  /*1530*/  S2R R3, SR_CgaCtaId ;  /* 0x0000000000037919 */ /* 0x011e220000008800 */
[----:B------:R-:W-:Y:S01]  /*1540*/  MOV R2, 0x400 ;  /* 0x0000040000027802 */ /* 0x000fe20000000f00 */
[----:B------:R-:W-:Y:S03]  /*1550*/  BSSY.RECONVERGENT B1, `(.L_x_385) ;  /* 0x0000016000017945 */ /* 0x000fe60003800200 */
[----:B0-----:R-:W-:-:S05]  /*1560*/  LEA R26, R3, R2, 0x18 ;  /* 0x00000002031a7211 */ /* 0x001fca00078ec0ff */
[----:B--2---:R-:W0:Y:S04]  /*1570*/  LDS R5, [R26+0x18] ;  /* 0x000018001a057984 */ /* 0x004e280000000800 */
[----:B------:R2:W4:Y:S04]  /*1580*/  LDS.64 R2, [R26+0x20] ;  /* 0x000020001a027984 */ /* 0x0005280000000a00 */
[----:B------:R2:W1:Y:S04]  /*1590*/  LDS R22, [R26+0x28] ;  /* 0x000028001a167984 */ /* 0x0004680000000800 */
[----:B------:R2:W1:Y:S01]  /*15a0*/  LDS R16, [R26+0x38] ;  /* 0x000038001a107984 */ /* 0x0004620000000800 */
[----:B0-----:R-:W-:Y:S01]  /*15b0*/  ISETP.GE.AND P0, PT, R6, R5, PT ;  /* 0x000000050600720c */ /* 0x001fe20003f06270 */
[----:B------:R-:W-:-:S12]  /*15c0*/  IMAD.MOV.U32 R21, RZ, RZ, R5 ;  /* 0x000000ffff157224 */ /* 0x000fd800078e0005 */
[----:B-12-4-:R-:W-:Y:S05]  /*15d0*/  @!P0 BRA `(.L_x_386) ;  /* 0x0000000000348947 */ /* 0x016fea0003800000 */
        /* <DEDUP_REMOVED lines=13> */
.L_x_386:
[----:B------:R-:W-:Y:S05]  /*16b0*/  BSYNC.RECONVERGENT B1 ;  /* 0x0000000000017941 */ /* 0x000fea0003800200 */
.L_x_385:
        /* <DEDUP_REMOVED lines=21> */
[C---:B------:R-:W-:Y:S02]  /*1810*/  @P3 ISETP.LT.U32.AND P1, PT, R2.reuse, R6, PT ;  /* 0x000000060200320c */ /* 0x040fe40003f21070 */
[CC--:B------:R-:W-:Y:S02]  /*1820*/  @P3 ISETP.GE.AND.EX P0, PT, R3.reuse, R7.reuse, PT, P0 ;  /* 0x000000070300320c */ /* 0x0c0fe40003f06300 */
[----:B------:R-:W-:Y:S02]  /*1830*/  @P3 ISETP.LT.AND.EX P1, PT, R3, R7, PT, P1 ;  /* 0x000000070300320c */ /* 0x000fe40003f21310 */
[----:B------:R-:W-:Y:S02]  /*1840*/  @P3 SEL R23, R21, R22, !P0 ;  /* 0x0000001615173207 */ /* 0x000fe40004000000 */
[----:B------:R-:W-:-:S02]  /*1850*/  @P3 SEL R25, R2, R6, P1 ;  /* 0x0000000602193207 */ /* 0x000fc40000800000 */
[----:B------:R-:W-:-:S07]  /*1860*/  @P3 SEL R24, R3, R7, P1 ;  /* 0x0000000703183207 */ /* 0x000fce0000800000 */
.L_x_388:
[----:B------:R-:W-:Y:S05]  /*1870*/  BSYNC.RECONVERGENT B1 ;  /* 0x0000000000017941 */ /* 0x000fea0003800200 */
.L_x_387:
        /* <DEDUP_REMOVED lines=17> */
.L_x_390:
[----:B------:R-:W-:Y:S05]  /*1990*/  BSYNC.RECONVERGENT B1 ;  /* 0x0000000000017941 */ /* 0x000fea0003800200 */
.L_x_389:
        /* <DEDUP_REMOVED lines=17> */
.L_x_392:
[----:B------:R-:W-:Y:S05]  /*1ab0*/  BSYNC.RECONVERGENT B1 ;  /* 0x0000000000017941 */ /* 0x000fea0003800200 */
.L_x_391:
        /* <DEDUP_REMOVED lines=17> */
.L_x_394:
[----:B------:R-:W-:Y:S05]  /*1bd0*/  BSYNC.RECONVERGENT B1 ;  /* 0x0000000000017941 */ /* 0x000fea0003800200 */
.L_x_393:
        /* <DEDUP_REMOVED lines=17> */
.L_x_396:
[----:B------:R-:W-:Y:S05]  /*1cf0*/  BSYNC.RECONVERGENT B1 ;  /* 0x0000000000017941 */ /* 0x000fea0003800200 */
.L_x_395:
        /* <DEDUP_REMOVED lines=18> */
.L_x_371:
[----:B------:R-:W1:Y:S01]  /*1e20*/  S2R R14, SR_LANEID ;  /* 0x00000000000e7919 */ /* 0x000e620000000000 */
[----:B0-----:R-:W-:Y:S01]  /*1e30*/  LOP3.LUT R2, R9, 0x3e0, RZ, 0xc0, !PT ;  /* 0x000003e009027812 */ /* 0x001fe200078ec0ff */
[----:B------:R-:W-:Y:S01]  /*1e40*/  BSSY.RECONVERGENT B1, `(.L_x_397) ;  /* 0x0000027000017945 */ /* 0x000fe20003800200 */
[----:B------:R-:W-:Y:S02]  /*1e50*/  IMAD.MOV.U32 R16, RZ, RZ, R8 ;  /* 0x000000ffff107224 */ /* 0x000fe400078e0008 */
[----:B------:R-:W-:Y:S01]  /*1e60*/  LOP3.LUT R5, RZ, R2, RZ, 0x33, !PT ;  /* 0x00000002ff057212 */ /* 0x000fe200078e33ff */
[----:B------:R-:W-:-:S05]  /*1e70*/  VIADD R3, R2, 0x20 ;  /* 0x0000002002037836 */ /* 0x000fca0000000000 */
[----:B------:R-:W-:Y:S01]  /*1e80*/  ISETP.GT.AND P0, PT, R3, R10, PT ;  /* 0x0000000a0300720c */ /* 0x000fe20003f04270 */
[----:B------:R-:W-:-:S05]  /*1e90*/  IMAD.IADD R3, R10, 0x1, R5 ;  /* 0x000000010a037824 */ /* 0x000fca00078e0205 */
[----:B------:R-:W-:-:S05]  /*1ea0*/  SEL R3, R3, 0x1f, P0 ;  /* 0x0000001f03037807 */ /* 0x000fca0000000000 */
[----:B-----5:R0:W2:Y:S04]  /*1eb0*/  SHFL.DOWN PT, R5, R12, 0x1, R3 ;  /* 0x082000000c057989 */ /* 0x0200a800000e0003 */
[----:B------:R0:W3:Y:S01]  /*1ec0*/  SHFL.DOWN PT, R7, R8, 0x1, R3 ;  /* 0x0820000008077989 */ /* 0x0000e200000e0003 */
[CC--:B-1----:R-:W-:Y:S01]  /*1ed0*/  ISETP.GE.AND P0, PT, R14.reuse, R3.reuse, PT ;  /* 0x000000030e00720c */ /* 0x0c2fe20003f06270 */
[C---:B------:R-:W-:Y:S01]  /*1ee0*/  VIADD R4, R14.reuse, 0x4 ;  /* 0x000000040e047836 */ /* 0x040fe20000000000 */
[C---:B------:R-:W-:Y:S01]  /*1ef0*/  ISETP.NE.AND P2, PT, R14.reuse, RZ, PT ;  /* 0x000000ff0e00720c */ /* 0x040fe20003f45270 */
[C---:B------:R-:W-:Y:S02]  /*1f00*/  VIADD R2, R14.reuse, 0x2 ;  /* 0x000000020e027836 */ /* 0x040fe40000000000 */
[----:B------:R-:W-:Y:S01]  /*1f10*/  VIADD R6, R14, 0x8 ;  /* 0x000000080e067836 */ /* 0x000fe20000000000 */
[-C--:B------:R-:W-:Y:S01]  /*1f20*/  ISETP.GT.AND P5, PT, R4, R3.reuse, PT ;  /* 0x000000030400720c */ /* 0x080fe20003fa4270 */
[----:B------:R-:W-:Y:S01]  /*1f30*/  VIADD R14, R14, 0x10 ;  /* 0x000000100e0e7836 */ /* 0x000fe20000000000 */
[----:B------:R0:W1:Y:S01]  /*1f40*/  SHFL.DOWN PT, R4, R11, 0x1, R3 ;  /* 0x082000000b047989 */ /* 0x00006200000e0003 */
[-C--:B------:R-:W-:Y:S01]  /*1f50*/  ISETP.GT.AND P1, PT, R2, R3.reuse, PT ;  /* 0x000000030200720c */ /* 0x080fe20003f24270 */
[----:B------:R-:W-:Y:S01]  /*1f60*/  IMAD.MOV.U32 R2, RZ, RZ, R12 ;  /* 0x000000ffff027224 */ /* 0x000fe200078e000c */
[-C--:B------:R-:W-:Y:S01]  /*1f70*/  ISETP.GT.AND P4, PT, R6, R3.reuse, PT ;  /* 0x000000030600720c */ /* 0x080fe20003f84270 */
[----:B------:R-:W-:Y:S01]  /*1f80*/  IMAD.MOV.U32 R6, RZ, RZ, R11 ;  /* 0x000000ffff067224 */ /* 0x000fe200078e000b */
[----:B------:R-:W-:Y:S01]  /*1f90*/  ISETP.GT.AND P3, PT, R14, R3, PT ;  /* 0x000000030e00720c */ /* 0x000fe20003f64270 */
[----:B--2---:R-:W-:-:S12]  /*1fa0*/  @P0 BRA `(.L_x_398) ;  /* 0x0000000000400947 */ /* 0x004fd80003800000 */
[----:B------:R-:W-:Y:S01]  /*1fb0*/  ISETP.GE.AND P0, PT, R12, R5, PT ;  /* 0x000000050c00720c */ /* 0x000fe20003f06270 */
        /* <DEDUP_REMOVED lines=15> */
.L_x_398:
[----:B------:R-:W-:Y:S05]  /*20b0*/  BSYNC.RECONVERGENT B1 ;  /* 0x0000000000017941 */ /* 0x000fea0003800200 */
.L_x_397:
[----:B------:R2:W4:Y:S01]  /*20c0*/  SHFL.DOWN PT, R5, R2, 0x2, R3 ;  /* 0x0840000002057989 */ /* 0x00052200000e0003 */
[----:B------:R-:W-:Y:S01]  /*20d0*/  BSSY.RECONVERGENT B1, `(.L_x_399) ;  /* 0x0000017000017945 */ /* 0x000fe20003800200 */
[----:B-1----:R-:W-:Y:S02]  /*20e0*/  IMAD.MOV.U32 R4, RZ, RZ, R2 ;  /* 0x000000ffff047224 */ /* 0x002fe400078e0002 */
[----:B---3--:R2:W1:Y:S01]  /*20f0*/  SHFL.DOWN PT, R7, R6, 0x2, R3 ;  /* 0x0840000006077989 */ /* 0x00846200000e0003 */
[----:B0-----:R-:W-:Y:S02]  /*2100*/  IMAD.MOV.U32 R12, RZ, RZ, R6 ;  /* 0x000000ffff0c7224 */ /* 0x001fe400078e0006 */
[----:B------:R-:W-:Y:S01]  /*2110*/  IMAD.MOV.U32 R14, RZ, RZ, R16 ;  /* 0x000000ffff0e7224 */ /* 0x000fe200078e0010 */
[----:B------:R2:W0:Y:S01]  /*2120*/  SHFL.DOWN PT, R11, R16, 0x2, R3 ;  /* 0x08400000100b7989 */ /* 0x00042200000e0003 */
[----:B------:R-:W-:Y:S05]  /*2130*/  @P1 BRA `(.L_x_400) ;  /* 0x0000000000401947 */ /* 0x000fea0003800000 */
[----:B----4-:R-:W-:Y:S01]  /*2140*/  ISETP.GE.AND P0, PT, R2, R5, PT ;  /* 0x000000050200720c */ /* 0x010fe20003f06270 */
[----:B------:R-:W-:Y:S02]  /*2150*/  IMAD.MOV.U32 R4, RZ, RZ, R5 ;  /* 0x000000ffff047224 */ /* 0x000fe400078e0005 */
[----:B-1----:R-:W-:Y:S02]  /*2160*/  IMAD.MOV.U32 R12, RZ, RZ, R7 ;  /* 0x000000ffff0c7224 */ /* 0x002fe400078e0007 */
        /* <DEDUP_REMOVED lines=13> */
.L_x_400:
[----:B------:R-:W-:Y:S05]  /*2240*/  BSYNC.RECONVERGENT B1 ;  /* 0x0000000000017941 */ /* 0x000fea0003800200 */
.L_x_399:
[----:B----4-:R3:W4:Y:S01]  /*2250*/  SHFL.DOWN PT, R5, R4, 0x4, R3 ;  /* 0x0880000004057989 */ /* 0x01072200000e0003 */
[----:B------:R-:W-:Y:S01]  /*2260*/  BSSY.RECONVERGENT B1, `(.L_x_401) ;  /* 0x0000017000017945 */ /* 0x000fe20003800200 */
[----:B--2---:R-:W-:Y:S02]  /*2270*/  IMAD.MOV.U32 R2, RZ, RZ, R4 ;  /* 0x000000ffff027224 */ /* 0x004fe400078e0004 */
[----:B-1----:R3:W1:Y:S01]  /*2280*/  SHFL.DOWN PT, R7, R12, 0x4, R3 ;  /* 0x088000000c077989 */ /* 0x00266200000e0003 */
[----:B------:R-:W-:Y:S02]  /*2290*/  IMAD.MOV.U32 R6, RZ, RZ, R12 ;  /* 0x000000ffff067224 */ /* 0x000fe400078e000c */
[----:B------:R-:W-:Y:S01]  /*22a0*/  IMAD.MOV.U32 R8, RZ, RZ, R14 ;  /* 0x000000ffff087224 */ /* 0x000fe200078e000e */
[----:B0-----:R3:W0:Y:S01]  /*22b0*/  SHFL.DOWN PT, R11, R14, 0x4, R3 ;  /* 0x088000000e0b7989 */ /* 0x00162200000e0003 */
        /* <DEDUP_REMOVED lines=17> */
.L_x_402:
[----:B------:R-:W-:Y:S05]  /*23d0*/  BSYNC.RECONVERGENT B1 ;  /* 0x0000000000017941 */ /* 0x000fea0003800200 */
.L_x_401:
[----:B----4-:R2:W4:Y:S01]  /*23e0*/  SHFL.DOWN PT, R5, R2, 0x8, R3 ;  /* 0x0900000002057989 */ /* 0x01052200000e0003 */
[----:B------:R-:W-:Y:S01]  /*23f0*/  BSSY.RECONVERGENT B1, `(.L_x_403) ;  /* 0x0000017000017945 */ /* 0x000fe20003800200 */
[----:B---3--:R-:W-:Y:S02]  /*2400*/  IMAD.MOV.U32 R4, RZ, RZ, R2 ;  /* 0x000000ffff047224 */ /* 0x008fe400078e0002 */
        /* <DEDUP_REMOVED lines=21> */
.L_x_404:
[----:B------:R-:W-:Y:S05]  /*2560*/  BSYNC.RECONVERGENT B1 ;  /* 0x0000000000017941 */ /* 0x000fea0003800200 */
.L_x_403:
[----:B----4-:R3:W4:Y:S01]  /*2570*/  SHFL.DOWN PT, R5, R4, 0x10, R3 ;  /* 0x0a00000004057989 */ /* 0x01072200000e0003 */
[----:B------:R-:W-:Y:S01]  /*2580*/  BSSY.RECONVERGENT B1, `(.L_x_405) ;  /* 0x0000017000017945 */ /* 0x000fe20003800200 */
[----:B--2---:R-:W-:Y:S02]  /*2590*/  IMAD.MOV.U32 R6, RZ, RZ, R4 ;  /* 0x000000ffff067224 */ /* 0x004fe400078e0004 */
[----:B0-----:R3:W0:Y:S01]  /*25a0*/  SHFL.DOWN PT, R11, R12, 0x10, R3 ;  /* 0x0a0000000c0b7989 */ /* 0x00162200000e0003 */
[----:B-1----:R-:W-:Y:S02]  /*25b0*/  IMAD.MOV.U32 R7, RZ, RZ, R12 ;  /* 0x000000ffff077224 */ /* 0x002fe400078e000c */
[----:B------:R-:W-:Y:S01]  /*25c0*/  IMAD.MOV.U32 R8, RZ, RZ, R14 ;  /* 0x000000ffff087224 */ /* 0x000fe200078e000e */
[----:B------:R3:W1:Y:S01]  /*25d0*/  SHFL.DOWN PT, R13, R14, 0x10, R3 ;  /* 0x0a0000000e0d7989 */ /* 0x00066200000e0003 */
        /* <DEDUP_REMOVED lines=17> */
.L_x_406:
[----:B------:R-:W-:Y:S05]  /*26f0*/  BSYNC.RECONVERGENT B1 ;  /* 0x0000000000017941 */ /* 0x000fea0003800200 */
.L_x_405:
[----:B------:R-:W-:Y:S04]  /*2700*/  BSSY.RECONVERGENT B1, `(.L_x_407) ;  /* 0x000000c000017945 */ /* 0x000fe80003800200 */
[----:B------:R-:W-:Y:S05]  /*2710*/  @P2 BRA `(.L_x_408) ;  /* 0x0000000000282947 */ /* 0x000fea0003800000 */
[----:B---3--:R-:W2:Y:S01]  /*2720*/  S2R R4, SR_CgaCtaId ;  /* 0x0000000000047919 */ /* 0x008ea20000008800 */
[----:B------:R-:W-:Y:S02]  /*2730*/  MOV R3, 0x400 ;  /* 0x0000040000037802 */ /* 0x000fe40000000f00 */
[----:B------:R-:W-:-:S04]  /*2740*/  SHF.R.U32.HI R2, RZ, 0x1, R9 ;  /* 0x00000001ff027819 */ /* 0x000fc80000011609 */
[----:B------:R-:W-:Y:S02]  /*2750*/  LOP3.LUT R2, R2, 0x1f0, RZ, 0xc0, !PT ;  /* 0x000001f002027812 */ /* 0x000fe400078ec0ff */
[----:B--2---:R-:W-:-:S05]  /*2760*/  LEA R3, R4, R3, 0x18 ;  /* 0x0000000304037211 */ /* 0x004fca00078ec0ff */
[----:B----4-:R-:W-:Y:S02]  /*2770*/  IMAD.IADD R5, R2, 0x1, R3 ;  /* 0x0000000102057824 */ /* 0x010fe400078e0203 */
[----:B------:R-:W-:Y:S02]  /*2780*/  IMAD.MOV.U32 R2, RZ, RZ, R7 ;  /* 0x000000ffff027224 */ /* 0x000fe400078e0007 */
[----:B------:R-:W-:Y:S01]  /*2790*/  IMAD.MOV.U32 R3, RZ, RZ, R8 ;  /* 0x000000ffff037224 */ /* 0x000fe200078e0008 */
[----:B------:R2:W-:Y:S04]  /*27a0*/  STS [R5+0x8], R6 ;  /* 0x0000080605007388 */ /* 0x0005e80000000800 */
[----:B------:R2:W-:Y:S02]  /*27b0*/  STS.64 [R5+0x10], R2 ;  /* 0x0000100205007388 */ /* 0x0005e40000000a00 */
.L_x_408:
[----:B------:R-:W-:Y:S05]  /*27c0*/  BSYNC.RECONVERGENT B1 ;  /* 0x0000000000017941 */ /* 0x000fea0003800200 */
.L_x_407:
[----:B------:R-:W-:Y:S01]  /*27d0*/  BAR.SYNC.DEFER_BLOCKING 0x0 ;  /* 0x0000000000007b1d */ /* 0x000fe20000010000 */
[----:B------:R-:W-:-:S13]  /*27e0*/  ISETP.NE.AND P2, PT, R9, RZ, PT ;  /* 0x000000ff0900720c */ /* 0x000fda0003f45270 */
[----:B------:R-:W-:Y:S05]  /*27f0*/  @P2 BRA `(.L_x_384) ;  /* 0x0000003000a02947 */ /* 0x000fea0003800000 */
[C---:B------:R-:W-:Y:S01]  /*2800*/  ISETP.GE.AND P0, PT, R10.reuse, 0x21, PT ;  /* 0x000000210a00780c */ /* 0x040fe20003f06270 */
[----:B--2---:R-:W-:Y:S01]  /*2810*/  IMAD.MOV.U32 R2, RZ, RZ, R6 ;  /* 0x000000ffff027224 */ /* 0x004fe200078e0006 */
[C---:B------:R-:W-:Y:S01]  /*2820*/  ISETP.GE.AND P5, PT, R10.reuse, 0x41, PT ;  /* 0x000000410a00780c */ /* 0x040fe20003fa6270 */
[----:B0-----:R-:W-:Y:S01]  /*2830*/  IMAD.MOV.U32 R11, RZ, RZ, R7 ;  /* 0x000000ffff0b7224 */ /* 0x001fe200078e0007 */
[C---:B------:R-:W-:Y:S01]  /*2840*/  ISETP.GE.AND P4, PT, R10.reuse, 0x61, PT ;  /* 0x000000610a00780c */ /* 0x040fe20003f86270 */
[----:B---3--:R-:W-:Y:S01]  /*2850*/  IMAD.MOV.U32 R4, RZ, RZ, R8 ;  /* 0x000000ffff047224 */ /* 0x008fe200078e0008 */
[----:B------:R-:W-:-:S07]  /*2860*/  ISETP.GE.AND P3, PT, R10, 0x81, PT ;  /* 0x000000810a00780c */ /* 0x000fce0003f66270 */
[----:B------:R-:W-:Y:S06]  /*2870*/  @!P0 BRA `(.L_x_409) ;  /* 0x00000000005c8947 */ /* 0x000fec0003800000 */
[----:B------:R-:W0:Y:S01]  /*2880*/  S2UR UR5, SR_CgaCtaId ;  /* 0x00000000000579c3 */ /* 0x000e220000008800 */
[----:B------:R-:W-:Y:S01]  /*2890*/  UMOV UR4, 0x400 ;  /* 0x0000040000047882 */ /* 0x000fe20000000000 */
[----:B------:R-:W-:Y:S01]  /*28a0*/  BSSY.RECONVERGENT B1, `(.L_x_409) ;  /* 0x0000014000017945 */ /* 0x000fe20003800200 */
        /* <DEDUP_REMOVED lines=19> */
.L_x_410:
[----:B------:R-:W-:Y:S05]  /*29e0*/  BSYNC.RECONVERGENT B1 ;  /* 0x0000000000017941 */ /* 0x000fea0003800200 */
.L_x_409:
[----:B------:R-:W-:Y:S02]  /*29f0*/  IMAD.MOV.U32 R3, RZ, RZ, R2 ;  /* 0x000000ffff037224 */ /* 0x000fe400078e0002 */
[----:B------:R-:W-:Y:S02]  /*2a00*/  IMAD.MOV.U32 R9, RZ, RZ, R11 ;  /* 0x000000ffff097224 */ /* 0x000fe400078e000b */
[----:B------:R-:W-:Y:S01]  /*2a10*/  IMAD.MOV.U32 R8, RZ, RZ, R4 ;  /* 0x000000ffff087224 */ /* 0x000fe200078e0004 */
[----:B------:R-:W-:Y:S06]  /*2a20*/  @!P5 BRA `(.L_x_411) ;  /* 0x00000000005cd947 */ /* 0x000fec0003800000 */
[----:B------:R-:W0:Y:S01]  /*2a30*/  S2UR UR5, SR_CgaCtaId ;  /* 0x00000000000579c3 */ /* 0x000e220000008800 */
[----:B------:R-:W-:Y:S01]  /*2a40*/  UMOV UR4, 0x400 ;  /* 0x0000040000047882 */ /* 0x000fe20000000000 */
[----:B------:R-:W-:Y:S01]  /*2a50*/  BSSY.RECONVERGENT B1, `(.L_x_411) ;  /* 0x0000014000017945 */ /* 0x000fe20003800200 */
[----:B0-----:R-:W-:-:S09]  /*2a60*/  ULEA UR4, UR5, UR4, 0x18 ;  /* 0x0000000405047291 */ /* 0x001fd2000f8ec0ff */
[----:B----4-:R-:W0:Y:S04]  /*2a70*/  LDS R5, [UR4+0x28] ;  /* 0x00002804ff057984 */ /* 0x010e280008000800 */
        /* <DEDUP_REMOVED lines=17> */
.L_x_412:
[----:B------:R-:W-:Y:S05]  /*2b90*/  BSYNC.RECONVERGENT B1 ;  /* 0x0000000000017941 */ /* 0x000fea0003800200 */
.L_x_411:
[C---:B------:R-:W-:Y:S01]  /*2ba0*/  ISETP.GE.AND P1, PT, R10.reuse, 0xa1, PT ;  /* 0x000000a10a00780c */ /* 0x040fe20003f26270 */
[----:B------:R-:W-:Y:S01]  /*2bb0*/  IMAD.MOV.U32 R2, RZ, RZ, R3 ;  /* 0x000000ffff027224 */ /* 0x000fe200078e0003 */
[C---:B------:R-:W-:Y:S01]  /*2bc0*/  ISETP.GE.AND P5, PT, R10.reuse, 0xc1, PT ;  /* 0x000000c10a00780c */ /* 0x040fe20003fa6270 */
[----:B------:R-:W-:Y:S01]  /*2bd0*/  IMAD.MOV.U32 R7, RZ, RZ, R9 ;  /* 0x000000ffff077224 */ /* 0x000fe200078e0009 */
[----:B------:R-:W-:Y:S01]  /*2be0*/  ISETP.GE.AND P6, PT, R10, 0xe1, PT ;  /* 0x000000e10a00780c */ /* 0x000fe20003fc6270 */
[----:B------:R-:W-:Y:S01]  /*2bf0*/  IMAD.MOV.U32 R6, RZ, RZ, R8 ;  /* 0x000000ffff067224 */ /* 0x000fe200078e0008 */
[----:B------:R-:W-:Y:S11]  /*2c00*/  @!P4 BRA `(.L_x_413) ;  /* 0x00000000005cc947 */ /* 0x000ff60003800000 */
        /* <DEDUP_REMOVED lines=22> */
.L_x_414:
[----:B------:R-:W-:Y:S05]  /*2d70*/  BSYNC.RECONVERGENT B1 ;  /* 0x0000000000017941 */ /* 0x000fea0003800200 */
.L_x_413:
        /* <DEDUP_REMOVED lines=26> */
.L_x_416:
[----:B------:R-:W-:Y:S05]  /*2f20*/  BSYNC.RECONVERGENT B1 ;  /* 0x0000000000017941 */ /* 0x000fea0003800200 */
.L_x_415:
        /* <DEDUP_REMOVED lines=26> */
.L_x_418:
[----:B------:R-:W-:Y:S05]  /*30d0*/  BSYNC.RECONVERGENT B1 ;  /* 0x0000000000017941 */ /* 0x000fea0003800200 */
.L_x_417:
        /* <DEDUP_REMOVED lines=26> */
.L_x_420:
[----:B------:R-:W-:Y:S05]  /*3280*/  BSYNC.RECONVERGENT B1 ;  /* 0x0000000000017941 */ /* 0x000fea0003800200 */
.L_x_419:
[----:B------:R-:W-:Y:S02]  /*3290*/  IMAD.MOV.U32 R6, RZ, RZ, R3 ;  /* 0x000000ffff067224 */ /* 0x000fe400078e0003 */
[----:B------:R-:W-:Y:S02]  /*32a0*/  IMAD.MOV.U32 R7, RZ, RZ, R9 ;  /* 0x000000ffff077224 */ /* 0x000fe400078e0009 */
[----:B------:R-:W-:Y:S01]  /*32b0*/  IMAD.MOV.U32 R8, RZ, RZ, R4 ;  /* 0x000000ffff087224 */ /* 0x000fe200078e0004 */
[----:B------:R-:W-:Y:S06]  /*32c0*/  @!P6 BRA `(.L_x_384) ;  /* 0x0000002400ece947 */ /* 0x000fec0003800000 */
[----:B------:R-:W0:Y:S01]  /*32d0*/  S2UR UR5, SR_CgaCtaId ;  /* 0x00000000000579c3 */ /* 0x000e220000008800 */
[----:B------:R-:W-:Y:S02]  /*32e0*/  UMOV UR4, 0x400 ;  /* 0x0000040000047882 */ /* 0x000fe40000000000 */
        /* <DEDUP_REMOVED lines=21> */
.L_x_352:
[----:B------:R-:W0:Y:S01]  /*3440*/  S2R R11, SR_TID.X ;  /* 0x00000000000b7919 */ /* 0x000e220000002100 */
[----:B------:R-:W1:Y:S02]  /*3450*/  LDCU.128 UR12, c[0x0][0x380] ;  /* 0x00007000ff0c77ac */ /* 0x000e640008000c00 */
[----:B-1----:R-:W-:Y:S02]  /*3460*/  IMAD.U32 R12, RZ, RZ, UR12 ;  /* 0x0000000cff0c7e24 */ /* 0x002fe4000f8e00ff */
[----:B------:R-:W-:Y:S01]  /*3470*/  IMAD.U32 R13, RZ, RZ, UR13 ;  /* 0x0000000dff0d7e24 */ /* 0x000fe2000f8e00ff */
[----:B0-----:R-:W-:-:S05]  /*3480*/  IADD3 R3, P0, PT, R6, R11, RZ ;  /* 0x0000000b06037210 */ /* 0x001fca0007f1e0ff */
[----:B------:R-:W-:Y:S01]  /*3490*/  IMAD.X R4, RZ, RZ, RZ, P0 ;  /* 0x000000ffff047224 */ /* 0x000fe200000e06ff */
[----:B------:R-:W-:-:S04]  /*34a0*/  LEA R2, P0, R3, R12, 0x2 ;  /* 0x0000000c03027211 */ /* 0x000fc800078010ff */
[----:B------:R-:W-:-:S05]  /*34b0*/  LEA.HI.X R3, R3, R13, R4, 0x2, P0 ;  /* 0x0000000d03037211 */ /* 0x000fca00000f1404 */
[----:B------:R-:W2:Y:S04]  /*34c0*/  LDG.E R4, desc[UR10][R2.64] ;  /* 0x0000000a02047981 */ /* 0x000ea8000c1e1900 */
[----:B------:R-:W2:Y:S04]  /*34d0*/  LDG.E R5, desc[UR10][R2.64+0x400] ;  /* 0x0004000a02057981 */ /* 0x000ea8000c1e1900 */
[----:B------:R-:W3:Y:S04]  /*34e0*/  LDG.E R8, desc[UR10][R2.64+0x800] ;  /* 0x0008000a02087981 */ /* 0x000ee8000c1e1900 */
[----:B------:R-:W4:Y:S04]  /*34f0*/  LDG.E R9, desc[UR10][R2.64+0xc00] ;  /* 0x000c000a02097981 */ /* 0x000f28000c1e1900 */
[----:B------:R-:W5:Y:S01]  /*3500*/  LDG.E R10, desc[UR10][R2.64+0x1000] ;  /* 0x0010000a020a7981 */ /* 0x000f62000c1e1900 */
[----:B--2---:R-:W-:-:S02]  /*3510*/  VIMNMX R15, PT, PT, R4, R5, !PT ;  /* 0x00000005040f7248 */ /* 0x004fc40007fe0100 */
[----:B------:R-:W-:Y:S01]  /*3520*/  ISETP.GE.AND P0, PT, R4, R5, PT ;  /* 0x000000050400720c */ /* 0x000fe20003f06270 */
[----:B------:R-:W-:Y:S01]  /*3530*/  VIADD R4, R11, 0x200 ;  /* 0x000002000b047836 */ /* 0x000fe20000000000 */
[----:B---3--:R-:W-:Y:S02]  /*3540*/  VIMNMX R14, PT, PT, R8, R15, !PT ;  /* 0x0000000f080e7248 */ /* 0x008fe40007fe0100 */
[----:B------:R-:W-:Y:S01]  /*3550*/  ISETP.GE.AND P1, PT, R15, R8, PT ;  /* 0x000000080f00720c */ /* 0x000fe20003f26270 */
[----:B------:R-:W-:Y:S01]  /*3560*/  VIADD R8, R11, 0x100 ;  /* 0x000001000b087836 */ /* 0x000fe20000000000 */
[----:B----4-:R-:W-:Y:S01]  /*3570*/  ISETP.GE.AND P3, PT, R14, R9, PT ;  /* 0x000000090e00720c */ /* 0x010fe20003f66270 */
[----:B------:R-:W-:Y:S01]  /*3580*/  IMAD.U32 R15, RZ, RZ, UR15 ;  /* 0x0000000fff0f7e24 */ /* 0x000fe2000f8e00ff */
[----:B------:R-:W-:Y:S01]  /*3590*/  VIMNMX R17, PT, PT, R9, R14, !PT ;  /* 0x0000000e09117248 */ /* 0x000fe20007fe0100 */
[----:B------:R-:W-:Y:S01]  /*35a0*/  IMAD.U32 R14, RZ, RZ, UR14 ;  /* 0x0000000eff0e7e24 */ /* 0x000fe2000f8e00ff */
[----:B------:R-:W-:-:S02]  /*35b0*/  LOP3.LUT R9, R11, 0x400, RZ, 0xfc, !PT ;  /* 0x000004000b097812 */ /* 0x000fc400078efcff */
[----:B-----5:R-:W-:Y:S02]  /*35c0*/  ISETP.GE.AND P2, PT, R17, R10, PT ;  /* 0x0000000a1100720c */ /* 0x020fe40003f46270 */
[----:B------:R-:W-:-:S03]  /*35d0*/  IADD3 R2, P4, PT, R6, R14, RZ ;  /* 0x0000000e06027210 */ /* 0x000fc60007f9e0ff */
[----:B------:R-:W-:Y:S02]  /*35e0*/  @P1 SEL R4, R8, R11, !P0 ;  /* 0x0000000b08041207 */ /* 0x000fe40004000000 */
[----:B------:R-:W-:Y:S01]  /*35f0*/  ISETP.LE.U32.AND P1, PT, R7, UR6, PT ;  /* 0x0000000607007c0c */ /* 0x000fe2000bf23070 */
[----:B------:R-:W-:Y:S02]  /*3600*/  @!P3 VIADD R4, R11, 0x300 ;  /* 0x000003000b04b836 */ /* 0x000fe40000000000 */
[----:B------:R-:W-:Y:S01]  /*3610*/  IMAD.X R3, RZ, RZ, R15, P4 ;  /* 0x000000ffff037224 */ /* 0x000fe200020e060f */
[----:B------:R-:W-:Y:S02]  /*3620*/  ISETP.GE.U32.AND.EX P1, PT, RZ, R18, PT, P1 ;  /* 0x00000012ff00720c */ /* 0x000fe40003f26110 */
[----:B------:R-:W-:Y:S02]  /*3630*/  @P2 ISETP.GE.U32.AND P0, PT, R4, R9, PT ;  /* 0x000000090400220c */ /* 0x000fe40003f06070 */
[----:B------:R-:W-:-:S02]  /*3640*/  IADD3 R9, P3, PT, R9, R2, RZ ;  /* 0x0000000209097210 */ /* 0x000fc40007f7e0ff */
[----:B------:R-:W-:Y:S02]  /*3650*/  @P2 IADD3 R2, P4, PT, R4, R2, RZ ;  /* 0x0000000204022210 */ /* 0x000fe40007f9e0ff */
[----:B------:R-:W-:Y:S01]  /*3660*/  @P2 ISETP.GE.U32.AND.EX P0, PT, RZ, RZ, PT, P0 ;  /* 0x000000ffff00220c */ /* 0x000fe20003f06100 */
[--C-:B------:R-:W-:Y:S02]  /*3670*/  IMAD.X R8, RZ, RZ, R3.reuse, P3 ;  /* 0x000000ffff087224 */ /* 0x100fe400018e0603 */
[----:B------:R-:W-:Y:S01]  /*3680*/  @P2 IMAD.X R3, RZ, RZ, R3, P4 ;  /* 0x000000ffff032224 */ /* 0x000fe200020e0603 */
[----:B------:R-:W-:-:S04]  /*3690*/  @P2 ISETP.LT.OR P0, PT, R10, R17, !P0 ;  /* 0x000000110a00220c */ /* 0x000fc80004701670 */
[----:B------:R-:W-:Y:S02]  /*36a0*/  @P2 SEL R10, R17, R10, P0 ;  /* 0x0000000a110a2207 */ /* 0x000fe40000000000 */
[----:B------:R-:W-:Y:S02]  /*36b0*/  @P2 SEL R9, R2, R9, P0 ;  /* 0x0000000902092207 */ /* 0x000fe40000000000 */
[----:B------:R-:W-:Y:S01]  /*36c0*/  @P2 SEL R8, R3, R8, P0 ;  /* 0x0000000803082207 */ /* 0x000fe20000000000 */
[----:B------:R-:W-:Y:S06]  /*36d0*/  @P1 BRA `(.L_x_421) ;  /* 0x0000001000641947 */ /* 0x000fec0003800000 */
[----:B------:R-:W0:Y:S01]  /*36e0*/  LDCU.64 UR8, c[0x0][0x3e8] ;  /* 0x00007d00ff0877ac */ /* 0x000e220008000a00 */
[----:B------:R-:W-:Y:S01]  /*36f0*/  ISETP.NE.AND P0, PT, R11, RZ, PT ;  /* 0x000000ff0b00720c */ /* 0x000fe20003f05270 */
[----:B------:R-:W-:Y:S01]  /*3700*/  BSSY.RECONVERGENT B1, `(.L_x_422) ;  /* 0x0000012000017945 */ /* 0x000fe20003800200 */
[----:B------:R-:W-:Y:S01]  /*3710*/  UMOV UR4, 0x8 ;  /* 0x0000000800047882 */ /* 0x000fe20000000000 */
[----:B------:R-:W-:Y:S02]  /*3720*/  UMOV UR5, 0x0 ;  /* 0x0000000000057882 */ /* 0x000fe40000000000 */
[----:B0-----:R-:W-:-:S04]  /*3730*/  UIMAD.WIDE.U32 UR4, UR8, 0x1, UR4 ;  /* 0x00000001080478a5 */ /* 0x001fc8000f8e0004 */
[----:B------:R-:W-:Y:S02]  /*3740*/  UIADD3 UR7, UPT, UPT, UR5, UR9, URZ ;  /* 0x0000000905077290 */ /* 0x000fe4000fffe0ff */
[----:B------:R-:W-:Y:S02]  /*3750*/  IMAD.U32 R3, RZ, RZ, UR5 ;  /* 0x00000005ff037e24 */ /* 0x000fe4000f8e00ff */
[----:B------:R-:W-:Y:S02]  /*3760*/  IMAD.U32 R2, RZ, RZ, UR4 ;  /* 0x00000004ff027e24 */ /* 0x000fe4000f8e00ff */
[----:B------:R-:W-:Y:S01]  /*3770*/  IMAD.U32 R3, RZ, RZ, UR7 ;  /* 0x00000007ff037e24 */ /* 0x000fe2000f8e00ff */
[----:B------:R-:W-:Y:S06]  /*3780*/  @P0 BRA `(.L_x_423) ;  /* 0x0000000000240947 */ /* 0x000fec0003800000 */
[----:B------:R-:W-:Y:S02]  /*3790*/  IMAD.MOV.U32 R16, RZ, RZ, 0x500 ;  /* 0x00000500ff107424 */ /* 0x000fe400078e00ff */
[----:B------:R-:W-:-:S05]  /*37a0*/  IMAD.MOV.U32 R17, RZ, RZ, 0x0 ;  /* 0x00000000ff117424 */ /* 0x000fca00078e00ff */
[----:B------:R-:W2:Y:S01]  /*37b0*/  ATOMG.E.ADD.64.STRONG.GPU PT, R4, desc[UR10][R2.64], R16 ;  /* 0x80000010020479a8 */ /* 0x000ea200081ef50a */
[----:B------:R-:W0:Y:S01]  /*37c0*/  S2UR UR5, SR_CgaCtaId ;  /* 0x00000000000579c3 */ /* 0x000e220000008800 */
[----:B------:R-:W-:Y:S02]  /*37d0*/  UMOV UR4, 0x400 ;  /* 0x0000040000047882 */ /* 0x000fe40000000000 */
[----:B0-----:R-:W-:Y:S01]  /*37e0*/  ULEA UR4, UR5, UR4, 0x18 ;  /* 0x0000000405047291 */ /* 0x001fe2000f8ec0ff */
[----:B--2---:R-:W-:-:S05]  /*37f0*/  IADD3 R4, P0, PT, R4, UR6, RZ ;  /* 0x0000000604047c10 */ /* 0x004fca000ff1e0ff */
[----:B------:R-:W-:-:S05]  /*3800*/  IMAD.X R5, RZ, RZ, R5, P0 ;  /* 0x000000ffff057224 */ /* 0x000fca00000e0605 */
[----:B------:R0:W-:Y:S03]  /*3810*/  STS.64 [UR4+0x98], R4 ;  /* 0x00009804ff007988 */ /* 0x0001e60008000a04 */
.L_x_423:
[----:B------:R-:W-:Y:S05]  /*3820*/  BSYNC.RECONVERGENT B1 ;  /* 0x0000000000017941 */ /* 0x000fea0003800200 */
.L_x_422:
[----:B------:R-:W1:Y:S08]  /*3830*/  S2UR UR5, SR_CgaCtaId ;  /* 0x00000000000579c3 */ /* 0x000e700000008800 */
[----:B------:R-:W-:Y:S06]  /*3840*/  BAR.SYNC.DEFER_BLOCKING 0x0 ;  /* 0x0000000000007b1d */ /* 0x000fec0000010000 */
[----:B------:R-:W-:-:S02]  /*3850*/  UMOV UR4, 0x400 ;  /* 0x0000040000047882 */ /* 0x000fc40000000000 */
[----:B-1----:R-:W-:-:S06]  /*3860*/  ULEA UR4, UR5, UR4, 0x18 ;  /* 0x0000000405047291 */ /* 0x002fcc000f8ec0ff */
[----:B------:R-:W-:-:S05]  /*3870*/  IMAD.U32 R23, RZ, RZ, UR4 ;  /* 0x00000004ff177e24 */ /* 0x000fca000f8e00ff */
[----:B0-----:R-:W0:Y:S02]  /*3880*/  LDS.64 R4, [R23+0x98] ;  /* 0x0000980017047984 */ /* 0x001e240000000a00 */
[----:B0-----:R-:W-:-:S04]  /*3890*/  IADD3 R6, P1, PT, R4, 0x500, RZ ;  /* 0x0000050004067810 */ /* 0x001fc80007f3e0ff */
[----:B------:R-:W-:Y:S01]  /*38a0*/  ISETP.GT.U32.AND P0, PT, R6, R7, PT ;  /* 0x000000070600720c */ /* 0x000fe20003f04070 */
[----:B------:R-:W-:-:S05]  /*38b0*/  IMAD.X R17, RZ, RZ, R5, P1 ;  /* 0x000000ffff117224 */ /* 0x000fca00008e0605 */
[----:B------:R-:W-:-:S13]  /*38c0*/  ISETP.GT.AND.EX P0, PT, R17, R18, PT, P0 ;  /* 0x000000121100720c */ /* 0x000fda0003f04300 */
[----:B------:R-:W-:Y:S05]  /*38d0*/  @P0 BRA `(.L_x_424) ;  /* 0x0000000400700947 */ /* 0x000fea0003800000 */
[----:B------:R-:W-:Y:S01]  /*38e0*/  BSSY.RECONVERGENT B1, `(.L_x_424) ;  /* 0x000005b000017945 */ /* 0x000fe20003800200 */
[----:B------:R-:W-:Y:S01]  /*38f0*/  IMAD.MOV.U32 R16, RZ, RZ, R10 ;  /* 0x000000ffff107224 */ /* 0x000fe200078e000a */
[----:B------:R-:W0:Y:S01]  /*3900*/  LDCU.64 UR8, c[0x0][0x398] ;  /* 0x00007300ff0877ac */ /* 0x000e220008000a00 */
[----:B------:R-:W-:Y:S02]  /*3910*/  IMAD.MOV.U32 R19, RZ, RZ, R9 ;  /* 0x000000ffff137224 */ /* 0x000fe400078e0009 */
[----:B------:R-:W-:Y:S01]  /*3920*/  IMAD.MOV.U32 R6, RZ, RZ, R8 ;  /* 0x000000ffff067224 */ /* 0x000fe200078e0008 */
[----:B------:R-:W1:Y:S06]  /*3930*/  LDCU.128 UR12, c[0x0][0x380] ;  /* 0x00007000ff0c77ac */ /* 0x000e6c0008000c00 */
.L_x_427:
[----:B------:R-:W-:Y:S01]  /*3940*/  IADD3 R9, P0, PT, R11, R4, RZ ;  /* 0x000000040b097210 */ /* 0x000fe20007f1e0ff */
[----:B-1----:R-:W-:Y:S02]  /*3950*/  IMAD.U32 R12, RZ, RZ, UR12 ;  /* 0x0000000cff0c7e24 */ /* 0x002fe4000f8e00ff */
[----:B------:R-:W-:Y:S02]  /*3960*/  IMAD.U32 R13, RZ, RZ, UR13 ;  /* 0x0000000dff0d7e24 */ /* 0x000fe4000f8e00ff */
[----:B------:R-:W-:Y:S01]  /*3970*/  IMAD.X R8, RZ, RZ, R5, P0 ;  /* 0x000000ffff087224 */ /* 0x000fe200000e0605 */
[----:B------:R-:W-:-:S04]  /*3980*/  LEA R4, P0, R9, R12, 0x2 ;  /* 0x0000000c09047211 */ /* 0x000fc800078010ff */
[----:B------:R-:W-:-:S05]  /*3990*/  LEA.HI.X R5, R9, R13, R8, 0x2, P0 ;  /* 0x0000000d09057211 */ /* 0x000fca00000f1408 */
[----:B------:R-:W2:Y:S04]  /*39a0*/  LDG.E R7, desc[UR10][R4.64] ;  /* 0x0000000a04077981 */ /* 0x000ea8000c1e1900 */
[----:B------:R-:W3:Y:S04]  /*39b0*/  LDG.E R24, desc[UR10][R4.64+0x400] ;  /* 0x0004000a04187981 */ /* 0x000ee8000c1e1900 */
[----:B------:R-:W4:Y:S04]  /*39c0*/  LDG.E R18, desc[UR10][R4.64+0x800] ;  /* 0x0008000a04127981 */ /* 0x000f28000c1e1900 */
[----:B------:R-:W4:Y:S01]  /*39d0*/  LDG.E R17, desc[UR10][R4.64+0xc00] ;  /* 0x000c000a04117981 */ /* 0x000f22000c1e1900 */
[----:B------:R-:W-:-:S02]  /*39e0*/  IMAD.U32 R14, RZ, RZ, UR14 ;  /* 0x0000000eff0e7e24 */ /* 0x000fc4000f8e00ff */
[----:B------:R-:W-:Y:S01]  /*39f0*/  IMAD.U32 R15, RZ, RZ, UR15 ;  /* 0x0000000fff0f7e24 */ /* 0x000fe2000f8e00ff */
[----:B------:R1:W5:Y:S01]  /*3a00*/  LDG.E R10, desc[UR10][R4.64+0x1000] ;  /* 0x0010000a040a7981 */ /* 0x000362000c1e1900 */
[----:B------:R-:W-:Y:S01]  /*3a10*/  BSSY.RECONVERGENT B2, `(.L_x_425) ;  /* 0x000002c000027945 */ /* 0x000fe20003800200 */
[----:B------:R-:W-:Y:S01]  /*3a20*/  BAR.SYNC.DEFER_BLOCKING 0x0 ;  /* 0x0000000000007b1d */ /* 0x000fe20000010000 */
[----:B------:R-:W-:-:S04]  /*3a30*/  IADD3 R26, P0, PT, R9, R14, RZ ;  /* 0x0000000e091a7210 */ /* 0x000fc80007f1e0ff */
[----:B------:R-:W-:Y:S01]  /*3a40*/  IADD3 R20, P3, PT, R26, 0x100, RZ ;  /* 0x000001001a147810 */ /* 0x000fe20007f7e0ff */
[----:B------:R-:W-:Y:S01]  /*3a50*/  IMAD.X R27, R8, 0x1, R15, P0 ;  /* 0x00000001081b7824 */ /* 0x000fe200000e060f */
[C---:B------:R-:W-:Y:S02]  /*3a60*/  IADD3 R21, P4, PT, R26.reuse, 0x200, RZ ;  /* 0x000002001a157810 */ /* 0x040fe40007f9e0ff */
[----:B------:R-:W-:Y:S01]  /*3a70*/  IADD3 R9, P6, PT, R26, 0x400, RZ ;  /* 0x000004001a097810 */ /* 0x000fe20007fde0ff */
[--C-:B------:R-:W-:Y:S01]  /*3a80*/  IMAD.X R25, RZ, RZ, R27.reuse, P3 ;  /* 0x000000ffff197224 */ /* 0x100fe200018e061b */
[----:B------:R-:W-:Y:S01]  /*3a90*/  ISETP.NE.AND P3, PT, R11, RZ, PT ;  /* 0x000000ff0b00720c */ /* 0x000fe20003f65270 */
[--C-:B------:R-:W-:Y:S02]  /*3aa0*/  IMAD.X R22, RZ, RZ, R27.reuse, P4 ;  /* 0x000000ffff167224 */ /* 0x100fe400020e061b */
[----:B------:R-:W-:Y:S01]  /*3ab0*/  IMAD.X R8, RZ, RZ, R27, P6 ;  /* 0x000000ffff087224 */ /* 0x000fe200030e061b */
[----:B--2---:R-:W-:-:S13]  /*3ac0*/  ISETP.GE.AND P2, PT, R16, R7, PT ;  /* 0x000000071000720c */ /* 0x004fda0003f46270 */
[----:B------:R-:W-:-:S04]  /*3ad0*/  @P2 ISETP.GE.U32.AND P0, PT, R19, R26, PT ;  /* 0x0000001a1300220c */ /* 0x000fc80003f06070 */
[----:B------:R-:W-:-:S04]  /*3ae0*/  @P2 ISETP.GE.AND.EX P0, PT, R6, R27, PT, P0 ;  /* 0x0000001b0600220c */ /* 0x000fc80003f06300 */
[----:B------:R-:W-:-:S04]  /*3af0*/  @P2 ISETP.LT.OR P0, PT, R7, R16, !P0 ;  /* 0x000000100700220c */ /* 0x000fc80004701670 */
[----:B------:R-:W-:Y:S02]  /*3b00*/  @P2 SEL R7, R16, R7, P0 ;  /* 0x0000000710072207 */ /* 0x000fe40000000000 */
[----:B------:R-:W-:Y:S02]  /*3b10*/  IADD3 R16, P5, PT, R26, 0x300, RZ ;  /* 0x000003001a107810 */ /* 0x000fe40007fbe0ff */
[----:B---3--:R-:W-:Y:S02]  /*3b20*/  ISETP.GE.AND P1, PT, R7, R24, PT ;  /* 0x000000180700720c */ /* 0x008fe40003f26270 */
[----:B------:R-:W-:Y:S01]  /*3b30*/  @P2 SEL R26, R19, R26, P0 ;  /* 0x0000001a131a2207 */ /* 0x000fe20000000000 */
[----:B------:R-:W-:Y:S01]  /*3b40*/  IMAD.X R19, RZ, RZ, R27, P5 ;  /* 0x000000ffff137224 */ /* 0x000fe200028e061b */
[----:B------:R-:W-:-:S09]  /*3b50*/  @P2 SEL R27, R6, R27, P0 ;  /* 0x0000001b061b2207 */ /* 0x000fd20000000000 */
[----:B------:R-:W-:-:S04]  /*3b60*/  @P1 ISETP.GE.U32.AND P0, PT, R26, R20, PT ;  /* 0x000000141a00120c */ /* 0x000fc80003f06070 */
[----:B------:R-:W-:-:S04]  /*3b70*/  @P1 ISETP.GE.AND.EX P0, PT, R27, R25, PT, P0 ;  /* 0x000000191b00120c */ /* 0x000fc80003f06300 */
[----:B------:R-:W-:-:S04]  /*3b80*/  @P1 ISETP.LT.OR P0, PT, R24, R7, !P0 ;  /* 0x000000071800120c */ /* 0x000fc80004701670 */
[----:B------:R-:W-:Y:S02]  /*3b90*/  @P1 SEL R24, R7, R24, P0 ;  /* 0x0000001807181207 */ /* 0x000fe40000000000 */
[----:B------:R-:W-:Y:S02]  /*3ba0*/  @P1 SEL R20, R26, R20, P0 ;  /* 0x000000141a141207 */ /* 0x000fe40000000000 */
[----:B----4-:R-:W-:Y:S02]  /*3bb0*/  ISETP.GE.AND P2, PT, R24, R18, PT ;  /* 0x000000121800720c */ /* 0x010fe40003f46270 */
[----:B------:R-:W-:-:S11]  /*3bc0*/  @P1 SEL R25, R27, R25, P0 ;  /* 0x000000191b191207 */ /* 0x000fd60000000000 */
[----:B------:R-:W-:-:S04]  /*3bd0*/  @P2 ISETP.GE.U32.AND P0, PT, R20, R21, PT ;  /* 0x000000151400220c */ /* 0x000fc80003f06070 */
[----:B------:R-:W-:-:S04]  /*3be0*/  @P2 ISETP.GE.AND.EX P0, PT, R25, R22, PT, P0 ;  /* 0x000000161900220c */ /* 0x000fc80003f06300 */
[----:B------:R-:W-:-:S04]  /*3bf0*/  @P2 ISETP.LT.OR P0, PT, R18, R24, !P0 ;  /* 0x000000181200220c */ /* 0x000fc80004701670 */
[----:B------:R-:W-:-:S04]  /*3c00*/  @P2 SEL R18, R24, R18, P0 ;  /* 0x0000001218122207 */ /* 0x000fc80000000000 */
[----:B------:R-:W-:Y:S01]  /*3c10*/  ISETP.GE.AND P1, PT, R18, R17, PT ;  /* 0x000000111200720c */ /* 0x000fe20003f26270 */
[----:B-1----:R-:W-:-:S12]  /*3c20*/  @P3 BRA `(.L_x_426) ;  /* 0x0000000000283947 */ /* 0x002fd80003800000 */
[----:B------:R-:W-:Y:S02]  /*3c30*/  IMAD.MOV.U32 R4, RZ, RZ, 0x500 ;  /* 0x00000500ff047424 */ /* 0x000fe400078e00ff */
[----:B------:R-:W-:-:S06]  /*3c40*/  IMAD.MOV.U32 R5, RZ, RZ, 0x0 ;  /* 0x00000000ff057424 */ /* 0x000fcc00078e00ff */
[----:B------:R-:W2:Y:S01]  /*3c50*/  ATOMG.E.ADD.64.STRONG.GPU PT, R4, desc[UR10][R2.64], R4 ;  /* 0x80000004020479a8 */ /* 0x000ea200081ef50a */
[----:B------:R-:W1:Y:S01]  /*3c60*/  S2UR UR5, SR_CgaCtaId ;  /* 0x00000000000579c3 */ /* 0x000e620000008800 */
[----:B------:R-:W-:Y:S02]  /*3c70*/  UMOV UR4, 0x400 ;  /* 0x0000040000047882 */ /* 0x000fe40000000000 */
[----:B-1----:R-:W-:-:S06]  /*3c80*/  ULEA UR4, UR5, UR4, 0x18 ;  /* 0x0000000405047291 */ /* 0x002fcc000f8ec0ff */
[----:B------:R-:W-:Y:S01]  /*3c90*/  IMAD.U32 R23, RZ, RZ, UR4 ;  /* 0x00000004ff177e24 */ /* 0x000fe2000f8e00ff */
[----:B--2---:R-:W-:-:S05]  /*3ca0*/  IADD3 R6, P3, PT, R4, UR6, RZ ;  /* 0x0000000604067c10 */ /* 0x004fca000ff7e0ff */
[----:B------:R-:W-:-:S05]  /*3cb0*/  IMAD.X R7, RZ, RZ, R5, P3 ;  /* 0x000000ffff077224 */ /* 0x000fca00018e0605 */
[----:B------:R1:W-:Y:S03]  /*3cc0*/  STS.64 [R23+0x98], R6 ;  /* 0x0000980617007388 */ /* 0x0003e60000000a00 */
.L_x_426:
[----:B0-----:R-:W-:Y:S05]  /*3cd0*/  BSYNC.RECONVERGENT B2 ;  /* 0x0000000000027941 */ /* 0x001fea0003800200 */
.L_x_425:
[----:B------:R-:W-:Y:S01]  /*3ce0*/  BAR.SYNC.DEFER_BLOCKING 0x0 ;  /* 0x0000000000007b1d */ /* 0x000fe20000010000 */
[----:B------:R-:W-:Y:S01]  /*3cf0*/  @P2 SEL R21, R20, R21, P0 ;  /* 0x0000001514152207 */ /* 0x000fe20000000000 */
[----:B-1----:R-:W-:Y:S01]  /*3d00*/  IMAD.U32 R7, RZ, RZ, UR8 ;  /* 0x00000008ff077e24 */ /* 0x002fe2000f8e00ff */
[----:B------:R-:W-:Y:S02]  /*3d10*/  @P2 SEL R22, R25, R22, P0 ;  /* 0x0000001619162207 */ /* 0x000fe40000000000 */
[----:B------:R-:W-:-:S04]  /*3d20*/  @P1 ISETP.GE.U32.AND P0, PT, R21, R16, PT ;  /* 0x000000101500120c */ /* 0x000fc80003f06070 */
[----:B------:R-:W-:-:S04]  /*3d30*/  @P1 ISETP.GE.AND.EX P0, PT, R22, R19, PT, P0 ;  /* 0x000000131600120c */ /* 0x000fc80003f06300 */
[----:B------:R-:W-:-:S04]  /*3d40*/  @P1 ISETP.LT.OR P0, PT, R17, R18, !P0 ;  /* 0x000000121100120c */ /* 0x000fc80004701670 */
[----:B------:R-:W-:Y:S01]  /*3d50*/  @P1 SEL R17, R18, R17, P0 ;  /* 0x0000001112111207 */ /* 0x000fe20000000000 */
[----:B------:R-:W-:Y:S01]  /*3d60*/  IMAD.U32 R18, RZ, RZ, UR9 ;  /* 0x00000009ff127e24 */ /* 0x000fe2000f8e00ff */
[----:B------:R-:W-:Y:S02]  /*3d70*/  @P1 SEL R16, R21, R16, P0 ;  /* 0x0000001015101207 */ /* 0x000fe40000000000 */
[----:B-----5:R-:W-:Y:S02]  /*3d80*/  ISETP.GE.AND P2, PT, R17, R10, PT ;  /* 0x0000000a1100720c */ /* 0x020fe40003f46270 */
[----:B------:R-:W-:Y:S01]  /*3d90*/  @P1 SEL R19, R22, R19, P0 ;  /* 0x0000001316131207 */ /* 0x000fe20000000000 */
[----:B------:R-:W0:Y:S10]  /*3da0*/  LDS.64 R4, [R23+0x98] ;  /* 0x0000980017047984 */ /* 0x000e340000000a00 */
[----:B------:R-:W-:-:S04]  /*3db0*/  @P2 ISETP.GE.U32.AND P0, PT, R16, R9, PT ;  /* 0x000000091000220c */ /* 0x000fc80003f06070 */
[----:B------:R-:W-:-:S04]  /*3dc0*/  @P2 ISETP.GE.AND.EX P0, PT, R19, R8, PT, P0 ;  /* 0x000000081300220c */ /* 0x000fc80003f06300 */
[----:B------:R-:W-:-:S04]  /*3dd0*/  @P2 ISETP.LT.OR P0, PT, R10, R17, !P0 ;  /* 0x000000110a00220c */ /* 0x000fc80004701670 */
[----:B------:R-:W-:Y:S02]  /*3de0*/  @P2 SEL R10, R17, R10, P0 ;  /* 0x0000000a110a2207 */ /* 0x000fe40000000000 */
[----:B------:R-:W-:Y:S02]  /*3df0*/  @P2 SEL R9, R16, R9, P0 ;  /* 0x0000000910092207 */ /* 0x000fe40000000000 */
[----:B------:R-:W-:Y:S01]  /*3e00*/  @P2 SEL R8, R19, R8, P0 ;  /* 0x0000000813082207 */ /* 0x000fe20000000000 */
[----:B------:R-:W-:Y:S02]  /*3e10*/  IMAD.MOV.U32 R16, RZ, RZ, R10 ;  /* 0x000000ffff107224 */ /* 0x000fe400078e000a */
[----:B------:R-:W-:Y:S01]  /*3e20*/  IMAD.MOV.U32 R19, RZ, RZ, R9 ;  /* 0x000000ffff137224 */ /* 0x000fe200078e0009 */
[----:B0-----:R-:W-:-:S04]  /*3e30*/  IADD3 R6, P3, PT, R4, 0x500, RZ ;  /* 0x0000050004067810 */ /* 0x001fc80007f7e0ff */
[----:B------:R-:W-:Y:S01]  /*3e40*/  ISETP.GT.U32.AND P1, PT, R6, R7, PT ;  /* 0x000000070600720c */ /* 0x000fe20003f24070 */
[----:B------:R-:W-:Y:S02]  /*3e50*/  IMAD.X R21, RZ, RZ, R5, P3 ;  /* 0x000000ffff157224 */ /* 0x000fe400018e0605 */
[----:B------:R-:W-:-:S03]  /*3e60*/  IMAD.MOV.U32 R6, RZ, RZ, R8 ;  /* 0x000000ffff067224 */ /* 0x000fc600078e0008 */
[----:B------:R-:W-:-:S13]  /*3e70*/  ISETP.GT.AND.EX P0, PT, R21, R18, PT, P1 ;  /* 0x000000121500720c */ /* 0x000fda0003f04310 */
[----:B------:R-:W-:Y:S05]  /*3e80*/  @!P0 BRA `(.L_x_427) ;  /* 0xfffffff800ac8947 */ /* 0x000fea000383ffff */
[----:B------:R-:W-:Y:S05]  /*3e90*/  BSYNC.RECONVERGENT B1 ;  /* 0x0000000000017941 */ /* 0x000fea0003800200 */
.L_x_424:
[----:B------:R-:W-:Y:S01]  /*3ea0*/  ISETP.GE.U32.AND P0, PT, R4, R7, PT ;  /* 0x000000070400720c */ /* 0x000fe20003f06070 */
[----:B------:R-:W-:Y:S03]  /*3eb0*/  BSSY.RECONVERGENT B1, `(.L_x_421) ;  /* 0x000009b000017945 */ /* 0x000fe60003800200 */
[----:B------:R-:W-:-:S13]  /*3ec0*/  ISETP.GE.AND.EX P0, PT, R5, R18, PT, P0 ;  /* 0x000000120500720c */ /* 0x000fda0003f06300 */
[----:B------:R-:W-:Y:S05]  /*3ed0*/  @P0 BRA `(.L_x_428) ;  /* 0x0000000800600947 */ /* 0x000fea0003800000 */
[----:B------:R-:W-:-:S05]  /*3ee0*/  IMAD.IADD R16, R7, 0x1, -R4 ;  /* 0x0000000107107824 */ /* 0x000fca00078e0a04 */
[----:B------:R-:W-:-:S13]  /*3ef0*/  ISETP.GE.AND P0, PT, R11, R16, PT ;  /* 0x000000100b00720c */ /* 0x000fda0003f06270 */
[----:B------:R-:W-:Y:S05]  /*3f00*/  @P0 BRA `(.L_x_428) ;  /* 0x0000000800540947 */ /* 0x000fea0003800000 */
[----:B------:R-:W-:Y:S01]  /*3f10*/  LOP3.LUT R2, RZ, R11, RZ, 0x33, !PT ;  /* 0x0000000bff027212 */ /* 0x000fe200078e33ff */
[----:B------:R-:W-:Y:S01]  /*3f20*/  BSSY.RECONVERGENT B2, `(.L_x_429) ;  /* 0x000002f000027945 */ /* 0x000fe20003800200 */
[----:B------:R-:W-:Y:S02]  /*3f30*/  IMAD.MOV.U32 R17, RZ, RZ, R11 ;  /* 0x000000ffff117224 */ /* 0x000fe400078e000b */
[----:B------:R-:W-:-:S04]  /*3f40*/  IADD3 R7, PT, PT, -R4, R7, R2 ;  /* 0x0000000704077210 */ /* 0x000fc80007ffe102 */
[----:B------:R-:W-:-:S04]  /*3f50*/  LOP3.LUT R2, R7, 0x300, RZ, 0xc0, !PT ;  /* 0x0000030007027812 */ /* 0x000fc800078ec0ff */
[----:B------:R-:W-:-:S13]  /*3f60*/  ISETP.NE.AND P0, PT, R2, 0x300, PT ;  /* 0x000003000200780c */ /* 0x000fda0003f05270 */
[----:B------:R-:W-:Y:S05]  /*3f70*/  @!P0 BRA `(.L_x_430) ;  /* 0x0000000000a48947 */ /* 0x000fea0003800000 */
[----:B------:R-:W-:Y:S01]  /*3f80*/  IADD3 R3, P0, PT, R11, R4, RZ ;  /* 0x000000040b037210 */ /* 0x000fe20007f1e0ff */
[----:B------:R-:W-:Y:S01]  /*3f90*/  IMAD.MOV.U32 R17, RZ, RZ, R11 ;  /* 0x000000ffff117224 */ /* 0x000fe200078e000b */
[----:B------:R-:W-:Y:S02]  /*3fa0*/  LEA.HI R2, R7, 0x1, RZ, 0x18 ;  /* 0x0000000107027811 */ /* 0x000fe400078fc0ff */
[C---:B------:R-:W-:Y:S01]  /*3fb0*/  LEA R12, P1, R3.reuse, R12, 0x2 ;  /* 0x0000000c030c7211 */ /* 0x040fe200078210ff */
[----:B------:R-:W-:Y:S01]  /*3fc0*/  IMAD.X R6, RZ, RZ, R5, P0 ;  /* 0x000000ffff067224 */ /* 0x000fe200000e0605 */
[C---:B------:R-:W-:Y:S02]  /*3fd0*/  IADD3 R14, P0, PT, R3.reuse, R14, RZ ;  /* 0x0000000e030e7210 */ /* 0x040fe40007f1e0ff */
[----:B------:R-:W-:Y:S02]  /*3fe0*/  LOP3.LUT R2, R2, 0x3, RZ, 0xc0, !PT ;  /* 0x0000000302027812 */ /* 0x000fe400078ec0ff */
[----:B------:R-:W-:Y:S01]  /*3ff0*/  LEA.HI.X R3, R3, R13, R6, 0x2, P1 ;  /* 0x0000000d03037211 */ /* 0x000fe200008f1406 */
[----:B------:R-:W-:-:S02]  /*4000*/  IMAD.X R15, R6, 0x1, R15, P0 ;  /* 0x00000001060f7824 */ /* 0x000fc400000e060f */
[----:B------:R-:W-:-:S07]  /*4010*/  IMAD.MOV R6, RZ, RZ, -R2 ;  /* 0x000000ffff067224 */ /* 0x000fce00078e0a02 */
.L_x_433:
[----:B------:R-:W-:-:S06]  /*4020*/  IMAD.MOV.U32 R2, RZ, RZ, R12 ;  /* 0x000000ffff027224 */ /* 0x000fcc00078e000c */
[----:B------:R-:W2:Y:S01]  /*4030*/  LDG.E R2, desc[UR10][R2.64] ;  /* 0x0000000a02027981 */ /* 0x000ea2000c1e1900 */
[----:B------:R-:W-:Y:S01]  /*4040*/  VIADD R6, R6, 0x1 ;  /* 0x0000000106067836 */ /* 0x000fe20000000000 */
[----:B------:R-:W-:Y:S01]  /*4050*/  BSSY.RECONVERGENT B3, `(.L_x_431) ;  /* 0x0000016000037945 */ /* 0x000fe20003800200 */
[----:B------:R-:W-:Y:S01]  /*4060*/  IMAD.MOV.U32 R13, RZ, RZ, R9 ;  /* 0x000000ffff0d7224 */ /* 0x000fe200078e0009 */
[----:B------:R-:W-:Y:S01]  /*4070*/  IADD3 R12, P3, PT, R12, 0x400, RZ ;  /* 0x000004000c0c7810 */ /* 0x000fe20007f7e0ff */
[----:B------:R-:W-:Y:S01]  /*4080*/  IMAD.MOV.U32 R18, RZ, RZ, R8 ;  /* 0x000000ffff127224 */ /* 0x000fe200078e0008 */
[----:B------:R-:W-:Y:S01]  /*4090*/  ISETP.NE.AND P2, PT, R6, RZ, PT ;  /* 0x000000ff0600720c */ /* 0x000fe20003f45270 */
[----:B------:R-:W-:Y:S02]  /*40a0*/  IMAD.MOV.U32 R19, RZ, RZ, R10 ;  /* 0x000000ffff137224 */ /* 0x000fe400078e000a */
        /* <DEDUP_REMOVED lines=16> */
.L_x_432:
[----:B------:R-:W-:Y:S05]  /*41b0*/  BSYNC.RECONVERGENT B3 ;  /* 0x0000000000037941 */ /* 0x000fea0003800200 */
.L_x_431:
[----:B------:R-:W-:Y:S01]  /*41c0*/  IADD3 R14, P0, PT, R14, 0x100, RZ ;  /* 0x000001000e0e7810 */ /* 0x000fe20007f1e0ff */
[----:B------:R-:W-:Y:S02]  /*41d0*/  VIADD R17, R17, 0x100 ;  /* 0x0000010011117836 */ /* 0x000fe40000000000 */
[----:B------:R-:W-:Y:S02]  /*41e0*/  IMAD.X R3, RZ, RZ, R3, P3 ;  /* 0x000000ffff037224 */ /* 0x000fe400018e0603 */
[----:B------:R-:W-:Y:S01]  /*41f0*/  IMAD.X R15, RZ, RZ, R15, P0 ;  /* 0x000000ffff0f7224 */ /* 0x000fe200000e060f */
[----:B------:R-:W-:Y:S07]  /*4200*/  @P2 BRA `(.L_x_433) ;  /* 0xfffffffc00842947 */ /* 0x000fee000383ffff */
.L_x_430:
[----:B------:R-:W-:Y:S05]  /*4210*/  BSYNC.RECONVERGENT B2 ;  /* 0x0000000000027941 */ /* 0x000fea0003800200 */
.L_x_429:
[----:B------:R-:W-:-:S13]  /*4220*/  ISETP.GE.U32.AND P0, PT, R7, 0x300, PT ;  /* 0x000003000700780c */ /* 0x000fda0003f06070 */
[----:B------:R-:W-:Y:S05]  /*4230*/  @!P0 BRA `(.L_x_428) ;  /* 0x0000000400888947 */ /* 0x000fea0003800000 */
[----:B------:R-:W0:Y:S01]  /*4240*/  LDC.64 R6, c[0x0][0x380] ;  /* 0x0000e000ff067b82 */ /* 0x000e220000000a00 */
[----:B------:R-:W-:-:S07]  /*4250*/  VIADD R13, R17, 0x200 ;  /* 0x00000200110d7836 */ /* 0x000fce0000000000 */
[----:B------:R-:W1:Y:S02]  /*4260*/  LDC.64 R2, c[0x0][0x388] ;  /* 0x0000e200ff027b82 */ /* 0x000e640000000a00 */
.L_x_442:
[----:B------:R-:W-:-:S05]  /*4270*/  VIADD R15, R13, 0xfffffe00 ;  /* 0xfffffe000d0f7836 */ /* 0x000fca0000000000 */
[----:B------:R-:W-:-:S05]  /*4280*/  IADD3 R19, P0, PT, R15, R4, RZ ;  /* 0x000000040f137210 */ /* 0x000fca0007f1e0ff */
[----:B------:R-:W-:Y:S01]  /*4290*/  IMAD.X R20, RZ, RZ, R5, P0 ;  /* 0x000000ffff147224 */ /* 0x000fe200000e0605 */
[----:B0-----:R-:W-:-:S04]  /*42a0*/  LEA R14, P0, R19, R6, 0x2 ;  /* 0x00000006130e7211 */ /* 0x001fc800078010ff */
[----:B------:R-:W-:-:S05]  /*42b0*/  LEA.HI.X R15, R19, R7, R20, 0x2, P0 ;  /* 0x00000007130f7211 */ /* 0x000fca00000f1414 */
[----:B------:R-:W2:Y:S04]  /*42c0*/  LDG.E R25, desc[UR10][R14.64] ;  /* 0x0000000a0e197981 */ /* 0x000ea8000c1e1900 */
[----:B------:R0:W5:Y:S04]  /*42d0*/  LDG.E R18, desc[UR10][R14.64+0x400] ;  /* 0x0004000a0e127981 */ /* 0x000168000c1e1900 */
        /* <DEDUP_REMOVED lines=22> */
.L_x_435:
[----:B------:R-:W-:Y:S05]  /*4440*/  BSYNC.RECONVERGENT B2 ;  /* 0x0000000000027941 */ /* 0x000fea0003800200 */
.L_x_434:
[----:B-----5:R-:W-:Y:S01]  /*4450*/  ISETP.GE.AND P0, PT, R19, R18, PT ;  /* 0x000000121300720c */ /* 0x020fe20003f06270 */
[----:B------:R-:W-:Y:S01]  /*4460*/  BSSY.RECONVERGENT B2, `(.L_x_436) ;  /* 0x0000013000027945 */ /* 0x000fe20003800200 */
[----:B------:R-:W-:Y:S01]  /*4470*/  IADD3 R21, P1, P2, R4, R2, R21 ;  /* 0x0000000204157210 */ /* 0x000fe20007a3e015 */
[----:B------:R-:W-:Y:S02]  /*4480*/  VIADD R15, R13, 0x100 ;  /* 0x000001000d0f7836 */ /* 0x000fe40000000000 */
[----:B------:R-:W-:Y:S01]  /*4490*/  IMAD.MOV.U32 R9, RZ, RZ, R18 ;  /* 0x000000ffff097224 */ /* 0x000fe200078e0012 */
[----:B------:R-:W-:Y:S01]  /*44a0*/  IADD3.X R23, PT, PT, R5, R3, RZ, P1, P2 ;  /* 0x0000000305177210 */ /* 0x000fe20000fe44ff */
[----:B------:R-:W-:-:S04]  /*44b0*/  IMAD.MOV.U32 R8, RZ, RZ, R21 ;  /* 0x000000ffff087224 */ /* 0x000fc800078e0015 */
[----:B------:R-:W-:Y:S02]  /*44c0*/  IMAD.MOV.U32 R10, RZ, RZ, R23 ;  /* 0x000000ffff0a7224 */ /* 0x000fe400078e0017 */
        /* <DEDUP_REMOVED lines=12> */
.L_x_437:
[----:B------:R-:W-:Y:S05]  /*4590*/  BSYNC.RECONVERGENT B2 ;  /* 0x0000000000027941 */ /* 0x000fea0003800200 */
.L_x_436:
[----:B------:R-:W-:Y:S01]  /*45a0*/  ISETP.GE.AND P0, PT, R9, R12, PT ;  /* 0x0000000c0900720c */ /* 0x000fe20003f06270 */
[----:B------:R-:W-:Y:S01]  /*45b0*/  BSSY.RECONVERGENT B2, `(.L_x_438) ;  /* 0x0000013000027945 */ /* 0x000fe20003800200 */
[CC--:B------:R-:W-:Y:S01]  /*45c0*/  IADD3 R19, P1, P4, R4.reuse, R2.reuse, R13 ;  /* 0x0000000204137210 */ /* 0x0c0fe20007c3e00d */
[----:B------:R-:W-:Y:S01]  /*45d0*/  IMAD.MOV.U32 R14, RZ, RZ, R12 ;  /* 0x000000ffff0e7224 */ /* 0x000fe200078e000c */
[----:B------:R-:W-:Y:S02]  /*45e0*/  IADD3 R20, P2, P3, R4, R2, R15 ;  /* 0x0000000204147210 */ /* 0x000fe40007b5e00f */
        /* <DEDUP_REMOVED lines=15> */
.L_x_439:
[----:B------:R-:W-:Y:S05]  /*46e0*/  BSYNC.RECONVERGENT B2 ;  /* 0x0000000000027941 */ /* 0x000fea0003800200 */
.L_x_438:
        /* <DEDUP_REMOVED lines=18> */
.L_x_441:
[----:B------:R-:W-:Y:S05]  /*4810*/  BSYNC.RECONVERGENT B2 ;  /* 0x0000000000027941 */ /* 0x000fea0003800200 */
.L_x_440:
[C---:B------:R-:W-:Y:S02]  /*4820*/  VIADD R15, R13.reuse, 0x200 ;  /* 0x000002000d0f7836 */ /* 0x040fe40000000000 */
[----:B------:R-:W-:-:S03]  /*4830*/  VIADD R13, R13, 0x400 ;  /* 0x000004000d0d7836 */ /* 0x000fc60000000000 */
[----:B------:R-:W-:-:S13]  /*4840*/  ISETP.GE.AND P0, PT, R15, R16, PT ;  /* 0x000000100f00720c */ /* 0x000fda0003f06270 */
[----:B------:R-:W-:Y:S05]  /*4850*/  @!P0 BRA `(.L_x_442) ;  /* 0xfffffff800848947 */ /* 0x000fea000383ffff */
.L_x_428:
[----:B------:R-:W-:Y:S05]  /*4860*/  BSYNC.RECONVERGENT B1 ;  /* 0x0000000000017941 */ /* 0x000fea0003800200 */
.L_x_421:
        /* <DEDUP_REMOVED lines=31> */
.L_x_444:
[----:B------:R-:W-:Y:S05]  /*4a60*/  BSYNC.RECONVERGENT B1 ;  /* 0x0000000000017941 */ /* 0x000fea0003800200 */
.L_x_443:
        /* <DEDUP_REMOVED lines=24> */
.L_x_446:
[----:B------:R-:W-:Y:S05]  /*4bf0*/  BSYNC.RECONVERGENT B1 ;  /* 0x0000000000017941 */ /* 0x000fea0003800200 */
.L_x_445:
        /* <DEDUP_REMOVED lines=24> */
.L_x_448:
[----:B------:R-:W-:Y:S05]  /*4d80*/  BSYNC.RECONVERGENT B1 ;  /* 0x0000000000017941 */ /* 0x000fea0003800200 */
.L_x_447:
        /* <DEDUP_REMOVED lines=24> */
.L_x_450:
[----:B------:R-:W-:Y:S05]  /*4f10*/  BSYNC.RECONVERGENT B1 ;  /* 0x0000000000017941 */ /* 0x000fea0003800200 */
.L_x_449:
[----:B0-----:R0:W0:Y:S01]  /*4f20*/  SHFL.DOWN PT, R2, R3, 0x10, 0x1f ;  /* 0x0a001f0003027f89 */ /* 0x00102200000e0000 */
[----:B------:R-:W-:Y:S01]  /*4f30*/  BSSY.RECONVERGENT B1, `(.L_x_451) ;  /* 0x0000017000017945 */ /* 0x000fe20003800200 */
[----:B--2---:R-:W-:Y:S02]  /*4f40*/  IMAD.MOV.U32 R6, RZ, RZ, R3 ;  /* 0x000000ffff067224 */ /* 0x004fe400078e0003 */
[----:B------:R2:W0:Y:S01]  /*4f50*/  SHFL.DOWN PT, R9, R4, 0x10, 0x1f ;  /* 0x0a001f0004097f89 */ /* 0x00042200000e0000 */
[----:B------:R-:W-:Y:S02]  /*4f60*/  IMAD.MOV.U32 R7, RZ, RZ, R4 ;  /* 0x000000ffff077224 */ /* 0x000fe400078e0004 */
[----:B----4-:R-:W-:Y:S01]  /*4f70*/  IMAD.MOV.U32 R8, RZ, RZ, R5 ;  /* 0x000000ffff087224 */ /* 0x010fe200078e0005 */
        /* <DEDUP_REMOVED lines=18> */
.L_x_452:
[----:B------:R-:W-:Y:S05]  /*50a0*/  BSYNC.RECONVERGENT B1 ;  /* 0x0000000000017941 */ /* 0x000fea0003800200 */
.L_x_451:
        /* <DEDUP_REMOVED lines=12> */
.L_x_454:
[----:B------:R-:W-:Y:S05]  /*5170*/  BSYNC.RECONVERGENT B1 ;  /* 0x0000000000017941 */ /* 0x000fea0003800200 */
.L_x_453:
[----:B------:R-:W-:Y:S01]  /*5180*/  BAR.SYNC.DEFER_BLOCKING 0x0 ;  /* 0x0000000000007b1d */ /* 0x000fe20000010000 */
[----:B------:R-:W-:-:S13]  /*5190*/  ISETP.NE.AND P2, PT, R11, RZ, PT ;  /* 0x000000ff0b00720c */ /* 0x000fda0003f45270 */
[----:B------:R-:W-:Y:S05]  /*51a0*/  @P2 BRA `(.L_x_384) ;  /* 0x0000000800342947 */ /* 0x000fea0003800000 */
[----:B0---4-:R-:W0:Y:S01]  /*51b0*/  S2R R3, SR_CgaCtaId ;  /* 0x0000000000037919 */ /* 0x011e220000008800 */
[----:B------:R-:W-:Y:S01]  /*51c0*/  MOV R2, 0x400 ;  /* 0x0000040000027802 */ /* 0x000fe20000000f00 */
[----:B------:R-:W-:Y:S03]  /*51d0*/  BSSY.RECONVERGENT B1, `(.L_x_455) ;  /* 0x0000016000017945 */ /* 0x000fe60003800200 */
[----:B0-----:R-:W-:-:S05]  /*51e0*/  LEA R25, R3, R2, 0x18 ;  /* 0x0000000203197211 */ /* 0x001fca00078ec0ff */
[----:B------:R-:W0:Y:S04]  /*51f0*/  LDS R3, [R25+0x18] ;  /* 0x0000180019037984 */ /* 0x000e280000000800 */
[----:B--2---:R-:W2:Y:S04]  /*5200*/  LDS.64 R4, [R25+0x20] ;  /* 0x0000200019047984 */ /* 0x004ea80000000a00 */
        /* <DEDUP_REMOVED lines=18> */
.L_x_456:
[----:B------:R-:W-:Y:S05]  /*5330*/  BSYNC.RECONVERGENT B1 ;  /* 0x0000000000017941 */ /* 0x000fea0003800200 */
.L_x_455:
        /* <DEDUP_REMOVED lines=10> */
[----:B------:R0:W1:Y:S04]  /*53e0*/  LDS.64 R10, [R25+0x60] ;  /* 0x00006000190a7984 */ /* 0x0000680000000a00 */
[----:B---3--:R3:W1:Y:S04]  /*53f0*/  LDS.64 R12, [R25+0x70] ;  /* 0x00007000190c7984 */ /* 0x0086680000000a00 */
        /* <DEDUP_REMOVED lines=15> */
.L_x_458:
[----:B------:R-:W-:Y:S05]  /*54f0*/  BSYNC.RECONVERGENT B1 ;  /* 0x0000000000017941 */ /* 0x000fea0003800200 */
.L_x_457:
        /* <DEDUP_REMOVED lines=17> */
.L_x_460:
[----:B------:R-:W-:Y:S05]  /*5610*/  BSYNC.RECONVERGENT B1 ;  /* 0x0000000000017941 */ /* 0x000fea0003800200 */
.L_x_459:
        /* <DEDUP_REMOVED lines=17> */
.L_x_462:
[----:B------:R-:W-:Y:S05]  /*5730*/  BSYNC.RECONVERGENT B1 ;  /* 0x0000000000017941 */ /* 0x000fea0003800200 */
.L_x_461:
        /* <DEDUP_REMOVED lines=17> */
.L_x_464:
[----:B------:R-:W-:Y:S05]  /*5850*/  BSYNC.RECONVERGENT B1 ;  /* 0x0000000000017941 */ /* 0x000fea0003800200 */
.L_x_463:
        /* <DEDUP_REMOVED lines=17> */
.L_x_466:
[----:B------:R-:W-:Y:S05]  /*5970*/  BSYNC.RECONVERGENT B1 ;  /* 0x0000000000017941 */ /* 0x000fea0003800200 */
.L_x_465:
        /* <DEDUP_REMOVED lines=16> */
.L_x_384:
[----:B------:R-:W-:Y:S05]  /*5a80*/  BSYNC.RECONVERGENT B0 ;  /* 0x0000000000007941 */ /* 0x000fea0003800200 */
.L_x_351:
[----:B------:R-:W-:Y:S05]  /*5a90*/  @P2 EXIT ;  /* 0x000000000000294d */ /* 0x000fea0003800000 */
[----:B0-234-:R-:W0:Y:S01]  /*5aa0*/  LDC.64 R2, c[0x0][0x390] ;  /* 0x0000e400ff027b82 */ /* 0x01de220000000a00 */
[----:B------:R-:W-:Y:S02]  /*5ab0*/  IMAD.MOV.U32 R9, RZ, RZ, R8 ;  /* 0x000000ffff097224 */ /* 0x000fe400078e0008 */
[----:B------:R-:W-:Y:S02]  /*5ac0*/  IMAD.MOV.U32 R8, RZ, RZ, R7 ;  /* 0x000000ffff087224 */ /* 0x000fe400078e0007 */
[----:B0-----:R-:W-:-:S05]  /*5ad0*/  IMAD.WIDE.U32 R2, R0, 0x10, R2 ;  /* 0x0000001000027825 */ /* 0x001fca00078e0002 */
[----:B------:R-:W-:Y:S04]  /*5ae0*/  STG.E.64 desc[UR10][R2.64+0x8], R8 ;  /* 0x0000080802007986 */ /* 0x000fe8000c101b0a */
[----:B------:R-:W-:Y:S01]  /*5af0*/  STG.E desc[UR10][R2.64], R6 ;  /* 0x0000000602007986 */ /* 0x000fe2000c10190a */
[----:B------:R-:W-:Y:S05]  /*5b00*/  EXIT ;  /* 0x000000000000794d */ /* 0x000fea0003800000 */
.L_x_467:
        /* <DEDUP_REMOVED lines=15> */
.L_x_957:


//--------------------- .text._ZN6thrust24THRUST_300001_SM_1000_NS8cuda_cub4core6detail13_kernel_agentINS1_8__reduce11ReduceAgentINS0_12zip_iteratorIN4cuda3std3__45tupleIJNS0_10device_ptrIiEENS0_17counting_iteratorIlNS0_11use_defaultESF_SF_EEEEEEEPNSB_IJilEEESJ_lNS1_9__extrema9arg_max_fIilNSA_4lessIiEEEEEEJSI_SK_lSP_EEEvDpT0_ --------------------------
	.section	.text._ZN6thrust24THRUST_300001_SM_1000_NS8cuda_cub4core6detail13_kernel_agentINS1_8__reduce11ReduceAgentINS0_12zip_iteratorIN4cuda3std3__45tupleIJNS0_10device_ptrIiEENS0_17counting_iteratorIlNS0_11use_defaultESF_SF_EEEEEEEPNSB_IJilEEESJ_lNS1_9__extrema9arg_max_fIilNSA_4lessIiEEEEEEJSI_SK_lSP_EEEvDpT0_,"ax",@progbits
	.align	128
        .global         _ZN6thrust24THRUST_300001_SM_1000_NS8cuda_cub4core6detail13_kernel_agentINS1_8__reduce11ReduceAgentINS0_12zip_iteratorIN4cuda3std3__45tupleIJNS0_10device_ptrIiEENS0_17counting_iteratorIlNS0_11use_defaultESF_SF_EEEEEEEPNSB_IJilEEESJ_lNS1_9__extrema9arg_max_fIilNSA_4lessIiEEEEEEJSI_SK_lSP_EEEvDpT0_
        .type           _ZN6thrust24THRUST_300001_SM_1000_NS8cuda_cub4core6detail13_kernel_agentINS1_8__reduce11ReduceAgentINS0_12zip_iteratorIN4cuda3std3__45tupleIJNS0_10device_ptrIiEENS0_17counting_iteratorIlNS0_11use_defaultESF_SF_EEEEEEEPNSB_IJilEEESJ_lNS1_9__extrema9arg_max_fIilNSA_4lessIiEEEEEEJSI_SK_lSP_EEEvDpT0_,@function
        .size           _ZN6thrust24THRUST_300001_SM_1000_NS8cuda_cub4core6detail13_kernel_agentINS1_8__reduce11ReduceAgentINS0_12zip_iteratorIN4cuda3std3__45tupleIJNS0_10device_ptrIiEENS0_17counting_iteratorIlNS0_11use_defaultESF_SF_EEEEEEEPNSB_IJilEEESJ_lNS1_9__extrema9arg_max_fIilNSA_4lessIiEEEEEEJSI_SK_lSP_EEEvDpT0_,(.L_x_958 - _ZN6thrust24THRUST_300001_SM_1000_NS8cuda_cub4core6detail13_kernel_agentINS1_8__reduce11ReduceAgentINS0_12zip_iteratorIN4cuda3std3__45tupleIJNS0_10device_ptrIiEENS0_17counting_iteratorIlNS0_11use_defaultESF_SF_EEEEEEEPNSB_IJilEEESJ_lNS1_9__extrema9arg_max_fIilNSA_4lessIiEEEEEEJSI_SK_lSP_EEEvDpT0_)
        .other          _ZN6thrust24THRUST_300001_SM_1000_NS8cuda_cub4core6detail13_kernel_agentINS1_8__reduce11ReduceAgentINS0_12zip_iteratorIN4cuda3std3__45tupleIJNS0_10device_ptrIiEENS0_17counting_iteratorIlNS0_11use_defaultESF_SF_EEEEEEEPNSB_IJilEEESJ_lNS1_9__extrema9arg_max_fIilNSA_4lessIiEEEEEEJSI_SK_lSP_EEEvDpT0_,@"STO_CUDA_ENTRY STV_DEFAULT"
_ZN6thrust24THRUST_300001_SM_1000_NS8cuda_cub4core6detail13_kernel_agentINS1_8__reduce11ReduceAgentINS0_12zip_iteratorIN4cuda3std3__45tupleIJNS0_10device_ptrIiEENS0_17counting_iteratorIlNS0_11use_defaultESF_SF_EEEEEEEPNSB_IJilEEESJ_lNS1_9__extrema9arg_max_fIilNSA_4lessIiEEEEEEJSI_SK_lSP_EEEvDpT0_:
.text._ZN6thrust24THRUST_300001_SM_1000_NS8cuda_cub4core6detail13_kernel_agentINS1_8__reduce11ReduceAgentINS0_12zip_iteratorIN4cuda3std3__45tupleIJNS0_10device_ptrIiEENS0_17counting_iteratorIlNS0_11use_defaultESF_SF_EEEEEEEPNSB_IJilEEESJ_lNS1_9__extrema9arg_max_fIilNSA_4lessIiEEEEEEJSI_SK_lSP_EEEvDpT0_:
[----:B------:R-:W-:Y:S01]  /*0000*/  LDC R1, c[0x0][0x37c] ;  /* 0x0000df00ff017b82 */ /* 0x000fe20000000800 */
[----:B------:R-:W0:Y:S02]  /*0010*/  LDCU.64 UR4, c[0x0][0x398] ;  /* 0x00007300ff0477ac */ /* 0x000e240008000a00 */
[----:B0-----:R-:W-:-:S04]  /*0020*/  ISETP.NE.U32.AND P0, PT, RZ, UR4, PT ;  /* 0x00000004ff007c0c */ /* 0x001fc8000bf05070 */
[----:B------:R-:W-:-:S13]  /*0030*/  ISETP.NE.AND.EX P0, PT, RZ, UR5, PT, P0 ;  /* 0x00000005ff007c0c */ /* 0x000fda000bf05300 */
[----:B------:R-:W-:Y:S05]  /*0040*/  @!P0 EXIT ;  /* 0x000000000000894d */ /* 0x000fea0003800000 */
[----:B------:R-:W-:Y:S01]  /*0050*/  UISETP.GT.U32.AND UP0, UPT, UR4, 0x4ff, UPT ;  /* 0x000004ff0400788c */ /* 0x000fe2000bf04070 */
[----:B------:R-:W-:Y:S01]  /*0060*/  BSSY.RECONVERGENT B0, `(.L_x_468) ;  /* 0x0000558000007945 */ /* 0x000fe20003800200 */
[----:B------:R-:W0:Y:S02]  /*0070*/  LDCU.64 UR8, c[0x0][0x358] ;  /* 0x00006b00ff0877ac */ /* 0x000e240008000a00 */
[----:B------:R-:W-:-:S09]  /*0080*/  UISETP.GT.AND.EX UP0, UPT, UR5, URZ, UPT, UP0 ;  /* 0x000000ff0500728c */ /* 0x000fd2000bf04300 */
[----:B------:R-:W-:Y:S05]  /*0090*/  BRA.U UP0, `(.L_x_469) ;  /* 0x0000003100a87547 */ /* 0x000fea000b800000 */
[----:B------:R-:W1:Y:S01]  /*00a0*/  S2R R0, SR_TID.X ;  /* 0x0000000000007919 */ /* 0x000e620000002100 */
[----:B------:R-:W2:Y:S01]  /*00b0*/  LDCU UR5, c[0x0][0x398] ;  /* 0x00007300ff0577ac */ /* 0x000ea20008000800 */
[----:B------:R-:W-:Y:S01]  /*00c0*/  BSSY.RECONVERGENT B1, `(.L_x_470) ;  /* 0x000000d000017945 */ /* 0x000fe20003800200 */
[----:B------:R-:W-:Y:S01]  /*00d0*/  CS2R R6, SRZ ;  /* 0x0000000000067805 */ /* 0x000fe2000001ff00 */
[----:B------:R-:W-:Y:S01]  /*00e0*/  IMAD.MOV.U32 R8, RZ, RZ, RZ ;  /* 0x000000ffff087224 */ /* 0x000fe200078e00ff */
[----:B-1----:R-:W-:Y:S01]  /*00f0*/  ISETP.GE.AND P0, PT, R0, UR4, PT ;  /* 0x0000000400007c0c */ /* 0x002fe2000bf06270 */
[----:B------:R-:W-:-:S12]  /*0100*/  IMAD.MOV.U32 R9, RZ, RZ, R0 ;  /* 0x000000ffff097224 */ /* 0x000fd800078e0000 */
[----:B--2---:R-:W-:Y:S05]  /*0110*/  @P0 BRA `(.L_x_471) ;  /* 0x00000000001c0947 */ /* 0x004fea0003800000 */
[----:B------:R-:W1:Y:S01]  /*0120*/  LDC.64 R2, c[0x0][0x380] ;  /* 0x0000e000ff027b82 */ /* 0x000e620000000a00 */
[----:B------:R-:W2:Y:S01]  /*0130*/  LDCU.64 UR6, c[0x0][0x388] ;  /* 0x00007100ff0677ac */ /* 0x000ea20008000a00 */
[----:B-1----:R-:W-:-:S05]  /*0140*/  IMAD.WIDE.U32 R2, R0, 0x4, R2 ;  /* 0x0000000400027825 */ /* 0x002fca00078e0002 */
[----:B0-----:R1:W5:Y:S01]  /*0150*/  LDG.E R6, desc[UR8][R2.64] ;  /* 0x0000000802067981 */ /* 0x001362000c1e1900 */
[C---:B--2---:R-:W-:Y:S01]  /*0160*/  IADD3 R7, P0, PT, R0.reuse, UR6, RZ ;  /* 0x0000000600077c10 */ /* 0x044fe2000ff1e0ff */
[----:B------:R-:W-:-:S04]  /*0170*/  VIADD R9, R0, 0x100 ;  /* 0x0000010000097836 */ /* 0x000fc80000000000 */
[----:B------:R-:W-:-:S08]  /*0180*/  IMAD.X R8, RZ, RZ, UR7, P0 ;  /* 0x00000007ff087e24 */ /* 0x000fd000080e06ff */
.L_x_471:
[----:B0-----:R-:W-:Y:S05]  /*0190*/  BSYNC.RECONVERGENT B1 ;  /* 0x0000000000017941 */ /* 0x001fea0003800200 */
.L_x_470:
        /* <DEDUP_REMOVED lines=10> */
[----:B------:R-:W1:Y:S01]  /*0240*/  LDCU.64 UR6, c[0x0][0x388] ;  /* 0x00007100ff0677ac */ /* 0x000e620008000a00 */
[----:B------:R-:W-:-:S04]  /*0250*/  LEA.HI R4, R11, 0x1, RZ, 0x18 ;  /* 0x000000010b047811 */ /* 0x000fc800078fc0ff */
[----:B------:R-:W-:-:S05]  /*0260*/  LOP3.LUT R4, R4, 0x3, RZ, 0xc0, !PT ;  /* 0x0000000304047812 */ /* 0x000fca00078ec0ff */
[----:B------:R-:W-:Y:S01]  /*0270*/  IMAD.MOV R4, RZ, RZ, -R4 ;  /* 0x000000ffff047224 */ /* 0x000fe200078e0a04 */
[C---:B-1----:R-:W-:Y:S01]  /*0280*/  IADD3 R5, P0, PT, R9.reuse, UR6, RZ ;  /* 0x0000000609057c10 */ /* 0x042fe2000ff1e0ff */
[----:B0-----:R-:W-:-:S04]  /*0290*/  IMAD.WIDE.U32 R2, R9, 0x4, R2 ;  /* 0x0000000409027825 */ /* 0x001fc800078e0002 */
[----:B------:R-:W-:-:S08]  /*02a0*/  IMAD.X R10, RZ, RZ, UR7, P0 ;  /* 0x00000007ff0a7e24 */ /* 0x000fd000080e06ff */
.L_x_478:
[----:B------:R0:W2:Y:S01]  /*02b0*/  LDG.E R15, desc[UR8][R2.64] ;  /* 0x00000008020f7981 */ /* 0x0000a2000c1e1900 */
[----:B------:R-:W-:Y:S01]  /*02c0*/  VIADD R4, R4, 0x1 ;  /* 0x0000000104047836 */ /* 0x000fe20000000000 */
[----:B------:R-:W-:Y:S01]  /*02d0*/  BSSY.RECONVERGENT B3, `(.L_x_476) ;  /* 0x0000016000037945 */ /* 0x000fe20003800200 */
[----:B------:R-:W-:Y:S02]  /*02e0*/  IMAD.MOV.U32 R14, RZ, RZ, R7 ;  /* 0x000000ffff0e7224 */ /* 0x000fe400078e0007 */
[----:B------:R-:W-:Y:S01]  /*02f0*/  IMAD.MOV.U32 R13, RZ, RZ, R8 ;  /* 0x000000ffff0d7224 */ /* 0x000fe200078e0008 */
[----:B------:R-:W-:Y:S01]  /*0300*/  ISETP.NE.AND P2, PT, R4, RZ, PT ;  /* 0x000000ff0400720c */ /* 0x000fe20003f45270 */
[----:B-----5:R-:W-:Y:S02]  /*0310*/  IMAD.MOV.U32 R12, RZ, RZ, R6 ;  /* 0x000000ffff0c7224 */ /* 0x020fe400078e0006 */
[----:B------:R-:W-:Y:S01]  /*0320*/  IMAD.MOV.U32 R7, RZ, RZ, R5 ;  /* 0x000000ffff077224 */ /* 0x000fe200078e0005 */
[----:B0-----:R-:W-:Y:S01]  /*0330*/  IADD3 R2, P3, PT, R2, 0x400, RZ ;  /* 0x0000040002027810 */ /* 0x001fe20007f7e0ff */
        /* <DEDUP_REMOVED lines=15> */
.L_x_477:
[----:B------:R-:W-:Y:S05]  /*0430*/  BSYNC.RECONVERGENT B3 ;  /* 0x0000000000037941 */ /* 0x000fea0003800200 */
.L_x_476:
[----:B------:R-:W-:Y:S01]  /*0440*/  IADD3 R5, P0, PT, R5, 0x100, RZ ;  /* 0x0000010005057810 */ /* 0x000fe20007f1e0ff */
[----:B------:R-:W-:Y:S02]  /*0450*/  VIADD R9, R9, 0x100 ;  /* 0x0000010009097836 */ /* 0x000fe40000000000 */
[----:B------:R-:W-:Y:S02]  /*0460*/  IMAD.X R3, RZ, RZ, R3, P3 ;  /* 0x000000ffff037224 */ /* 0x000fe400018e0603 */
[----:B------:R-:W-:Y:S01]  /*0470*/  IMAD.X R10, RZ, RZ, R10, P0 ;  /* 0x000000ffff0a7224 */ /* 0x000fe200000e060a */
[----:B------:R-:W-:Y:S07]  /*0480*/  @P2 BRA `(.L_x_478) ;  /* 0xfffffffc00882947 */ /* 0x000fee000383ffff */
.L_x_475:
[----:B------:R-:W-:Y:S05]  /*0490*/  BSYNC.RECONVERGENT B2 ;  /* 0x0000000000027941 */ /* 0x000fea0003800200 */
.L_x_474:
[----:B------:R-:W-:-:S13]  /*04a0*/  ISETP.GE.U32.AND P0, PT, R11, 0x300, PT ;  /* 0x000003000b00780c */ /* 0x000fda0003f06070 */
[----:B------:R-:W-:Y:S05]  /*04b0*/  @!P0 BRA `(.L_x_473) ;  /* 0x00000004007c8947 */ /* 0x000fea0003800000 */
[----:B------:R-:W0:Y:S01]  /*04c0*/  LDC.64 R4, c[0x0][0x380] ;  /* 0x0000e000ff047b82 */ /* 0x000e220000000a00 */
[----:B------:R-:W-:-:S07]  /*04d0*/  VIADD R10, R9, 0x200 ;  /* 0x00000200090a7836 */ /* 0x000fce0000000000 */
[----:B------:R-:W1:Y:S02]  /*04e0*/  LDC.64 R2, c[0x0][0x388] ;  /* 0x0000e200ff027b82 */ /* 0x000e640000000a00 */
.L_x_487:
[----:B------:R-:W-:-:S04]  /*04f0*/  VIADD R15, R10, 0xfffffe00 ;  /* 0xfffffe000a0f7836 */ /* 0x000fc80000000000 */
[----:B0-----:R-:W-:-:S05]  /*0500*/  IMAD.WIDE R12, R15, 0x4, R4 ;  /* 0x000000040f0c7825 */ /* 0x001fca00078e0204 */
[----:B------:R-:W2:Y:S04]  /*0510*/  LDG.E R21, desc[UR8][R12.64] ;  /* 0x000000080c157981 */ /* 0x000ea8000c1e1900 */
[----:B-----5:R0:W5:Y:S04]  /*0520*/  LDG.E R23, desc[UR8][R12.64+0x400] ;  /* 0x000400080c177981 */ /* 0x020168000c1e1900 */
[----:B------:R0:W5:Y:S04]  /*0530*/  LDG.E R9, desc[UR8][R12.64+0x800] ;  /* 0x000800080c097981 */ /* 0x000168000c1e1900 */
[----:B------:R0:W5:Y:S01]  /*0540*/  LDG.E R11, desc[UR8][R12.64+0xc00] ;  /* 0x000c00080c0b7981 */ /* 0x000162000c1e1900 */
[C---:B-1----:R-:W-:Y:S01]  /*0550*/  IADD3 R18, P1, PT, R15.reuse, R2, RZ ;  /* 0x000000020f127210 */ /* 0x042fe20007f3e0ff */
[----:B------:R-:W-:Y:S03]  /*0560*/  BSSY.RECONVERGENT B2, `(.L_x_479) ;  /* 0x0000013000027945 */ /* 0x000fe60003800200 */
[----:B------:R-:W-:Y:S01]  /*0570*/  LEA.HI.X.SX32 R19, R15, R3, 0x1, P1 ;  /* 0x000000030f137211 */ /* 0x000fe200008f0eff */
[----:B------:R-:W-:-:S02]  /*0580*/  VIADD R15, R10, 0xffffff00 ;  /* 0xffffff000a0f7836 */ /* 0x000fc40000000000 */
        /* <DEDUP_REMOVED lines=16> */
.L_x_480:
[----:B------:R-:W-:Y:S05]  /*0690*/  BSYNC.RECONVERGENT B2 ;  /* 0x0000000000027941 */ /* 0x000fea0003800200 */
.L_x_479:
[----:B-----5:R-:W-:Y:S01]  /*06a0*/  ISETP.GE.AND P0, PT, R14, R23, PT ;  /* 0x000000170e00720c */ /* 0x020fe20003f06270 */
[----:B------:R-:W-:Y:S01]  /*06b0*/  BSSY.RECONVERGENT B2, `(.L_x_481) ;  /* 0x0000013000027945 */ /* 0x000fe20003800200 */
[C---:B------:R-:W-:Y:S01]  /*06c0*/  IADD3 R13, P1, PT, R15.reuse, R2, RZ ;  /* 0x000000020f0d7210 */ /* 0x040fe20007f3e0ff */
[----:B------:R-:W-:Y:S02]  /*06d0*/  VIADD R7, R10, 0x100 ;  /* 0x000001000a077836 */ /* 0x000fe40000000000 */
[----:B------:R-:W-:Y:S01]  /*06e0*/  IMAD.MOV.U32 R6, RZ, RZ, R23 ;  /* 0x000000ffff067224 */ /* 0x000fe200078e0017 */
[----:B------:R-:W-:Y:S01]  /*06f0*/  LEA.HI.X.SX32 R12, R15, R3, 0x1, P1 ;  /* 0x000000030f0c7211 */ /* 0x000fe200008f0eff */
        /* <DEDUP_REMOVED lines=14> */
.L_x_482:
[----:B------:R-:W-:Y:S05]  /*07e0*/  BSYNC.RECONVERGENT B2 ;  /* 0x0000000000027941 */ /* 0x000fea0003800200 */
.L_x_481:
[----:B------:R-:W-:Y:S01]  /*07f0*/  ISETP.GE.AND P0, PT, R6, R9, PT ;  /* 0x000000090600720c */ /* 0x000fe20003f06270 */
[----:B------:R-:W-:Y:S01]  /*0800*/  BSSY.RECONVERGENT B2, `(.L_x_483) ;  /* 0x0000013000027945 */ /* 0x000fe20003800200 */
[CC--:B------:R-:W-:Y:S01]  /*0810*/  IADD3 R17, P1, PT, R10.reuse, R2.reuse, RZ ;  /* 0x000000020a117210 */ /* 0x0c0fe20007f3e0ff */
[----:B------:R-:W-:Y:S01]  /*0820*/  IMAD.MOV.U32 R12, RZ, RZ, R9 ;  /* 0x000000ffff0c7224 */ /* 0x000fe200078e0009 */
[----:B------:R-:W-:Y:S02]  /*0830*/  IADD3 R18, P2, PT, R7, R2, RZ ;  /* 0x0000000207127210 */ /* 0x000fe40007f5e0ff */
        /* <DEDUP_REMOVED lines=15> */
.L_x_484:
[----:B------:R-:W-:Y:S05]  /*0930*/  BSYNC.RECONVERGENT B2 ;  /* 0x0000000000027941 */ /* 0x000fea0003800200 */
.L_x_483:
[----:B------:R-:W-:Y:S01]  /*0940*/  ISETP.GE.AND P0, PT, R12, R11, PT ;  /* 0x0000000b0c00720c */ /* 0x000fe20003f06270 */
[----:B------:R-:W-:Y:S01]  /*0950*/  BSSY.RECONVERGENT B2, `(.L_x_485) ;  /* 0x0000011000027945 */ /* 0x000fe20003800200 */
[----:B------:R-:W-:Y:S01]  /*0960*/  LEA.HI.X.SX32 R9, R7, R3, 0x1, P2 ;  /* 0x0000000307097211 */ /* 0x000fe200010f0eff */
        /* <DEDUP_REMOVED lines=15> */
.L_x_486:
[----:B------:R-:W-:Y:S05]  /*0a60*/  BSYNC.RECONVERGENT B2 ;  /* 0x0000000000027941 */ /* 0x000fea0003800200 */
.L_x_485:
[C---:B------:R-:W-:Y:S02]  /*0a70*/  VIADD R9, R10.reuse, 0x200 ;  /* 0x000002000a097836 */ /* 0x040fe40000000000 */
[----:B------:R-:W-:-:S03]  /*0a80*/  VIADD R10, R10, 0x400 ;  /* 0x000004000a0a7836 */ /* 0x000fc60000000000 */
[----:B------:R-:W-:-:S13]  /*0a90*/  ISETP.GE.AND P0, PT, R9, UR5, PT ;  /* 0x0000000509007c0c */ /* 0x000fda000bf06270 */
[----:B------:R-:W-:Y:S05]  /*0aa0*/  @!P0 BRA `(.L_x_487) ;  /* 0xfffffff800908947 */ /* 0x000fea000383ffff */
.L_x_473:
[----:B------:R-:W-:Y:S05]  /*0ab0*/  BSYNC.RECONVERGENT B1 ;  /* 0x0000000000017941 */ /* 0x000fea0003800200 */
.L_x_472:
[----:B------:R-:W0:Y:S02]  /*0ac0*/  LDCU UR6, c[0x0][0x398] ;  /* 0x00007300ff0677ac */ /* 0x000e240008000800 */
[----:B0-----:R-:W-:-:S09]  /*0ad0*/  UISETP.GE.AND UP0, UPT, UR6, 0x100, UPT ;  /* 0x000001000600788c */ /* 0x001fd2000bf06270 */
[----:B------:R-:W-:Y:S05]  /*0ae0*/  BRA.U !UP0, `(.L_x_488) ;  /* 0x00000011088c7547 */ /* 0x000fea000b800000 */
[----:B------:R-:W0:Y:S01]  /*0af0*/  S2R R11, SR_LANEID ;  /* 0x00000000000b7919 */ /* 0x000e220000000000 */
[----:B------:R-:W-:Y:S01]  /*0b00*/  BSSY.RECONVERGENT B1, `(.L_x_489) ;  /* 0x000001b000017945 */ /* 0x000fe20003800200 */
[----:B------:R-:W-:Y:S01]  /*0b10*/  IMAD.MOV.U32 R9, RZ, RZ, R7 ;  /* 0x000000ffff097224 */ /* 0x000fe200078e0007 */
[----:B-1---5:R1:W2:Y:S01]  /*0b20*/  SHFL.DOWN PT, R3, R6, 0x1, 0x1f ;  /* 0x08201f0006037f89 */ /* 0x0222a200000e0000 */
        /* <DEDUP_REMOVED lines=24> */
.L_x_490:
[----:B------:R-:W-:Y:S05]  /*0cb0*/  BSYNC.RECONVERGENT B1 ;  /* 0x0000000000017941 */ /* 0x000fea0003800200 */
.L_x_489:
[C---:B------:R-:W-:Y:S01]  /*0cc0*/  ISETP.GT.AND P5, PT, R11.reuse, 0x17, PT ;  /* 0x000000170b00780c */ /* 0x040fe20003fa4270 */
[----:B------:R0:W1:Y:S01]  /*0cd0*/  SHFL.DOWN PT, R7, R2, 0x2, 0x1f ;  /* 0x08401f0002077f89 */ /* 0x00006200000e0000 */
[C---:B------:R-:W-:Y:S01]  /*0ce0*/  ISETP.GT.AND P4, PT, R11.reuse, 0xf, PT ;  /* 0x0000000f0b00780c */ /* 0x040fe20003f84270 */
[----:B------:R-:W-:Y:S01]  /*0cf0*/  BSSY.RECONVERGENT B1, `(.L_x_491) ;  /* 0x0000018000017945 */ /* 0x000fe20003800200 */
[----:B------:R-:W-:Y:S01]  /*0d00*/  ISETP.NE.AND P2, PT, R11, RZ, PT ;  /* 0x000000ff0b00720c */ /* 0x000fe20003f45270 */
[----:B------:R0:W2:Y:S01]  /*0d10*/  SHFL.DOWN PT, R6, R9, 0x2, 0x1f ;  /* 0x08401f0009067f89 */ /* 0x0000a200000e0000 */
[----:B------:R-:W-:Y:S02]  /*0d20*/  IMAD.MOV.U32 R4, RZ, RZ, R9 ;  /* 0x000000ffff047224 */ /* 0x000fe400078e0009 */
[----:B------:R-:W-:Y:S01]  /*0d30*/  IMAD.MOV.U32 R5, RZ, RZ, R10 ;  /* 0x000000ffff057224 */ /* 0x000fe200078e000a */
[----:B------:R0:W3:Y:S01]  /*0d40*/  SHFL.DOWN PT, R11, R10, 0x2, 0x1f ;  /* 0x08401f000a0b7f89 */ /* 0x0000e200000e0000 */
[----:B------:R-:W-:Y:S01]  /*0d50*/  IMAD.MOV.U32 R3, RZ, RZ, R2 ;  /* 0x000000ffff037224 */ /* 0x000fe200078e0002 */
[----:B------:R-:W-:Y:S06]  /*0d60*/  @P1 BRA `(.L_x_492) ;  /* 0x0000000000401947 */ /* 0x000fec0003800000 */
        /* <DEDUP_REMOVED lines=16> */
.L_x_492:
[----:B------:R-:W-:Y:S05]  /*0e70*/  BSYNC.RECONVERGENT B1 ;  /* 0x0000000000017941 */ /* 0x000fea0003800200 */
.L_x_491:
[----:B------:R4:W3:Y:S01]  /*0e80*/  SHFL.DOWN PT, R8, R3, 0x4, 0x1f ;  /* 0x08801f0003087f89 */ /* 0x0008e200000e0000 */
[----:B------:R-:W-:Y:S01]  /*0e90*/  BSSY.RECONVERGENT B1, `(.L_x_493) ;  /* 0x0000017000017945 */ /* 0x000fe20003800200 */
[----:B--2---:R-:W-:Y:S02]  /*0ea0*/  IMAD.MOV.U32 R6, RZ, RZ, R4 ;  /* 0x000000ffff067224 */ /* 0x004fe400078e0004 */
[----:B0-----:R4:W0:Y:S01]  /*0eb0*/  SHFL.DOWN PT, R9, R4, 0x4, 0x1f ;  /* 0x08801f0004097f89 */ /* 0x00182200000e0000 */
[----:B-1----:R-:W-:Y:S02]  /*0ec0*/  IMAD.MOV.U32 R7, RZ, RZ, R5 ;  /* 0x000000ffff077224 */ /* 0x002fe400078e0005 */
[----:B------:R-:W-:Y:S01]  /*0ed0*/  IMAD.MOV.U32 R2, RZ, RZ, R3 ;  /* 0x000000ffff027224 */ /* 0x000fe200078e0003 */
[----:B------:R4:W1:Y:S01]  /*0ee0*/  SHFL.DOWN PT, R10, R5, 0x4, 0x1f ;  /* 0x08801f00050a7f89 */ /* 0x00086200000e0000 */
[----:B------:R-:W-:Y:S05]  /*0ef0*/  @P3 BRA `(.L_x_494) ;  /* 0x0000000000403947 */ /* 0x000fea0003800000 */
[----:B---3--:R-:W-:Y:S01]  /*0f00*/  ISETP.GE.AND P0, PT, R3, R8, PT ;  /* 0x000000080300720c */ /* 0x008fe20003f06270 */
        /* <DEDUP_REMOVED lines=15> */
.L_x_494:
[----:B------:R-:W-:Y:S05]  /*1000*/  BSYNC.RECONVERGENT B1 ;  /* 0x0000000000017941 */ /* 0x000fea0003800200 */
.L_x_493:
[----:B0-----:R0:W2:Y:S01]  /*1010*/  SHFL.DOWN PT, R9, R2, 0x8, 0x1f ;  /* 0x09001f0002097f89 */ /* 0x0010a200000e0000 */
[----:B------:R-:W-:Y:S01]  /*1020*/  BSSY.RECONVERGENT B1, `(.L_x_495) ;  /* 0x0000017000017945 */ /* 0x000fe20003800200 */
[----:B----4-:R-:W-:Y:S02]  /*1030*/  IMAD.MOV.U32 R4, RZ, RZ, R6 ;  /* 0x000000ffff047224 */ /* 0x010fe400078e0006 */
[----:B---3--:R0:W3:Y:S01]  /*1040*/  SHFL.DOWN PT, R11, R6, 0x8, 0x1f ;  /* 0x09001f00060b7f89 */ /* 0x0080e200000e0000 */
[----:B------:R-:W-:Y:S02]  /*1050*/  IMAD.MOV.U32 R5, RZ, RZ, R7 ;  /* 0x000000ffff057224 */ /* 0x000fe400078e0007 */
[----:B------:R-:W-:Y:S01]  /*1060*/  IMAD.MOV.U32 R3, RZ, RZ, R2 ;  /* 0x000000ffff037224 */ /* 0x000fe200078e0002 */
[----:B------:R0:W4:Y:S01]  /*1070*/  SHFL.DOWN PT, R8, R7, 0x8, 0x1f ;  /* 0x09001f0007087f89 */ /* 0x00012200000e0000 */
[----:B------:R-:W-:Y:S05]  /*1080*/  @P5 BRA `(.L_x_496) ;  /* 0x0000000000405947 */ /* 0x000fea0003800000 */
[----:B--2---:R-:W-:Y:S01]  /*1090*/  ISETP.GE.AND P0, PT, R2, R9, PT ;  /* 0x000000090200720c */ /* 0x004fe20003f06270 */
        /* <DEDUP_REMOVED lines=15> */
.L_x_496:
[----:B------:R-:W-:Y:S05]  /*1190*/  BSYNC.RECONVERGENT B1 ;  /* 0x0000000000017941 */ /* 0x000fea0003800200 */
.L_x_495:
[----:B0-----:R0:W0:Y:S01]  /*11a0*/  SHFL.DOWN PT, R2, R3, 0x10, 0x1f ;  /* 0x0a001f0003027f89 */ /* 0x00102200000e0000 */
[----:B------:R-:W-:Y:S01]  /*11b0*/  BSSY.RECONVERGENT B1, `(.L_x_497) ;  /* 0x0000017000017945 */ /* 0x000fe20003800200 */
[----:B------:R-:W-:Y:S02]  /*11c0*/  IMAD.MOV.U32 R7, RZ, RZ, R4 ;  /* 0x000000ffff077224 */ /* 0x000fe400078e0004 */
[----:B--2---:R2:W0:Y:S01]  /*11d0*/  SHFL.DOWN PT, R9, R4, 0x10, 0x1f ;  /* 0x0a001f0004097f89 */ /* 0x00442200000e0000 */
[----:B------:R-:W-:Y:S02]  /*11e0*/  IMAD.MOV.U32 R6, RZ, RZ, R5 ;  /* 0x000000ffff067224 */ /* 0x000fe400078e0005 */
[----:B----4-:R-:W-:Y:S01]  /*11f0*/  IMAD.MOV.U32 R8, RZ, RZ, R3 ;  /* 0x000000ffff087224 */ /* 0x010fe200078e0003 */
        /* <DEDUP_REMOVED lines=18> */
.L_x_498:
[----:B------:R-:W-:Y:S05]  /*1320*/  BSYNC.RECONVERGENT B1 ;  /* 0x0000000000017941 */ /* 0x000fea0003800200 */
.L_x_497:
        /* <DEDUP_REMOVED lines=12> */
.L_x_500:
[----:B------:R-:W-:Y:S05]  /*13f0*/  BSYNC.RECONVERGENT B1 ;  /* 0x0000000000017941 */ /* 0x000fea0003800200 */
.L_x_499:
        /* <DEDUP_REMOVED lines=27> */
.L_x_503:
[----:B------:R-:W-:Y:S05]  /*15b0*/  BSYNC.RECONVERGENT B1 ;  /* 0x0000000000017941 */ /* 0x000fea0003800200 */
.L_x_502:
        /* <DEDUP_REMOVED lines=9> */
[----:B---3--:R3:W1:Y:S04]  /*1650*/  LDS.64 R10, [R24+0x50] ;  /* 0x00005000180a7984 */ /* 0x0086680000000a00 */
        /* <DEDUP_REMOVED lines=17> */
.L_x_505:
[----:B------:R-:W-:Y:S05]  /*1770*/  BSYNC.RECONVERGENT B1 ;  /* 0x0000000000017941 */ /* 0x000fea0003800200 */
.L_x_504:
        /* <DEDUP_REMOVED lines=17> */
.L_x_507:
[----:B------:R-:W-:Y:S05]  /*1890*/  BSYNC.RECONVERGENT B1 ;  /* 0x0000000000017941 */ /* 0x000fea0003800200 */
.L_x_506:
        /* <DEDUP_REMOVED lines=17> */
.L_x_509:
[----:B------:R-:W-:Y:S05]  /*19b0*/  BSYNC.RECONVERGENT B1 ;  /* 0x0000000000017941 */ /* 0x000fea0003800200 */
.L_x_508:
        /* <DEDUP_REMOVED lines=17> */
.L_x_511:
[----:B------:R-:W-:Y:S05]  /*1ad0*/  BSYNC.RECONVERGENT B1 ;  /* 0x0000000000017941 */ /* 0x000fea0003800200 */
.L_x_510:
        /* <DEDUP_REMOVED lines=17> */
.L_x_513:
[----:B------:R-:W-:Y:S05]  /*1bf0*/  BSYNC.RECONVERGENT B1 ;  /* 0x0000000000017941 */ /* 0x000fea0003800200 */
.L_x_512:
        /* <DEDUP_REMOVED lines=18> */
.L_x_488:
[----:B------:R-:W0:Y:S01]  /*1d20*/  S2R R12, SR_LANEID ;  /* 0x00000000000c7919 */ /* 0x000e220000000000 */
[----:B-1----:R-:W-:Y:S01]  /*1d30*/  LOP3.LUT R2, R0, 0x3e0, RZ, 0xc0, !PT ;  /* 0x000003e000027812 */ /* 0x002fe200078ec0ff */
[----:B------:R-:W-:Y:S01]  /*1d40*/  BSSY.RECONVERGENT B1, `(.L_x_514) ;  /* 0x0000027000017945 */ /* 0x000fe20003800200 */
[----:B------:R-:W-:Y:S02]  /*1d50*/  IMAD.MOV.U32 R14, RZ, RZ, R7 ;  /* 0x000000ffff0e7224 */ /* 0x000fe400078e0007 */
[----:B------:R-:W-:Y:S02]  /*1d60*/  IMAD.MOV.U32 R16, RZ, RZ, R8 ;  /* 0x000000ffff107224 */ /* 0x000fe400078e0008 */
[----:B------:R-:W-:Y:S01]  /*1d70*/  VIADD R3, R2, 0x20 ;  /* 0x0000002002037836 */ /* 0x000fe20000000000 */
[----:B------:R-:W-:-:S04]  /*1d80*/  LOP3.LUT R2, RZ, R2, RZ, 0x33, !PT ;  /* 0x00000002ff027212 */ /* 0x000fc800078e33ff */
[----:B------:R-:W-:Y:S01]  /*1d90*/  ISETP.GT.AND P0, PT, R3, UR6, PT ;  /* 0x0000000603007c0c */ /* 0x000fe2000bf04270 */
[----:B------:R-:W-:-:S05]  /*1da0*/  VIADD R2, R2, UR6 ;  /* 0x0000000602027c36 */ /* 0x000fca0008000000 */
[----:B------:R-:W-:-:S05]  /*1db0*/  SEL R3, R2, 0x1f, P0 ;  /* 0x0000001f02037807 */ /* 0x000fca0000000000 */
[----:B-----5:R1:W2:Y:S04]  /*1dc0*/  SHFL.DOWN PT, R5, R6, 0x1, R3 ;  /* 0x0820000006057989 */ /* 0x0202a800000e0003 */
[----:B------:R1:W3:Y:S01]  /*1dd0*/  SHFL.DOWN PT, R9, R8, 0x1, R3 ;  /* 0x0820000008097989 */ /* 0x0002e200000e0003 */
[CC--:B0-----:R-:W-:Y:S01]  /*1de0*/  ISETP.GE.AND P0, PT, R12.reuse, R3.reuse, PT ;  /* 0x000000030c00720c */ /* 0x0c1fe20003f06270 */
[C---:B------:R-:W-:Y:S01]  /*1df0*/  VIADD R4, R12.reuse, 0x4 ;  /* 0x000000040c047836 */ /* 0x040fe20000000000 */
[C---:B------:R-:W-:Y:S01]  /*1e00*/  ISETP.NE.AND P2, PT, R12.reuse, RZ, PT ;  /* 0x000000ff0c00720c */ /* 0x040fe20003f45270 */
[C---:B------:R-:W-:Y:S02]  /*1e10*/  VIADD R2, R12.reuse, 0x2 ;  /* 0x000000020c027836 */ /* 0x040fe40000000000 */
[----:B------:R-:W-:Y:S01]  /*1e20*/  VIADD R10, R12, 0x8 ;  /* 0x000000080c0a7836 */ /* 0x000fe20000000000 */
[-C--:B------:R-:W-:Y:S01]  /*1e30*/  ISETP.GT.AND P5, PT, R4, R3.reuse, PT ;  /* 0x000000030400720c */ /* 0x080fe20003fa4270 */
[----:B------:R-:W-:Y:S01]  /*1e40*/  VIADD R12, R12, 0x10 ;  /* 0x000000100c0c7836 */ /* 0x000fe20000000000 */
[----:B------:R1:W0:Y:S01]  /*1e50*/  SHFL.DOWN PT, R4, R7, 0x1, R3 ;  /* 0x0820000007047989 */ /* 0x00022200000e0003 */
[-C--:B------:R-:W-:Y:S01]  /*1e60*/  ISETP.GT.AND P1, PT, R2, R3.reuse, PT ;  /* 0x000000030200720c */ /* 0x080fe20003f24270 */
[----:B------:R-:W-:Y:S01]  /*1e70*/  IMAD.MOV.U32 R2, RZ, RZ, R6 ;  /* 0x000000ffff027224 */ /* 0x000fe200078e0006 */
[----:B------:R-:W-:-:S02]  /*1e80*/  ISETP.GT.AND P4, PT, R10, R3, PT ;  /* 0x000000030a00720c */ /* 0x000fc40003f84270 */
[----:B------:R-:W-:Y:S01]  /*1e90*/  ISETP.GT.AND P3, PT, R12, R3, PT ;  /* 0x000000030c00720c */ /* 0x000fe20003f64270 */
[----:B------:R-:W-:-:S12]  /*1ea0*/  @P0 BRA `(.L_x_515) ;  /* 0x0000000000400947 */ /* 0x000fd80003800000 */
[----:B--2---:R-:W-:Y:S01]  /*1eb0*/  ISETP.GE.AND P0, PT, R6, R5, PT ;  /* 0x000000050600720c */ /* 0x004fe20003f06270 */
[----:B------:R-:W-:Y:S02]  /*1ec0*/  IMAD.MOV.U32 R2, RZ, RZ, R5 ;  /* 0x000000ffff027224 */ /* 0x000fe400078e0005 */
[----:B0-----:R-:W-:Y:S02]  /*1ed0*/  IMAD.MOV.U32 R14, RZ, RZ, R4 ;  /* 0x000000ffff0e7224 */ /* 0x001fe400078e0004 */
        /* <DEDUP_REMOVED lines=13> */
.L_x_515:
[----:B------:R-:W-:Y:S05]  /*1fb0*/  BSYNC.RECONVERGENT B1 ;  /* 0x0000000000017941 */ /* 0x000fea0003800200 */
.L_x_514:
[----:B--2---:R2:W4:Y:S01]  /*1fc0*/  SHFL.DOWN PT, R5, R2, 0x2, R3 ;  /* 0x0840000002057989 */ /* 0x00452200000e0003 */
[----:B------:R-:W-:Y:S01]  /*1fd0*/  BSSY.RECONVERGENT B1, `(.L_x_516) ;  /* 0x0000017000017945 */ /* 0x000fe20003800200 */
[----:B0-----:R-:W-:Y:S02]  /*1fe0*/  IMAD.MOV.U32 R4, RZ, RZ, R2 ;  /* 0x000000ffff047224 */ /* 0x001fe400078e0002 */
[----:B-1----:R2:W0:Y:S01]  /*1ff0*/  SHFL.DOWN PT, R7, R14, 0x2, R3 ;  /* 0x084000000e077989 */ /* 0x00242200000e0003 */
[----:B------:R-:W-:Y:S02]  /*2000*/  IMAD.MOV.U32 R10, RZ, RZ, R14 ;  /* 0x000000ffff0a7224 */ /* 0x000fe400078e000e */
[----:B------:R-:W-:Y:S01]  /*2010*/  IMAD.MOV.U32 R12, RZ, RZ, R16 ;  /* 0x000000ffff0c7224 */ /* 0x000fe200078e0010 */
[----:B---3--:R2:W1:Y:S01]  /*2020*/  SHFL.DOWN PT, R9, R16, 0x2, R3 ;  /* 0x0840000010097989 */ /* 0x00846200000e0003 */
        /* <DEDUP_REMOVED lines=17> */
.L_x_517:
[----:B------:R-:W-:Y:S05]  /*2140*/  BSYNC.RECONVERGENT B1 ;  /* 0x0000000000017941 */ /* 0x000fea0003800200 */
.L_x_516:
[----:B----4-:R3:W4:Y:S01]  /*2150*/  SHFL.DOWN PT, R5, R4, 0x4, R3 ;  /* 0x0880000004057989 */ /* 0x01072200000e0003 */
[----:B------:R-:W-:Y:S01]  /*2160*/  BSSY.RECONVERGENT B1, `(.L_x_518) ;  /* 0x0000017000017945 */ /* 0x000fe20003800200 */
[----:B--2---:R-:W-:Y:S02]  /*2170*/  IMAD.MOV.U32 R2, RZ, RZ, R4 ;  /* 0x000000ffff027224 */ /* 0x004fe400078e0004 */
[----:B0-----:R3:W0:Y:S01]  /*2180*/  SHFL.DOWN PT, R7, R10, 0x4, R3 ;  /* 0x088000000a077989 */ /* 0x00162200000e0003 */
[----:B------:R-:W-:Y:S02]  /*2190*/  IMAD.MOV.U32 R6, RZ, RZ, R10 ;  /* 0x000000ffff067224 */ /* 0x000fe400078e000a */
[----:B------:R-:W-:Y:S01]  /*21a0*/  IMAD.MOV.U32 R8, RZ, RZ, R12 ;  /* 0x000000ffff087224 */ /* 0x000fe200078e000c */
[----:B-1----:R3:W1:Y:S01]  /*21b0*/  SHFL.DOWN PT, R9, R12, 0x4, R3 ;  /* 0x088000000c097989 */ /* 0x00266200000e0003 */
        /* <DEDUP_REMOVED lines=17> */
.L_x_519:
[----:B------:R-:W-:Y:S05]  /*22d0*/  BSYNC.RECONVERGENT B1 ;  /* 0x0000000000017941 */ /* 0x000fea0003800200 */
.L_x_518:
[----:B----4-:R2:W4:Y:S01]  /*22e0*/  SHFL.DOWN PT, R5, R2, 0x8, R3 ;  /* 0x0900000002057989 */ /* 0x01052200000e0003 */
[----:B------:R-:W-:Y:S01]  /*22f0*/  BSSY.RECONVERGENT B1, `(.L_x_520) ;  /* 0x0000017000017945 */ /* 0x000fe20003800200 */
[----:B---3--:R-:W-:Y:S02]  /*2300*/  IMAD.MOV.U32 R4, RZ, RZ, R2 ;  /* 0x000000ffff047224 */ /* 0x008fe400078e0002 */
        /* <DEDUP_REMOVED lines=21> */
.L_x_521:
[----:B------:R-:W-:Y:S05]  /*2460*/  BSYNC.RECONVERGENT B1 ;  /* 0x0000000000017941 */ /* 0x000fea0003800200 */
.L_x_520:
[----:B----4-:R3:W4:Y:S01]  /*2470*/  SHFL.DOWN PT, R5, R4, 0x10, R3 ;  /* 0x0a00000004057989 */ /* 0x01072200000e0003 */
[----:B------:R-:W-:Y:S01]  /*2480*/  BSSY.RECONVERGENT B1, `(.L_x_522) ;  /* 0x0000017000017945 */ /* 0x000fe20003800200 */
[----:B--2---:R-:W-:Y:S02]  /*2490*/  IMAD.MOV.U32 R8, RZ, RZ, R4 ;  /* 0x000000ffff087224 */ /* 0x004fe400078e0004 */
[----:B-1----:R3:W1:Y:S01]  /*24a0*/  SHFL.DOWN PT, R9, R10, 0x10, R3 ;  /* 0x0a0000000a097989 */ /* 0x00266200000e0003 */
        /* <DEDUP_REMOVED lines=20> */
.L_x_523:
[----:B------:R-:W-:Y:S05]  /*25f0*/  BSYNC.RECONVERGENT B1 ;  /* 0x0000000000017941 */ /* 0x000fea0003800200 */
.L_x_522:
        /* <DEDUP_REMOVED lines=12> */
.L_x_525:
[----:B------:R-:W-:Y:S05]  /*26c0*/  BSYNC.RECONVERGENT B1 ;  /* 0x0000000000017941 */ /* 0x000fea0003800200 */
.L_x_524:
[----:B------:R-:W-:Y:S01]  /*26d0*/  BAR.SYNC.DEFER_BLOCKING 0x0 ;  /* 0x0000000000007b1d */ /* 0x000fe20000010000 */
[----:B------:R-:W-:-:S13]  /*26e0*/  ISETP.NE.AND P1, PT, R0, RZ, PT ;  /* 0x000000ff0000720c */ /* 0x000fda0003f25270 */
[----:B------:R-:W-:Y:S05]  /*26f0*/  @P1 BRA `(.L_x_501) ;  /* 0x0000002c00b81947 */ /* 0x000fea0003800000 */
[----:B------:R-:W-:Y:S01]  /*2700*/  UISETP.GE.AND UP0, UPT, UR6, 0x21, UPT ;  /* 0x000000210600788c */ /* 0x000fe2000bf06270 */
[----:B------:R-:W-:Y:S02]  /*2710*/  IMAD.MOV.U32 R0, RZ, RZ, R8 ;  /* 0x000000ffff007224 */ /* 0x000fe400078e0008 */
[----:B-1----:R-:W-:Y:S02]  /*2720*/  IMAD.MOV.U32 R9, RZ, RZ, R7 ;  /* 0x000000ffff097224 */ /* 0x002fe400078e0007 */
[----:B---3--:R-:W-:-:S04]  /*2730*/  IMAD.MOV.U32 R10, RZ, RZ, R6 ;  /* 0x000000ffff0a7224 */ /* 0x008fc800078e0006 */
[----:B------:R-:W-:Y:S05]  /*2740*/  BRA.U !UP0, `(.L_x_526) ;  /* 0x00000001085c7547 */ /* 0x000fea000b800000 */
[----:B------:R-:W1:Y:S01]  /*2750*/  S2UR UR5, SR_CgaCtaId ;  /* 0x00000000000579c3 */ /* 0x000e620000008800 */
[----:B------:R-:W-:Y:S01]  /*2760*/  UMOV UR4, 0x400 ;  /* 0x0000040000047882 */ /* 0x000fe20000000000 */
[----:B------:R-:W-:Y:S01]  /*2770*/  BSSY.RECONVERGENT B1, `(.L_x_526) ;  /* 0x0000014000017945 */ /* 0x000fe20003800200 */
[----:B-1----:R-:W-:-:S09]  /*2780*/  ULEA UR4, UR5, UR4, 0x18 ;  /* 0x0000000405047291 */ /* 0x002fd2000f8ec0ff */
[----:B--2---:R-:W1:Y:S04]  /*2790*/  LDS R3, [UR4+0x18] ;  /* 0x00001804ff037984 */ /* 0x004e680008000800 */
[----:B----4-:R-:W2:Y:S01]  /*27a0*/  LDS.64 R4, [UR4+0x20] ;  /* 0x00002004ff047984 */ /* 0x010ea20008000a00 */
[----:B-1----:R-:W-:Y:S01]  /*27b0*/  ISETP.GE.AND P0, PT, R8, R3, PT ;  /* 0x000000030800720c */ /* 0x002fe20003f06270 */
        /* <DEDUP_REMOVED lines=15> */
.L_x_527:
[----:B------:R-:W-:Y:S05]  /*28b0*/  BSYNC.RECONVERGENT B1 ;  /* 0x0000000000017941 */ /* 0x000fea0003800200 */
.L_x_526:
[----:B------:R-:W-:Y:S01]  /*28c0*/  UISETP.GE.AND UP0, UPT, UR6, 0x41, UPT ;  /* 0x000000410600788c */ /* 0x000fe2000bf06270 */
[----:B--2---:R-:W-:Y:S02]  /*28d0*/  IMAD.MOV.U32 R2, RZ, RZ, R0 ;  /* 0x000000ffff027224 */ /* 0x004fe400078e0000 */
[----:B----4-:R-:W-:Y:S02]  /*28e0*/  IMAD.MOV.U32 R5, RZ, RZ, R9 ;  /* 0x000000ffff057224 */ /* 0x010fe400078e0009 */
[----:B------:R-:W-:-:S04]  /*28f0*/  IMAD.MOV.U32 R4, RZ, RZ, R10 ;  /* 0x000000ffff047224 */ /* 0x000fc800078e000a */
[----:B------:R-:W-:Y:S05]  /*2900*/  BRA.U !UP0, `(.L_x_528) ;  /* 0x00000001085c7547 */ /* 0x000fea000b800000 */
[----:B------:R-:W1:Y:S01]  /*2910*/  S2UR UR5, SR_CgaCtaId ;  /* 0x00000000000579c3 */ /* 0x000e620000008800 */
[----:B------:R-:W-:Y:S01]  /*2920*/  UMOV UR4, 0x400 ;  /* 0x0000040000047882 */ /* 0x000fe20000000000 */
[----:B------:R-:W-:Y:S01]  /*2930*/  BSSY.RECONVERGENT B1, `(.L_x_528) ;  /* 0x0000014000017945 */ /* 0x000fe20003800200 */
[----:B-1----:R-:W-:-:S09]  /*2940*/  ULEA UR4, UR5, UR4, 0x18 ;  /* 0x0000000405047291 */ /* 0x002fd2000f8ec0ff */
[----:B------:R-:W1:Y:S04]  /*2950*/  LDS R3, [UR4+0x28] ;  /* 0x00002804ff037984 */ /* 0x000e680008000800 */
[----:B------:R-:W2:Y:S01]  /*2960*/  LDS.64 R6, [UR4+0x30] ;  /* 0x00003004ff067984 */ /* 0x000ea20008000a00 */
        /* <DEDUP_REMOVED lines=16> */
.L_x_529:
[----:B------:R-:W-:Y:S05]  /*2a70*/  BSYNC.RECONVERGENT B1 ;  /* 0x0000000000017941 */ /* 0x000fea0003800200 */
.L_x_528:
[----:B------:R-:W-:Y:S01]  /*2a80*/  UISETP.GE.AND UP0, UPT, UR6, 0x61, UPT ;  /* 0x000000610600788c */ /* 0x000fe2000bf06270 */
[----:B------:R-:W-:Y:S02]  /*2a90*/  IMAD.MOV.U32 R0, RZ, RZ, R2 ;  /* 0x000000ffff007224 */ /* 0x000fe400078e0002 */
[----:B------:R-:W-:Y:S02]  /*2aa0*/  IMAD.MOV.U32 R7, RZ, RZ, R5 ;  /* 0x000000ffff077224 */ /* 0x000fe400078e0005 */
        /* <DEDUP_REMOVED lines=24> */
.L_x_531:
[----:B------:R-:W-:Y:S05]  /*2c30*/  BSYNC.RECONVERGENT B1 ;  /* 0x0000000000017941 */ /* 0x000fea0003800200 */
.L_x_530:
        /* <DEDUP_REMOVED lines=27> */
.L_x_533:
[----:B------:R-:W-:Y:S05]  /*2df0*/  BSYNC.RECONVERGENT B1 ;  /* 0x0000000000017941 */ /* 0x000fea0003800200 */
.L_x_532:
        /* <DEDUP_REMOVED lines=27> */
.L_x_535:
[----:B------:R-:W-:Y:S05]  /*2fb0*/  BSYNC.RECONVERGENT B1 ;  /* 0x0000000000017941 */ /* 0x000fea0003800200 */
.L_x_534:
        /* <DEDUP_REMOVED lines=27> */
.L_x_537:
[----:B------:R-:W-:Y:S05]  /*3170*/  BSYNC.RECONVERGENT B1 ;  /* 0x0000000000017941 */ /* 0x000fea0003800200 */
.L_x_536:
[----:B------:R-:W-:Y:S01]  /*3180*/  UISETP.GE.AND UP0, UPT, UR6, 0xe1, UPT ;  /* 0x000000e10600788c */ /* 0x000fe2000bf06270 */
[----:B------:R-:W-:Y:S02]  /*3190*/  IMAD.MOV.U32 R8, RZ, RZ, R2 ;  /* 0x000000ffff087224 */ /* 0x000fe400078e0002 */
[----:B------:R-:W-:Y:S02]  /*31a0*/  IMAD.MOV.U32 R7, RZ, RZ, R5 ;  /* 0x000000ffff077224 */ /* 0x000fe400078e0005 */
[----:B------:R-:W-:-:S04]  /*31b0*/  IMAD.MOV.U32 R6, RZ, RZ, R4 ;  /* 0x000000ffff067224 */ /* 0x000fc800078e0004 */
[----:B------:R-:W-:Y:S05]  /*31c0*/  BRA.U !UP0, `(.L_x_501) ;  /* 0x0000002508047547 */ /* 0x000fea000b800000 */
[----:B------:R-:W1:Y:S01]  /*31d0*/  S2UR UR5, SR_CgaCtaId ;  /* 0x00000000000579c3 */ /* 0x000e620000008800 */
[----:B------:R-:W-:Y:S02]  /*31e0*/  UMOV UR4, 0x400 ;  /* 0x0000040000047882 */ /* 0x000fe40000000000 */
[----:B-1----:R-:W-:-:S09]  /*31f0*/  ULEA UR4, UR5, UR4, 0x18 ;  /* 0x0000000405047291 */ /* 0x002fd2000f8ec0ff */
[----:B------:R-:W1:Y:S04]  /*3200*/  LDS R3, [UR4+0x78] ;  /* 0x00007804ff037984 */ /* 0x000e680008000800 */
[----:B0-----:R-:W0:Y:S01]  /*3210*/  LDS.64 R10, [UR4+0x80] ;  /* 0x00008004ff0a7984 */ /* 0x001e220008000a00 */
[----:B-1----:R-:W-:Y:S01]  /*3220*/  ISETP.GE.AND P0, PT, R2, R3, PT ;  /* 0x000000030200720c */ /* 0x002fe20003f06270 */
[----:B------:R-:W-:Y:S02]  /*3230*/  IMAD.MOV.U32 R8, RZ, RZ, R3 ;  /* 0x000000ffff087224 */ /* 0x000fe400078e0003 */
[----:B0-----:R-:W-:Y:S02]  /*3240*/  IMAD.MOV.U32 R7, RZ, RZ, R10 ;  /* 0x000000ffff077224 */ /* 0x001fe400078e000a */
        /* <DEDUP_REMOVED lines=15> */
.L_x_469:
[----:B------:R-:W1:Y:S01]  /*3340*/  S2R R0, SR_TID.X ;  /* 0x0000000000007919 */ /* 0x000e620000002100 */
[----:B------:R-:W1:Y:S01]  /*3350*/  LDC.64 R2, c[0x0][0x380] ;  /* 0x0000e000ff027b82 */ /* 0x000e620000000a00 */
[----:B------:R-:W2:Y:S01]  /*3360*/  LDCU.64 UR6, c[0x0][0x388] ;  /* 0x00007100ff0677ac */ /* 0x000ea20008000a00 */
[----:B-1----:R-:W-:-:S05]  /*3370*/  IMAD.WIDE.U32 R2, R0, 0x4, R2 ;  /* 0x0000000400027825 */ /* 0x002fca00078e0002 */
[----:B0-----:R-:W3:Y:S04]  /*3380*/  LDG.E R5, desc[UR8][R2.64] ;  /* 0x0000000802057981 */ /* 0x001ee8000c1e1900 */
[----:B------:R-:W3:Y:S04]  /*3390*/  LDG.E R6, desc[UR8][R2.64+0x400] ;  /* 0x0004000802067981 */ /* 0x000ee8000c1e1900 */
[----:B------:R-:W4:Y:S04]  /*33a0*/  LDG.E R7, desc[UR8][R2.64+0x800] ;  /* 0x0008000802077981 */ /* 0x000f28000c1e1900 */
[----:B------:R-:W5:Y:S04]  /*33b0*/  LDG.E R8, desc[UR8][R2.64+0xc00] ;  /* 0x000c000802087981 */ /* 0x000f68000c1e1900 */
[----:B------:R-:W2:Y:S01]  /*33c0*/  LDG.E R4, desc[UR8][R2.64+0x1000] ;  /* 0x0010000802047981 */ /* 0x000ea2000c1e1900 */
[----:B------:R-:W-:-:S04]  /*33d0*/  UISETP.GE.U32.AND UP0, UPT, UR4, 0xa00, UPT ;  /* 0x00000a000400788c */ /* 0x000fc8000bf06070 */
[----:B------:R-:W-:Y:S01]  /*33e0*/  UISETP.GE.U32.AND.EX UP0, UPT, UR5, URZ, UPT, UP0 ;  /* 0x000000ff0500728c */ /* 0x000fe2000bf06100 */
[CC--:B---3--:R-:W-:Y:S02]  /*33f0*/  VIMNMX R10, PT, PT, R5.reuse, R6.reuse, !PT ;  /* 0x00000006050a7248 */ /* 0x0c8fe40007fe0100 */
[----:B------:R-:W-:Y:S01]  /*3400*/  ISETP.GE.AND P0, PT, R5, R6, PT ;  /* 0x000000060500720c */ /* 0x000fe20003f06270 */
[----:B------:R-:W-:Y:S01]  /*3410*/  VIADD R5, R0, 0x100 ;  /* 0x0000010000057836 */ /* 0x000fe20000000000 */
[----:B----4-:R-:W-:Y:S02]  /*3420*/  VIMNMX R9, PT, PT, R7, R10, !PT ;  /* 0x0000000a07097248 */ /* 0x010fe40007fe0100 */
[----:B------:R-:W-:Y:S01]  /*3430*/  ISETP.GE.AND P2, PT, R10, R7, PT ;  /* 0x000000070a00720c */ /* 0x000fe20003f46270 */
[----:B------:R-:W-:Y:S01]  /*3440*/  IMAD.MOV.U32 R10, RZ, RZ, RZ ;  /* 0x000000ffff0a7224 */ /* 0x000fe200078e00ff */
[----:B-----5:R-:W-:Y:S02]  /*3450*/  ISETP.GE.AND P3, PT, R9, R8, PT ;  /* 0x000000080900720c */ /* 0x020fe40003f66270 */
[----:B------:R-:W-:Y:S01]  /*3460*/  VIMNMX R9, PT, PT, R8, R9, !PT ;  /* 0x0000000908097248 */ /* 0x000fe20007fe0100 */
[----:B------:R-:W-:-:S03]  /*3470*/  VIADD R8, R0, 0x200 ;  /* 0x0000020000087836 */ /* 0x000fc60000000000 */
[----:B--2---:R-:W-:-:S05]  /*3480*/  ISETP.GE.AND P1, PT, R9, R4, PT ;  /* 0x000000040900720c */ /* 0x004fca0003f26270 */
[----:B------:R-:W-:Y:S02]  /*3490*/  @P2 SEL R8, R5, R0, !P0 ;  /* 0x0000000005082207 */ /* 0x000fe40004000000 */
[C---:B------:R-:W-:Y:S01]  /*34a0*/  @!P3 VIADD R8, R0.reuse, 0x300 ;  /* 0x000003000008b836 */ /* 0x040fe20000000000 */
[----:B------:R-:W-:-:S05]  /*34b0*/  LOP3.LUT R5, R0, 0x400, RZ, 0xfc, !PT ;  /* 0x0000040000057812 */ /* 0x000fca00078efcff */
[C---:B------:R-:W-:Y:S02]  /*34c0*/  @P1 ISETP.GE.U32.AND P0, PT, R8.reuse, R5, PT ;  /* 0x000000050800120c */ /* 0x040fe40003f06070 */
[----:B------:R-:W-:Y:S02]  /*34d0*/  IADD3 R5, P2, PT, R5, UR6, RZ ;  /* 0x0000000605057c10 */ /* 0x000fe4000ff5e0ff */
[----:B------:R-:W-:Y:S02]  /*34e0*/  @P1 IADD3 R8, P3, PT, R8, UR6, RZ ;  /* 0x0000000608081c10 */ /* 0x000fe4000ff7e0ff */
[----:B------:R-:W-:Y:S01]  /*34f0*/  @P1 ISETP.GE.U32.AND.EX P0, PT, RZ, RZ, PT, P0 ;  /* 0x000000ffff00120c */ /* 0x000fe20003f06100 */
[----:B------:R-:W-:Y:S02]  /*3500*/  IMAD.X R6, RZ, RZ, UR7, P2 ;  /* 0x00000007ff067e24 */ /* 0x000fe400090e06ff */
[----:B------:R-:W-:Y:S01]  /*3510*/  @P1 IMAD.X R7, RZ, RZ, UR7, P3 ;  /* 0x00000007ff071e24 */ /* 0x000fe200098e06ff */
[----:B------:R-:W-:-:S04]  /*3520*/  @P1 ISETP.LT.OR P0, PT, R4, R9, !P0 ;  /* 0x000000090400120c */ /* 0x000fc80004701670 */
[----:B------:R-:W-:Y:S01]  /*3530*/  @P1 SEL R6, R7, R6, P0 ;  /* 0x0000000607061207 */ /* 0x000fe20000000000 */
[----:B------:R-:W-:Y:S01]  /*3540*/  IMAD.MOV.U32 R7, RZ, RZ, 0x500 ;  /* 0x00000500ff077424 */ /* 0x000fe200078e00ff */
[----:B------:R-:W-:Y:S02]  /*3550*/  @P1 SEL R4, R9, R4, P0 ;  /* 0x0000000409041207 */ /* 0x000fe40000000000 */
[----:B------:R-:W-:Y:S01]  /*3560*/  @P1 SEL R5, R8, R5, P0 ;  /* 0x0000000508051207 */ /* 0x000fe20000000000 */
[----:B------:R-:W-:Y:S06]  /*3570*/  BRA.U !UP0, `(.L_x_538) ;  /* 0x00000005081c7547 */ /* 0x000fec000b800000 */
[----:B------:R-:W-:Y:S01]  /*3580*/  IMAD.MOV.U32 R7, RZ, RZ, R4 ;  /* 0x000000ffff077224 */ /* 0x000fe200078e0004 */
[----:B------:R-:W0:Y:S01]  /*3590*/  LDCU.64 UR6, c[0x0][0x388] ;  /* 0x00007100ff0677ac */ /* 0x000e220008000a00 */
[----:B------:R-:W-:Y:S02]  /*35a0*/  IMAD.MOV.U32 R15, RZ, RZ, 0x500 ;  /* 0x00000500ff0f7424 */ /* 0x000fe400078e00ff */
[----:B------:R-:W-:Y:S01]  /*35b0*/  IMAD.MOV.U32 R16, RZ, RZ, RZ ;  /* 0x000000ffff107224 */ /* 0x000fe200078e00ff */
[----:B------:R-:W1:Y:S01]  /*35c0*/  LDCU.64 UR4, c[0x0][0x398] ;  /* 0x00007300ff0477ac */ /* 0x000e620008000a00 */
[----:B------:R-:W-:-:S05]  /*35d0*/  NOP ;  /* 0x0000000000007918 */ /* 0x000fca0000000000 */
.L_x_539:
[----:B------:R-:W-:-:S04]  /*35e0*/  LEA R8, P0, R15, R2, 0x2 ;  /* 0x000000020f087211 */ /* 0x000fc800078010ff */
[----:B------:R-:W-:-:S05]  /*35f0*/  LEA.HI.X R9, R15, R3, R16, 0x2, P0 ;  /* 0x000000030f097211 */ /* 0x000fca00000f1410 */
[----:B------:R-:W2:Y:S04]  /*3600*/  LDG.E R10, desc[UR8][R8.64] ;  /* 0x00000008080a7981 */ /* 0x000ea8000c1e1900 */
[----:B------:R-:W3:Y:S04]  /*3610*/  LDG.E R11, desc[UR8][R8.64+0x400] ;  /* 0x00040008080b7981 */ /* 0x000ee8000c1e1900 */
[----:B------:R-:W4:Y:S04]  /*3620*/  LDG.E R12, desc[UR8][R8.64+0x800] ;  /* 0x00080008080c7981 */ /* 0x000f28000c1e1900 */
[----:B------:R-:W5:Y:S04]  /*3630*/  LDG.E R13, desc[UR8][R8.64+0xc00] ;  /* 0x000c0008080d7981 */ /* 0x000f68000c1e1900 */
[----:B------:R1:W5:Y:S01]  /*3640*/  LDG.E R4, desc[UR8][R8.64+0x1000] ;  /* 0x0010000808047981 */ /* 0x000362000c1e1900 */
[----:B0-----:R-:W-:-:S04]  /*3650*/  IADD3 R18, P0, P2, R15, UR6, R0 ;  /* 0x000000060f127c10 */ /* 0x001fc8000fa1e000 */
[----:B------:R-:W-:Y:S01]  /*3660*/  IADD3.X R17, PT, PT, R16, UR7, RZ, P0, P2 ;  /* 0x0000000710117c10 */ /* 0x000fe200087e44ff */
[----:B-1----:R-:W-:Y:S01]  /*3670*/  IMAD.MOV.U32 R8, RZ, RZ, R18 ;  /* 0x000000ffff087224 */ /* 0x002fe200078e0012 */
[----:B------:R-:W-:-:S03]  /*3680*/  IADD3 R9, P4, PT, R15, 0xa00, RZ ;  /* 0x00000a000f097810 */ /* 0x000fc60007f9e0ff */
[----:B------:R-:W-:Y:S01]  /*3690*/  IMAD.MOV.U32 R14, RZ, RZ, R17 ;  /* 0x000000ffff0e7224 */ /* 0x000fe200078e0011 */
        /* <DEDUP_REMOVED lines=9> */
[----:B------:R-:W-:Y:S02]  /*3730*/  @P1 SEL R14, R6, R17, P0 ;  /* 0x00000011060e1207 */ /* 0x000fe40000000000 */
[----:B------:R-:W-:-:S07]  /*3740*/  IADD3 R6, P3, PT, R18, 0x200, RZ ;  /* 0x0000020012067810 */ /* 0x000fce0007f7e0ff */
[----:B------:R-:W-:-:S04]  /*3750*/  @P2 ISETP.GE.U32.AND P0, PT, R8, R7, PT ;  /* 0x000000070800220c */ /* 0x000fc80003f06070 */
[----:B------:R-:W-:-:S04]  /*3760*/  @P2 ISETP.GE.AND.EX P0, PT, R14, R5, PT, P0 ;  /* 0x000000050e00220c */ /* 0x000fc80003f06300 */
[----:B------:R-:W-:-:S04]  /*3770*/  @P2 ISETP.LT.OR P0, PT, R11, R10, !P0 ;  /* 0x0000000a0b00220c */ /* 0x000fc80004701670 */
[----:B------:R-:W-:Y:S02]  /*3780*/  @P2 SEL R11, R10, R11, P0 ;  /* 0x0000000b0a0b2207 */ /* 0x000fe40000000000 */
[----:B------:R-:W-:Y:S01]  /*3790*/  @P2 SEL R7, R8, R7, P0 ;  /* 0x0000000708072207 */ /* 0x000fe20000000000 */
[----:B------:R-:W-:Y:S01]  /*37a0*/  IMAD.X R8, RZ, RZ, R17, P3 ;  /* 0x000000ffff087224 */ /* 0x000fe200018e0611 */
[----:B----4-:R-:W-:Y:S02]  /*37b0*/  ISETP.GE.AND P1, PT, R11, R12, PT ;  /* 0x0000000c0b00720c */ /* 0x010fe40003f26270 */
[----:B------:R-:W-:Y:S02]  /*37c0*/  @P2 SEL R5, R14, R5, P0 ;  /* 0x000000050e052207 */ /* 0x000fe40000000000 */
[----:B------:R-:W-:-:S09]  /*37d0*/  IADD3 R14, P2, PT, R18, 0x300, RZ ;  /* 0x00000300120e7810 */ /* 0x000fd20007f5e0ff */
[----:B------:R-:W-:-:S04]  /*37e0*/  @P1 ISETP.GE.U32.AND P0, PT, R7, R6, PT ;  /* 0x000000060700120c */ /* 0x000fc80003f06070 */
[----:B------:R-:W-:-:S04]  /*37f0*/  @P1 ISETP.GE.AND.EX P0, PT, R5, R8, PT, P0 ;  /* 0x000000080500120c */ /* 0x000fc80003f06300 */
[----:B------:R-:W-:-:S04]  /*3800*/  @P1 ISETP.LT.OR P0, PT, R12, R11, !P0 ;  /* 0x0000000b0c00120c */ /* 0x000fc80004701670 */
[----:B------:R-:W-:Y:S02]  /*3810*/  @P1 SEL R12, R11, R12, P0 ;  /* 0x0000000c0b0c1207 */ /* 0x000fe40000000000 */
[----:B------:R-:W-:Y:S01]  /*3820*/  @P1 SEL R6, R7, R6, P0 ;  /* 0x0000000607061207 */ /* 0x000fe20000000000 */
[----:B------:R-:W-:Y:S01]  /*3830*/  IMAD.X R7, RZ, RZ, R17, P2 ;  /* 0x000000ffff077224 */ /* 0x000fe200010e0611 */
[----:B-----5:R-:W-:Y:S02]  /*3840*/  ISETP.GE.AND P3, PT, R12, R13, PT ;  /* 0x0000000d0c00720c */ /* 0x020fe40003f66270 */
        /* <DEDUP_REMOVED lines=8> */
[----:B------:R-:W-:Y:S02]  /*38d0*/  ISETP.GE.AND P2, PT, R13, R4, PT ;  /* 0x000000040d00720c */ /* 0x000fe40003f46270 */
[----:B------:R-:W-:Y:S01]  /*38e0*/  ISETP.GT.U32.AND P1, PT, R9, UR4, PT ;  /* 0x0000000409007c0c */ /* 0x000fe2000bf24070 */
[----:B------:R-:W-:Y:S01]  /*38f0*/  IMAD.X R9, RZ, RZ, R16, P4 ;  /* 0x000000ffff097224 */ /* 0x000fe200020e0610 */
[----:B------:R-:W-:Y:S02]  /*3900*/  @P3 SEL R7, R8, R7, P0 ;  /* 0x0000000708073207 */ /* 0x000fe40000000000 */
[----:B------:R-:W-:-:S02]  /*3910*/  IADD3 R8, P3, PT, R15, 0x500, RZ ;  /* 0x000005000f087810 */ /* 0x000fc40007f7e0ff */
[----:B------:R-:W-:-:S03]  /*3920*/  ISETP.GT.AND.EX P1, PT, R9, UR5, PT, P1 ;  /* 0x0000000509007c0c */ /* 0x000fc6000bf24310 */
[----:B------:R-:W-:Y:S02]  /*3930*/  IMAD.X R10, RZ, RZ, R16, P3 ;  /* 0x000000ffff0a7224 */ /* 0x000fe400018e0610 */
[----:B------:R-:W-:Y:S01]  /*3940*/  @P2 ISETP.GE.U32.AND P0, PT, R14, R5, PT ;  /* 0x000000050e00220c */ /* 0x000fe20003f06070 */
[----:B------:R-:W-:Y:S02]  /*3950*/  IMAD.MOV.U32 R15, RZ, RZ, R8 ;  /* 0x000000ffff0f7224 */ /* 0x000fe400078e0008 */
[----:B------:R-:W-:Y:S01]  /*3960*/  IMAD.MOV.U32 R16, RZ, RZ, R10 ;  /* 0x000000ffff107224 */ /* 0x000fe200078e000a */
[----:B------:R-:W-:-:S04]  /*3970*/  @P2 ISETP.GE.AND.EX P0, PT, R7, R6, PT, P0 ;  /* 0x000000060700220c */ /* 0x000fc80003f06300 */
[----:B------:R-:W-:-:S04]  /*3980*/  @P2 ISETP.LT.OR P0, PT, R4, R13, !P0 ;  /* 0x0000000d0400220c */ /* 0x000fc80004701670 */
[----:B------:R-:W-:Y:S02]  /*3990*/  @P2 SEL R4, R13, R4, P0 ;  /* 0x000000040d042207 */ /* 0x000fe40000000000 */
[----:B------:R-:W-:Y:S02]  /*39a0*/  @P2 SEL R6, R7, R6, P0 ;  /* 0x0000000607062207 */ /* 0x000fe40000000000 */
[----:B------:R-:W-:Y:S01]  /*39b0*/  @P2 SEL R5, R14, R5, P0 ;  /* 0x000000050e052207 */ /* 0x000fe20000000000 */
[----:B------:R-:W-:Y:S01]  /*39c0*/  IMAD.MOV.U32 R7, RZ, RZ, R4 ;  /* 0x000000ffff077224 */ /* 0x000fe200078e0004 */
[----:B------:R-:W-:Y:S06]  /*39d0*/  @!P1 BRA `(.L_x_539) ;  /* 0xfffffffc00009947 */ /* 0x000fec000383ffff */
[----:B------:R-:W-:-:S07]  /*39e0*/  IMAD.MOV.U32 R7, RZ, RZ, R8 ;  /* 0x000000ffff077224 */ /* 0x000fce00078e0008 */
.L_x_538:
        /* <DEDUP_REMOVED lines=8> */
[----:B------:R-:W-:Y:S01]  /*3a70*/  BSSY.RECONVERGENT B2, `(.L_x_542) ;  /* 0x0000030000027945 */ /* 0x000fe20003800200 */
[----:B------:R-:W-:Y:S02]  /*3a80*/  IMAD.MOV.U32 R12, RZ, RZ, R0 ;  /* 0x000000ffff0c7224 */ /* 0x000fe400078e0000 */
[----:B------:R-:W-:-:S04]  /*3a90*/  IADD3 R15, PT, PT, -R7, UR4, R2 ;  /* 0x00000004070f7c10 */ /* 0x000fc8000fffe102 */
[----:B------:R-:W-:-:S04]  /*3aa0*/  LOP3.LUT R2, R15, 0x300, RZ, 0xc0, !PT ;  /* 0x000003000f027812 */ /* 0x000fc800078ec0ff */
[----:B------:R-:W-:-:S13]  /*3ab0*/  ISETP.NE.AND P0, PT, R2, 0x300, PT ;  /* 0x000003000200780c */ /* 0x000fda0003f05270 */
[----:B------:R-:W-:Y:S05]  /*3ac0*/  @!P0 BRA `(.L_x_543) ;  /* 0x0000000000a88947 */ /* 0x000fea0003800000 */
[----:B------:R-:W0:Y:S01]  /*3ad0*/  LDCU.64 UR10, c[0x0][0x380] ;  /* 0x00007000ff0a77ac */ /* 0x000e220008000a00 */
[----:B------:R-:W-:Y:S01]  /*3ae0*/  IADD3 R3, P0, PT, R0, R7, RZ ;  /* 0x0000000700037210 */ /* 0x000fe20007f1e0ff */
[----:B------:R-:W-:Y:S01]  /*3af0*/  IMAD.MOV.U32 R12, RZ, RZ, R0 ;  /* 0x000000ffff0c7224 */ /* 0x000fe200078e0000 */
[----:B------:R-:W-:-:S03]  /*3b00*/  LEA.HI R2, R15, 0x1, RZ, 0x18 ;  /* 0x000000010f027811 */ /* 0x000fc600078fc0ff */
[----:B------:R-:W-:Y:S01]  /*3b10*/  IMAD.X R14, RZ, RZ, R10, P0 ;  /* 0x000000ffff0e7224 */ /* 0x000fe200000e060a */
[----:B------:R-:W-:Y:S02]  /*3b20*/  LOP3.LUT R2, R2, 0x3, RZ, 0xc0, !PT ;  /* 0x0000000302027812 */ /* 0x000fe400078ec0ff */
[----:B------:R-:W-:-:S03]  /*3b30*/  IADD3 R13, P0, PT, R3, UR6, RZ ;  /* 0x00000006030d7c10 */ /* 0x000fc6000ff1e0ff */
[----:B------:R-:W-:Y:S01]  /*3b40*/  IMAD.MOV R8, RZ, RZ, -R2 ;  /* 0x000000ffff087224 */ /* 0x000fe200078e0a02 */
[----:B0-----:R-:W-:-:S04]  /*3b50*/  LEA R9, P1, R3, UR10, 0x2 ;  /* 0x0000000a03097c11 */ /* 0x001fc8000f8210ff */
[----:B------:R-:W-:Y:S02]  /*3b60*/  LEA.HI.X R3, R3, UR11, R14, 0x2, P1 ;  /* 0x0000000b03037c11 */ /* 0x000fe400088f140e */
[----:B------:R-:W-:-:S07]  /*3b70*/  IADD3.X R14, PT, PT, R14, UR7, RZ, P0, !PT ;  /* 0x000000070e0e7c10 */ /* 0x000fce00087fe4ff */
.L_x_546:
        /* <DEDUP_REMOVED lines=25> */
.L_x_545:
[----:B------:R-:W-:Y:S05]  /*3d10*/  BSYNC.RECONVERGENT B3 ;  /* 0x0000000000037941 */ /* 0x000fea0003800200 */
.L_x_544:
[----:B------:R-:W-:Y:S01]  /*3d20*/  IADD3 R13, P0, PT, R13, 0x100, RZ ;  /* 0x000001000d0d7810 */ /* 0x000fe20007f1e0ff */
[----:B------:R-:W-:Y:S02]  /*3d30*/  VIADD R12, R12, 0x100 ;  /* 0x000001000c0c7836 */ /* 0x000fe40000000000 */
[----:B------:R-:W-:Y:S02]  /*3d40*/  IMAD.X R3, RZ, RZ, R3, P3 ;  /* 0x000000ffff037224 */ /* 0x000fe400018e0603 */
[----:B------:R-:W-:Y:S01]  /*3d50*/  IMAD.X R14, RZ, RZ, R14, P0 ;  /* 0x000000ffff0e7224 */ /* 0x000fe200000e060e */
[----:B------:R-:W-:Y:S07]  /*3d60*/  @P2 BRA `(.L_x_546) ;  /* 0xfffffffc00842947 */ /* 0x000fee000383ffff */
.L_x_543:
[----:B------:R-:W-:Y:S05]  /*3d70*/  BSYNC.RECONVERGENT B2 ;  /* 0x0000000000027941 */ /* 0x000fea0003800200 */
.L_x_542:
[----:B------:R-:W-:-:S13]  /*3d80*/  ISETP.GE.U32.AND P0, PT, R15, 0x300, PT ;  /* 0x000003000f00780c */ /* 0x000fda0003f06070 */
[----:B------:R-:W-:Y:S05]  /*3d90*/  @!P0 BRA `(.L_x_541) ;  /* 0x0000000400888947 */ /* 0x000fea0003800000 */
[----:B------:R-:W0:Y:S01]  /*3da0*/  LDC.64 R2, c[0x0][0x380] ;  /* 0x0000e000ff027b82 */ /* 0x000e220000000a00 */
[----:B------:R-:W-:-:S07]  /*3db0*/  VIADD R12, R12, 0x200 ;  /* 0x000002000c0c7836 */ /* 0x000fce0000000000 */
[----:B------:R-:W1:Y:S02]  /*3dc0*/  LDC.64 R8, c[0x0][0x388] ;  /* 0x0000e200ff087b82 */ /* 0x000e640000000a00 */
.L_x_555:
        /* <DEDUP_REMOVED lines=29> */
.L_x_548:
[----:B------:R-:W-:Y:S05]  /*3fa0*/  BSYNC.RECONVERGENT B2 ;  /* 0x0000000000027941 */ /* 0x000fea0003800200 */
.L_x_547:
        /* <DEDUP_REMOVED lines=20> */
.L_x_550:
[----:B------:R-:W-:Y:S05]  /*40f0*/  BSYNC.RECONVERGENT B2 ;  /* 0x0000000000027941 */ /* 0x000fea0003800200 */
.L_x_549:
        /* <DEDUP_REMOVED lines=20> */
.L_x_552:
[----:B------:R-:W-:Y:S05]  /*4240*/  BSYNC.RECONVERGENT B2 ;  /* 0x0000000000027941 */ /* 0x000fea0003800200 */
.L_x_551:
        /* <DEDUP_REMOVED lines=18> */
.L_x_554:
[----:B------:R-:W-:Y:S05]  /*4370*/  BSYNC.RECONVERGENT B2 ;  /* 0x0000000000027941 */ /* 0x000fea0003800200 */
.L_x_553:
[C---:B------:R-:W-:Y:S02]  /*4380*/  VIADD R14, R12.reuse, 0x200 ;  /* 0x000002000c0e7836 */ /* 0x040fe40000000000 */
[----:B------:R-:W-:-:S03]  /*4390*/  VIADD R12, R12, 0x400 ;  /* 0x000004000c0c7836 */ /* 0x000fc60000000000 */
[----:B------:R-:W-:-:S13]  /*43a0*/  ISETP.GE.AND P0, PT, R14, R11, PT ;  /* 0x0000000b0e00720c */ /* 0x000fda0003f06270 */
[----:B------:R-:W-:Y:S05]  /*43b0*/  @!P0 BRA `(.L_x_555) ;  /* 0xfffffff800848947 */ /* 0x000fea000383ffff */
.L_x_541:
[----:B------:R-:W-:Y:S05]  /*43c0*/  BSYNC.RECONVERGENT B1 ;  /* 0x0000000000017941 */ /* 0x000fea0003800200 */
.L_x_540:
        /* <DEDUP_REMOVED lines=31> */
.L_x_557:
[----:B------:R-:W-:Y:S05]  /*45c0*/  BSYNC.RECONVERGENT B1 ;  /* 0x0000000000017941 */ /* 0x000fea0003800200 */
.L_x_556:
        /* <DEDUP_REMOVED lines=24> */
.L_x_559:
[----:B------:R-:W-:Y:S05]  /*4750*/  BSYNC.RECONVERGENT B1 ;  /* 0x0000000000017941 */ /* 0x000fea0003800200 */
.L_x_558:
[----:B0-----:R0:W4:Y:S01]  /*4760*/  SHFL.DOWN PT, R8, R3, 0x4, 0x1f ;  /* 0x08801f0003087f89 */ /* 0x00112200000e0000 */
[----:B------:R-:W-:Y:S01]  /*4770*/  BSSY.RECONVERGENT B1, `(.L_x_560) ;  /* 0x0000017000017945 */ /* 0x000fe20003800200 */
[----:B------:R-:W-:Y:S02]  /*4780*/  IMAD.MOV.U32 R2, RZ, RZ, R3 ;  /* 0x000000ffff027224 */ /* 0x000fe400078e0003 */
[----:B-1----:R0:W1:Y:S01]  /*4790*/  SHFL.DOWN PT, R9, R4, 0x4, 0x1f ;  /* 0x08801f0004097f89 */ /* 0x00206200000e0000 */
[----:B--2---:R-:W-:Y:S02]  /*47a0*/  IMAD.MOV.U32 R6, RZ, RZ, R4 ;  /* 0x000000ffff067224 */ /* 0x004fe400078e0004 */
[----:B------:R-:W-:Y:S01]  /*47b0*/  IMAD.MOV.U32 R7, RZ, RZ, R5 ;  /* 0x000000ffff077224 */ /* 0x000fe200078e0005 */
[----:B------:R0:W2:Y:S01]  /*47c0*/  SHFL.DOWN PT, R10, R5, 0x4, 0x1f ;  /* 0x08801f00050a7f89 */ /* 0x0000a200000e0000 */
[----:B------:R-:W-:Y:S05]  /*47d0*/  @P5 BRA `(.L_x_561) ;  /* 0x0000000000405947 */ /* 0x000fea0003800000 */
[----:B----4-:R-:W-:Y:S01]  /*47e0*/  ISETP.GE.AND P0, PT, R3, R8, PT ;  /* 0x000000080300720c */ /* 0x010fe20003f06270 */
[----:B------:R-:W-:Y:S02]  /*47f0*/  IMAD.MOV.U32 R2, RZ, RZ, R8 ;  /* 0x000000ffff027224 */ /* 0x000fe400078e0008 */
[----:B-1----:R-:W-:Y:S02]  /*4800*/  IMAD.MOV.U32 R6, RZ, RZ, R9 ;  /* 0x000000ffff067224 */ /* 0x002fe400078e0009 */
[----:B--2---:R-:W-:-:S08]  /*4810*/  IMAD.MOV.U32 R7, RZ, RZ, R10 ;  /* 0x000000ffff077224 */ /* 0x004fd000078e000a */
        /* <DEDUP_REMOVED lines=12> */
.L_x_561:
[----:B------:R-:W-:Y:S05]  /*48e0*/  BSYNC.RECONVERGENT B1 ;  /* 0x0000000000017941 */ /* 0x000fea0003800200 */
.L_x_560:
[----:B-1----:R1:W1:Y:S01]  /*48f0*/  SHFL.DOWN PT, R9, R2, 0x8, 0x1f ;  /* 0x09001f0002097f89 */ /* 0x00226200000e0000 */
[----:B------:R-:W-:Y:S01]  /*4900*/  BSSY.RECONVERGENT B1, `(.L_x_562) ;  /* 0x0000017000017945 */ /* 0x000fe20003800200 */
[----:B0-----:R-:W-:Y:S02]  /*4910*/  IMAD.MOV.U32 R3, RZ, RZ, R2 ;  /* 0x000000ffff037224 */ /* 0x001fe400078e0002 */
[----:B---3--:R0:W3:Y:S01]  /*4920*/  SHFL.DOWN PT, R11, R6, 0x8, 0x1f ;  /* 0x09001f00060b7f89 */ /* 0x0080e200000e0000 */
[----:B------:R-:W-:Y:S02]  /*4930*/  IMAD.MOV.U32 R4, RZ, RZ, R6 ;  /* 0x000000ffff047224 */ /* 0x000fe400078e0006 */
[----:B------:R-:W-:Y:S01]  /*4940*/  IMAD.MOV.U32 R5, RZ, RZ, R7 ;  /* 0x000000ffff057224 */ /* 0x000fe200078e0007 */
[----:B----4-:R0:W4:Y:S01]  /*4950*/  SHFL.DOWN PT, R8, R7, 0x8, 0x1f ;  /* 0x09001f0007087f89 */ /* 0x01012200000e0000 */
[----:B------:R-:W-:Y:S05]  /*4960*/  @P4 BRA `(.L_x_563) ;  /* 0x0000000000404947 */ /* 0x000fea0003800000 */
[----:B-1----:R-:W-:Y:S01]  /*4970*/  ISETP.GE.AND P0, PT, R2, R9, PT ;  /* 0x000000090200720c */ /* 0x002fe20003f06270 */
        /* <DEDUP_REMOVED lines=15> */
.L_x_563:
[----:B------:R-:W-:Y:S05]  /*4a70*/  BSYNC.RECONVERGENT B1 ;  /* 0x0000000000017941 */ /* 0x000fea0003800200 */
.L_x_562:
[----:B-1----:R1:W1:Y:S01]  /*4a80*/  SHFL.DOWN PT, R2, R3, 0x10, 0x1f ;  /* 0x0a001f0003027f89 */ /* 0x00226200000e0000 */
[----:B------:R-:W-:Y:S01]  /*4a90*/  BSSY.RECONVERGENT B1, `(.L_x_564) ;  /* 0x0000017000017945 */ /* 0x000fe20003800200 */
[----:B----4-:R-:W-:Y:S02]  /*4aa0*/  IMAD.MOV.U32 R8, RZ, RZ, R3 ;  /* 0x000000ffff087224 */ /* 0x010fe400078e0003 */
[----:B------:R4:W1:Y:S01]  /*4ab0*/  SHFL.DOWN PT, R9, R4, 0x10, 0x1f ;  /* 0x0a001f0004097f89 */ /* 0x00086200000e0000 */
[----:B0-----:R-:W-:Y:S02]  /*4ac0*/  IMAD.MOV.U32 R7, RZ, RZ, R4 ;  /* 0x000000ffff077224 */ /* 0x001fe400078e0004 */
[----:B------:R-:W-:Y:S01]  /*4ad0*/  IMAD.MOV.U32 R6, RZ, RZ, R5 ;  /* 0x000000ffff067224 */ /* 0x000fe200078e0005 */
[----:B--2---:R4:W0:Y:S01]  /*4ae0*/  SHFL.DOWN PT, R10, R5, 0x10, 0x1f ;  /* 0x0a001f00050a7f89 */ /* 0x00482200000e0000 */
[----:B------:R-:W-:Y:S05]  /*4af0*/  @P3 BRA `(.L_x_565) ;  /* 0x0000000000403947 */ /* 0x000fea0003800000 */
[----:B-1----:R-:W-:Y:S01]  /*4b00*/  ISETP.GE.AND P0, PT, R3, R2, PT ;  /* 0x000000020300720c */ /* 0x002fe20003f06270 */
        /* <DEDUP_REMOVED lines=15> */
.L_x_565:
[----:B------:R-:W-:Y:S05]  /*4c00*/  BSYNC.RECONVERGENT B1 ;  /* 0x0000000000017941 */ /* 0x000fea0003800200 */
.L_x_564:
[----:B------:R-:W-:Y:S04]  /*4c10*/  BSSY.RECONVERGENT B1, `(.L_x_566) ;  /* 0x000000c000017945 */ /* 0x000fe80003800200 */
[----:B------:R-:W-:Y:S05]  /*4c20*/  @P2 BRA `(.L_x_567) ;  /* 0x0000000000282947 */ /* 0x000fea0003800000 */
[----:B----4-:R-:W2:Y:S01]  /*4c30*/  S2R R4, SR_CgaCtaId ;  /* 0x0000000000047919 */ /* 0x010ea20000008800 */
[----:B-1----:R-:W-:Y:S02]  /*4c40*/  MOV R3, 0x400 ;  /* 0x0000040000037802 */ /* 0x002fe40000000f00 */
        /* <DEDUP_REMOVED lines=8> */
.L_x_567:
[----:B------:R-:W-:Y:S05]  /*4cd0*/  BSYNC.RECONVERGENT B1 ;  /* 0x0000000000017941 */ /* 0x000fea0003800200 */
.L_x_566:
[----:B------:R-:W-:Y:S01]  /*4ce0*/  BAR.SYNC.DEFER_BLOCKING 0x0 ;  /* 0x0000000000007b1d */ /* 0x000fe20000010000 */
[----:B------:R-:W-:-:S13]  /*4cf0*/  ISETP.NE.AND P1, PT, R0, RZ, PT ;  /* 0x000000ff0000720c */ /* 0x000fda0003f25270 */
[----:B------:R-:W-:Y:S05]  /*4d00*/  @P1 BRA `(.L_x_501) ;  /* 0x0000000800341947 */ /* 0x000fea0003800000 */
[----:B-12---:R-:W1:Y:S01]  /*4d10*/  S2R R3, SR_CgaCtaId ;  /* 0x0000000000037919 */ /* 0x006e620000008800 */
[----:B------:R-:W-:Y:S01]  /*4d20*/  MOV R0, 0x400 ;  /* 0x0000040000007802 */ /* 0x000fe20000000f00 */
[----:B------:R-:W-:Y:S03]  /*4d30*/  BSSY.RECONVERGENT B1, `(.L_x_568) ;  /* 0x0000016000017945 */ /* 0x000fe60003800200 */
[----:B-1----:R-:W-:-:S05]  /*4d40*/  LEA R24, R3, R0, 0x18 ;  /* 0x0000000003187211 */ /* 0x002fca00078ec0ff */
[----:B------:R-:W1:Y:S04]  /*4d50*/  LDS R3, [R24+0x18] ;  /* 0x0000180018037984 */ /* 0x000e680000000800 */
[----:B----4-:R-:W2:Y:S04]  /*4d60*/  LDS.64 R4, [R24+0x20] ;  /* 0x0000200018047984 */ /* 0x010ea80000000a00 */
[----:B------:R4:W0:Y:S04]  /*4d70*/  LDS R18, [R24+0x28] ;  /* 0x0000280018127984 */ /* 0x0008280000000800 */
[----:B------:R4:W0:Y:S01]  /*4d80*/  LDS R16, [R24+0x38] ;  /* 0x0000380018107984 */ /* 0x0008220000000800 */
[----:B-1----:R-:W-:Y:S01]  /*4d90*/  ISETP.GE.AND P0, PT, R8, R3, PT ;  /* 0x000000030800720c */ /* 0x002fe20003f06270 */
[----:B------:R-:W-:-:S02]  /*4da0*/  IMAD.MOV.U32 R19, RZ, RZ, R3 ;  /* 0x000000ffff137224 */ /* 0x000fc400078e0003 */
[----:B--2---:R-:W-:Y:S02]  /*4db0*/  IMAD.MOV.U32 R21, RZ, RZ, R4 ;  /* 0x000000ffff157224 */ /* 0x004fe400078e0004 */
[----:B------:R-:W-:-:S08]  /*4dc0*/  IMAD.MOV.U32 R20, RZ, RZ, R5 ;  /* 0x000000ffff147224 */ /* 0x000fd000078e0005 */
[----:B0---4-:R-:W-:Y:S05]  /*4dd0*/  @!P0 BRA `(.L_x_569) ;  /* 0x00000000002c8947 */ /* 0x011fea0003800000 */
        /* <DEDUP_REMOVED lines=11> */
.L_x_569:
[----:B------:R-:W-:Y:S05]  /*4e90*/  BSYNC.RECONVERGENT B1 ;  /* 0x0000000000017941 */ /* 0x000fea0003800200 */
.L_x_568:
        /* <DEDUP_REMOVED lines=27> */
.L_x_571:
[----:B------:R-:W-:Y:S05]  /*5050*/  BSYNC.RECONVERGENT B1 ;  /* 0x0000000000017941 */ /* 0x000fea0003800200 */
.L_x_570:
        /* <DEDUP_REMOVED lines=17> */
.L_x_573:
[----:B------:R-:W-:Y:S05]  /*5170*/  BSYNC.RECONVERGENT B1 ;  /* 0x0000000000017941 */ /* 0x000fea0003800200 */
.L_x_572:
        /* <DEDUP_REMOVED lines=17> */
.L_x_575:
[----:B------:R-:W-:Y:S05]  /*5290*/  BSYNC.RECONVERGENT B1 ;  /* 0x0000000000017941 */ /* 0x000fea0003800200 */
.L_x_574:
        /* <DEDUP_REMOVED lines=17> */
.L_x_577:
[----:B------:R-:W-:Y:S05]  /*53b0*/  BSYNC.RECONVERGENT B1 ;  /* 0x0000000000017941 */ /* 0x000fea0003800200 */
.L_x_576:
        /* <DEDUP_REMOVED lines=17> */
.L_x_579:
[----:B------:R-:W-:Y:S05]  /*54d0*/  BSYNC.RECONVERGENT B1 ;  /* 0x0000000000017941 */ /* 0x000fea0003800200 */
.L_x_578:
        /* <DEDUP_REMOVED lines=16> */
.L_x_501:
[----:B------:R-:W-:Y:S05]  /*55e0*/  BSYNC.RECONVERGENT B0 ;  /* 0x0000000000007941 */ /* 0x000fea0003800200 */
.L_x_468:
[----:B------:R-:W-:Y:S05]  /*55f0*/  @P1 EXIT ;  /* 0x000000000000194d */ /* 0x000fea0003800000 */
[----:B01234-:R-:W0:Y:S01]  /*5600*/  LDC.64 R2, c[0x0][0x390] ;  /* 0x0000e400ff027b82 */ /* 0x01fe220000000a00 */
[----:B------:R-:W-:-:S04]  /*5610*/  LOP3.LUT R7, R7, R6, RZ, 0x3c, !PT ;  /* 0x0000000607077212 */ /* 0x000fc800078e3cff */
[----:B------:R-:W-:-:S04]  /*5620*/  LOP3.LUT R6, R7, R6, RZ, 0x3c, !PT ;  /* 0x0000000607067212 */ /* 0x000fc800078e3cff */
[----:B------:R-:W-:-:S05]  /*5630*/  LOP3.LUT R7, R7, R6, RZ, 0x3c, !PT ;  /* 0x0000000607077212 */ /* 0x000fca00078e3cff */
[----:B0-----:R-:W-:Y:S04]  /*5640*/  STG.E.64 desc[UR8][R2.64+0x8], R6 ;  /* 0x0000080602007986 */ /* 0x001fe8000c101b08 */
[----:B------:R-:W-:Y:S01]  /*5650*/  STG.E desc[UR8][R2.64], R8 ;  /* 0x0000000802007986 */ /* 0x000fe2000c101908 */
[----:B------:R-:W-:Y:S05]  /*5660*/  EXIT ;  /* 0x000000000000794d */ /* 0x000fea0003800000 */
.L_x_580:
        /* <DEDUP_REMOVED lines=9> */
.L_x_958:


//--------------------- .text._ZN6thrust24THRUST_300001_SM_1000_NS8cuda_cub4core6detail13_kernel_agentINS1_8__reduce11ReduceAgentIPN4cuda3std3__45tupleIJilEEESC_SB_iNS1_9__extrema9arg_max_fIilNS9_4lessIiEEEEEEJSC_SC_iSH_EEEvDpT0_ --------------------------
	.section	.text._ZN6thrust24THRUST_300001_SM_1000_NS8cuda_cub4core6detail13_kernel_agentINS1_8__reduce11ReduceAgentIPN4cuda3std3__45tupleIJilEEESC_SB_iNS1_9__extrema9arg_max_fIilNS9_4lessIiEEEEEEJSC_SC_iSH_EEEvDpT0_,"ax",@progbits
	.align	128
        .global         _ZN6thrust24THRUST_300001_SM_1000_NS8cuda_cub4core6detail13_kernel_agentINS1_8__reduce11ReduceAgentIPN4cuda3std3__45tupleIJilEEESC_SB_iNS1_9__extrema9arg_max_fIilNS9_4lessIiEEEEEEJSC_SC_iSH_EEEvDpT0_
        .type           _ZN6thrust24THRUST_300001_SM_1000_NS8cuda_cub4core6detail13_kernel_agentINS1_8__reduce11ReduceAgentIPN4cuda3std3__45tupleIJilEEESC_SB_iNS1_9__extrema9arg_max_fIilNS9_4lessIiEEEEEEJSC_SC_iSH_EEEvDpT0_,@function
        .size           _ZN6thrust24THRUST_300001_SM_1000_NS8cuda_cub4core6detail13_kernel_agentINS1_8__reduce11ReduceAgentIPN4cuda3std3__45tupleIJilEEESC_SB_iNS1_9__extrema9arg_max_fIilNS9_4lessIiEEEEEEJSC_SC_iSH_EEEvDpT0_,(.L_x_959 - _ZN6thrust24THRUST_300001_SM_1000_NS8cuda_cub4core6detail13_kernel_agentINS1_8__reduce11ReduceAgentIPN4cuda3std3__45tupleIJilEEESC_SB_iNS1_9__extrema9arg_max_fIilNS9_4lessIiEEEEEEJSC_SC_iSH_EEEvDpT0_)
        .other          _ZN6thrust24THRUST_300001_SM_1000_NS8cuda_cub4core6detail13_kernel_agentINS1_8__reduce11ReduceAgentIPN4cuda3std3__45tupleIJilEEESC_SB_iNS1_9__extrema9arg_max_fIilNS9_4lessIiEEEEEEJSC_SC_iSH_EEEvDpT0_,@"STO_CUDA_ENTRY STV_DEFAULT"
_ZN6thrust24THRUST_300001_SM_1000_NS8cuda_cub4core6detail13_kernel_agentINS1_8__reduce11ReduceAgentIPN4cuda3std3__45tupleIJilEEESC_SB_iNS1_9__extrema9arg_max_fIilNS9_4lessIiEEEEEEJSC_SC_iSH_EEEvDpT0_:
.text._ZN6thrust24THRUST_300001_SM_1000_NS8cuda_cub4core6detail13_kernel_agentINS1_8__reduce11ReduceAgentIPN4cuda3std3__45tupleIJilEEESC_SB_iNS1_9__extrema9arg_max_fIilNS9_4lessIiEEEEEEJSC_SC_iSH_EEEvDpT0_:
        /* <DEDUP_REMOVED lines=21> */
.L_x_584:
[----:B0-----:R-:W-:Y:S05]  /*0150*/  BSYNC.RECONVERGENT B1 ;  /* 0x0000000000017941 */ /* 0x001fea0003800200 */
.L_x_583:
        /* <DEDUP_REMOVED lines=15> */
.L_x_591:
        /* <DEDUP_REMOVED lines=28> */
.L_x_590:
[----:B------:R-:W-:Y:S05]  /*0410*/  BSYNC.RECONVERGENT B3 ;  /* 0x0000000000037941 */ /* 0x000fea0003800200 */
.L_x_589:
[----:B------:R-:W-:Y:S02]  /*0420*/  IMAD.X R7, RZ, RZ, R7, P3 ;  /* 0x000000ffff077224 */ /* 0x000fe400018e0607 */
[----:B------:R-:W-:Y:S01]  /*0430*/  VIADD R5, R5, 0x100 ;  /* 0x0000010005057836 */ /* 0x000fe20000000000 */
[----:B------:R-:W-:Y:S06]  /*0440*/  @P2 BRA `(.L_x_591) ;  /* 0xfffffffc00802947 */ /* 0x000fec000383ffff */
.L_x_588:
[----:B------:R-:W-:Y:S05]  /*0450*/  BSYNC.RECONVERGENT B2 ;  /* 0x0000000000027941 */ /* 0x000fea0003800200 */
.L_x_587:
[----:B------:R-:W0:Y:S01]  /*0460*/  LDC.64 R8, c[0x0][0x380] ;  /* 0x0000e000ff087b82 */ /* 0x000e220000000a00 */
[----:B------:R-:W-:-:S13]  /*0470*/  ISETP.GE.U32.AND P0, PT, R12, 0x300, PT ;  /* 0x000003000c00780c */ /* 0x000fda0003f06070 */
[----:B------:R-:W-:Y:S05]  /*0480*/  @!P0 BRA `(.L_x_586) ;  /* 0x0000000400588947 */ /* 0x000fea0003800000 */
.L_x_600:
        /* <DEDUP_REMOVED lines=26> */
.L_x_593:
[----:B------:R-:W-:Y:S05]  /*0630*/  BSYNC.RECONVERGENT B2 ;  /* 0x0000000000027941 */ /* 0x000fea0003800200 */
.L_x_592:
        /* <DEDUP_REMOVED lines=17> */
.L_x_595:
[----:B------:R-:W-:Y:S05]  /*0750*/  BSYNC.RECONVERGENT B2 ;  /* 0x0000000000027941 */ /* 0x000fea0003800200 */
.L_x_594:
        /* <DEDUP_REMOVED lines=17> */
.L_x_597:
[----:B------:R-:W-:Y:S05]  /*0870*/  BSYNC.RECONVERGENT B2 ;  /* 0x0000000000027941 */ /* 0x000fea0003800200 */
.L_x_596:
        /* <DEDUP_REMOVED lines=19> */
.L_x_599:
[----:B------:R-:W-:Y:S05]  /*09b0*/  BSYNC.RECONVERGENT B2 ;  /* 0x0000000000027941 */ /* 0x000fea0003800200 */
.L_x_598:
[----:B------:R-:W-:-:S05]  /*09c0*/  VIADD R5, R5, 0x400 ;  /* 0x0000040005057836 */ /* 0x000fca0000000000 */
[----:B------:R-:W-:-:S13]  /*09d0*/  ISETP.GE.AND P0, PT, R5, UR5, PT ;  /* 0x0000000505007c0c */ /* 0x000fda000bf06270 */
[----:B------:R-:W-:Y:S05]  /*09e0*/  @!P0 BRA `(.L_x_600) ;  /* 0xfffffff800a88947 */ /* 0x000fea000383ffff */
.L_x_586:
[----:B------:R-:W-:Y:S05]  /*09f0*/  BSYNC.RECONVERGENT B1 ;  /* 0x0000000000017941 */ /* 0x000fea0003800200 */
.L_x_585:
        /* <DEDUP_REMOVED lines=31> */
.L_x_603:
[----:B------:R-:W-:Y:S05]  /*0bf0*/  BSYNC.RECONVERGENT B1 ;  /* 0x0000000000017941 */ /* 0x000fea0003800200 */
.L_x_602:
        /* <DEDUP_REMOVED lines=27> */
.L_x_605:
[----:B------:R-:W-:Y:S05]  /*0db0*/  BSYNC.RECONVERGENT B1 ;  /* 0x0000000000017941 */ /* 0x000fea0003800200 */
.L_x_604:
        /* <DEDUP_REMOVED lines=24> */
.L_x_607:
[----:B------:R-:W-:Y:S05]  /*0f40*/  BSYNC.RECONVERGENT B1 ;  /* 0x0000000000017941 */ /* 0x000fea0003800200 */
.L_x_606:
        /* <DEDUP_REMOVED lines=24> */
.L_x_609:
[----:B------:R-:W-:Y:S05]  /*10d0*/  BSYNC.RECONVERGENT B1 ;  /* 0x0000000000017941 */ /* 0x000fea0003800200 */
.L_x_608:
        /* <DEDUP_REMOVED lines=24> */
.L_x_611:
[----:B------:R-:W-:Y:S05]  /*1260*/  BSYNC.RECONVERGENT B1 ;  /* 0x0000000000017941 */ /* 0x000fea0003800200 */
.L_x_610:
        /* <DEDUP_REMOVED lines=12> */
.L_x_613:
[----:B------:R-:W-:Y:S05]  /*1330*/  BSYNC.RECONVERGENT B1 ;  /* 0x0000000000017941 */ /* 0x000fea0003800200 */
.L_x_612:
        /* <DEDUP_REMOVED lines=27> */
.L_x_616:
[----:B------:R-:W-:Y:S05]  /*14f0*/  BSYNC.RECONVERGENT B1 ;  /* 0x0000000000017941 */ /* 0x000fea0003800200 */
.L_x_615:
        /* <DEDUP_REMOVED lines=27> */
.L_x_618:
[----:B------:R-:W-:Y:S05]  /*16b0*/  BSYNC.RECONVERGENT B1 ;  /* 0x0000000000017941 */ /* 0x000fea0003800200 */
.L_x_617:
        /* <DEDUP_REMOVED lines=17> */
.L_x_620:
[----:B------:R-:W-:Y:S05]  /*17d0*/  BSYNC.RECONVERGENT B1 ;  /* 0x0000000000017941 */ /* 0x000fea0003800200 */
.L_x_619:
        /* <DEDUP_REMOVED lines=17> */
.L_x_622:
[----:B------:R-:W-:Y:S05]  /*18f0*/  BSYNC.RECONVERGENT B1 ;  /* 0x0000000000017941 */ /* 0x000fea0003800200 */
.L_x_621:
        /* <DEDUP_REMOVED lines=17> */
.L_x_624:
[----:B------:R-:W-:Y:S05]  /*1a10*/  BSYNC.RECONVERGENT B1 ;  /* 0x0000000000017941 */ /* 0x000fea0003800200 */
.L_x_623:
        /* <DEDUP_REMOVED lines=17> */
.L_x_626:
[----:B------:R-:W-:Y:S05]  /*1b30*/  BSYNC.RECONVERGENT B1 ;  /* 0x0000000000017941 */ /* 0x000fea0003800200 */
.L_x_625:
        /* <DEDUP_REMOVED lines=18> */
.L_x_601:
        /* <DEDUP_REMOVED lines=40> */
.L_x_628:
[----:B------:R-:W-:Y:S05]  /*1ee0*/  BSYNC.RECONVERGENT B1 ;  /* 0x0000000000017941 */ /* 0x000fea0003800200 */
.L_x_627:
        /* <DEDUP_REMOVED lines=25> */
.L_x_630:
[----:B------:R-:W-:Y:S05]  /*2080*/  BSYNC.RECONVERGENT B1 ;  /* 0x0000000000017941 */ /* 0x000fea0003800200 */
.L_x_629:
        /* <DEDUP_REMOVED lines=24> */
.L_x_632:
[----:B------:R-:W-:Y:S05]  /*2210*/  BSYNC.RECONVERGENT B1 ;  /* 0x0000000000017941 */ /* 0x000fea0003800200 */
.L_x_631:
        /* <DEDUP_REMOVED lines=24> */
.L_x_634:
[----:B------:R-:W-:Y:S05]  /*23a0*/  BSYNC.RECONVERGENT B1 ;  /* 0x0000000000017941 */ /* 0x000fea0003800200 */
.L_x_633:
        /* <DEDUP_REMOVED lines=24> */
.L_x_636:
[----:B------:R-:W-:Y:S05]  /*2530*/  BSYNC.RECONVERGENT B1 ;  /* 0x0000000000017941 */ /* 0x000fea0003800200 */
.L_x_635:
        /* <DEDUP_REMOVED lines=12> */
.L_x_638:
[----:B------:R-:W-:Y:S05]  /*2600*/  BSYNC.RECONVERGENT B1 ;  /* 0x0000000000017941 */ /* 0x000fea0003800200 */
.L_x_637:
        /* <DEDUP_REMOVED lines=30> */
.L_x_640:
[----:B------:R-:W-:Y:S05]  /*27f0*/  BSYNC.RECONVERGENT B1 ;  /* 0x0000000000017941 */ /* 0x000fea0003800200 */
.L_x_639:
        /* <DEDUP_REMOVED lines=27> */
.L_x_642:
[----:B------:R-:W-:Y:S05]  /*29b0*/  BSYNC.RECONVERGENT B1 ;  /* 0x0000000000017941 */ /* 0x000fea0003800200 */
.L_x_641:
        /* <DEDUP_REMOVED lines=27> */
.L_x_644:
[----:B------:R-:W-:Y:S05]  /*2b70*/  BSYNC.RECONVERGENT B1 ;  /* 0x0000000000017941 */ /* 0x000fea0003800200 */
.L_x_643:
        /* <DEDUP_REMOVED lines=27> */
.L_x_646:
[----:B------:R-:W-:Y:S05]  /*2d30*/  BSYNC.RECONVERGENT B1 ;  /* 0x0000000000017941 */ /* 0x000fea0003800200 */
.L_x_645:
        /* <DEDUP_REMOVED lines=27> */
.L_x_648:
[----:B------:R-:W-:Y:S05]  /*2ef0*/  BSYNC.RECONVERGENT B1 ;  /* 0x0000000000017941 */ /* 0x000fea0003800200 */
.L_x_647:
        /* <DEDUP_REMOVED lines=27> */
.L_x_650:
[----:B------:R-:W-:Y:S05]  /*30b0*/  BSYNC.RECONVERGENT B1 ;  /* 0x0000000000017941 */ /* 0x000fea0003800200 */
.L_x_649:
        /* <DEDUP_REMOVED lines=28> */
.L_x_582:
        /* <DEDUP_REMOVED lines=12> */
[----:B------:R-:W5:Y:S01]  /*3340*/  LDG.E.64.CONSTANT R2, desc[UR6][R6.64+0x4008] ;  /* 0x0040080606027981 */ /* 0x000f62000c1e9b00 */
[----:B------:R-:W-:Y:S01]  /*3350*/  UISETP.GE.U32.AND UP0, UPT, UR4, 0xa00, UPT ;  /* 0x00000a000400788c */ /* 0x000fe2000bf06070 */
[----:B------:R-:W-:Y:S01]  /*3360*/  IMAD.MOV.U32 R19, RZ, RZ, 0x500 ;  /* 0x00000500ff137424 */ /* 0x000fe200078e00ff */
        /* <DEDUP_REMOVED lines=29> */
[----:B------:R-:W0:Y:S01]  /*3540*/  LDC.64 R6, c[0x0][0x380] ;  /* 0x0000e000ff067b82 */ /* 0x000e220000000a00 */
[----:B------:R-:W-:Y:S01]  /*3550*/  IMAD.MOV.U32 R23, RZ, RZ, R2 ;  /* 0x000000ffff177224 */ /* 0x000fe200078e0002 */
[----:B------:R-:W1:Y:S01]  /*3560*/  LDCU UR4, c[0x0][0x390] ;  /* 0x00007200ff0477ac */ /* 0x000e620008000800 */
[----:B------:R-:W-:Y:S02]  /*3570*/  IMAD.MOV.U32 R24, RZ, RZ, R3 ;  /* 0x000000ffff187224 */ /* 0x000fe400078e0003 */
[----:B------:R-:W-:Y:S02]  /*3580*/  IMAD.MOV.U32 R18, RZ, RZ, R4 ;  /* 0x000000ffff127224 */ /* 0x000fe400078e0004 */
[----:B------:R-:W-:-:S07]  /*3590*/  IMAD.MOV.U32 R5, RZ, RZ, 0x500 ;  /* 0x00000500ff057424 */ /* 0x000fce00078e00ff */
.L_x_652:
[----:B------:R-:W-:-:S04]  /*35a0*/  IMAD.IADD R17, R0, 0x1, R5 ;  /* 0x0000000100117824 */ /* 0x000fc800078e0205 */
[----:B0-----:R-:W-:-:S05]  /*35b0*/  IMAD.WIDE.U32 R16, R17, 0x10, R6 ;  /* 0x0000001011107825 */ /* 0x001fca00078e0006 */
        /* <DEDUP_REMOVED lines=36> */
[----:B------:R-:W-:Y:S01]  /*3800*/  @P2 SEL R14, R8, R14, P0 ;  /* 0x0000000e080e2207 */ /* 0x000fe20000000000 */
[C---:B------:R-:W-:Y:S01]  /*3810*/  VIADD R8, R5.reuse, 0xa00 ;  /* 0x00000a0005087836 */ /* 0x040fe20000000000 */
[----:B------:R-:W-:Y:S01]  /*3820*/  ISETP.GE.AND P1, PT, R22, R4, PT ;  /* 0x000000041600720c */ /* 0x000fe20003f26270 */
[----:B------:R-:W-:Y:S01]  /*3830*/  VIADD R5, R5, 0x500 ;  /* 0x0000050005057836 */ /* 0x000fe20000000000 */
[----:B------:R-:W-:Y:S02]  /*3840*/  @P2 SEL R15, R9, R15, P0 ;  /* 0x0000000f090f2207 */ /* 0x000fe40000000000 */
[----:B-1----:R-:W-:-:S09]  /*3850*/  ISETP.GT.AND P2, PT, R8, UR4, PT ;  /* 0x0000000408007c0c */ /* 0x002fd2000bf44270 */
        /* <DEDUP_REMOVED lines=8> */
[----:B------:R-:W-:Y:S01]  /*38e0*/  IMAD.MOV.U32 R24, RZ, RZ, R3 ;  /* 0x000000ffff187224 */ /* 0x000fe200078e0003 */
[----:B------:R-:W-:Y:S06]  /*38f0*/  @!P2 BRA `(.L_x_652) ;  /* 0xfffffffc0028a947 */ /* 0x000fec000383ffff */
[----:B------:R-:W-:-:S07]  /*3900*/  IMAD.MOV.U32 R19, RZ, RZ, R5 ;  /* 0x000000ffff137224 */ /* 0x000fce00078e0005 */
.L_x_651:
[----:B------:R-:W-:-:S13]  /*3910*/  ISETP.GE.AND P0, PT, R19, UR4, PT ;  /* 0x0000000413007c0c */ /* 0x000fda000bf06270 */
        /* <DEDUP_REMOVED lines=18> */
.L_x_659:
[----:B0-----:R-:W-:-:S05]  /*3a40*/  IMAD.WIDE.U32 R10, R13, 0x10, R6 ;  /* 0x000000100d0a7825 */ /* 0x001fca00078e0006 */
[----:B------:R-:W2:Y:S04]  /*3a50*/  LDG.E.CONSTANT R21, desc[UR6][R10.64] ;  /* 0x000000060a157981 */ /* 0x000ea8000c1e9900 */
[----:B------:R-:W3:Y:S01]  /*3a60*/  LDG.E.64.CONSTANT R8, desc[UR6][R10.64+0x8] ;  /* 0x000008060a087981 */ /* 0x000ee2000c1e9b00 */
[----:B------:R-:W-:Y:S01]  /*3a70*/  VIADD R12, R12, 0x1 ;  /* 0x000000010c0c7836 */ /* 0x000fe20000000000 */
[----:B------:R-:W-:Y:S01]  /*3a80*/  BSSY.RECONVERGENT B3, `(.L_x_657) ;  /* 0x0000015000037945 */ /* 0x000fe20003800200 */
[----:B------:R-:W-:Y:S02]  /*3a90*/  IMAD.MOV.U32 R15, RZ, RZ, R2 ;  /* 0x000000ffff0f7224 */ /* 0x000fe400078e0002 */
        /* <DEDUP_REMOVED lines=19> */
.L_x_658:
[----:B------:R-:W-:Y:S05]  /*3bd0*/  BSYNC.RECONVERGENT B3 ;  /* 0x0000000000037941 */ /* 0x000fea0003800200 */
.L_x_657:
[----:B------:R-:W-:Y:S02]  /*3be0*/  VIADD R18, R18, 0x100 ;  /* 0x0000010012127836 */ /* 0x000fe40000000000 */
[----:B------:R-:W-:Y:S01]  /*3bf0*/  VIADD R13, R13, 0x100 ;  /* 0x000001000d0d7836 */ /* 0x000fe20000000000 */
[----:B------:R-:W-:Y:S06]  /*3c00*/  @P3 BRA `(.L_x_659) ;  /* 0xfffffffc008c3947 */ /* 0x000fec000383ffff */
.L_x_656:
[----:B------:R-:W-:Y:S05]  /*3c10*/  BSYNC.RECONVERGENT B2 ;  /* 0x0000000000027941 */ /* 0x000fea0003800200 */
.L_x_655:
[----:B------:R-:W-:-:S13]  /*3c20*/  ISETP.GE.U32.AND P0, PT, R14, 0x300, PT ;  /* 0x000003000e00780c */ /* 0x000fda0003f06070 */
[----:B------:R-:W-:Y:S05]  /*3c30*/  @!P0 BRA `(.L_x_654) ;  /* 0x0000000400888947 */ /* 0x000fea0003800000 */
[----:B------:R-:W0:Y:S01]  /*3c40*/  LDCU.64 UR8, c[0x0][0x380] ;  /* 0x00007000ff0877ac */ /* 0x000e220008000a00 */
[----:B------:R-:W1:Y:S01]  /*3c50*/  LDC.64 R6, c[0x0][0x380] ;  /* 0x0000e000ff067b82 */ /* 0x000e620000000a00 */
[C---:B------:R-:W-:Y:S01]  /*3c60*/  IADD3 R13, P0, PT, R18.reuse, R19, RZ ;  /* 0x00000013120d7210 */ /* 0x040fe20007f1e0ff */
[----:B------:R-:W-:-:S04]  /*3c70*/  IMAD.IADD R19, R18, 0x1, R19 ;  /* 0x0000000112137824 */ /* 0x000fc800078e0213 */
[----:B------:R-:W-:Y:S01]  /*3c80*/  IMAD.X R8, RZ, RZ, RZ, P0 ;  /* 0x000000ffff087224 */ /* 0x000fe200000e06ff */
[----:B0-----:R-:W-:-:S04]  /*3c90*/  LEA R12, P1, R13, UR8, 0x4 ;  /* 0x000000080d0c7c11 */ /* 0x001fc8000f8220ff */
[----:B------:R-:W-:Y:S02]  /*3ca0*/  IADD3 R12, P0, PT, R12, 0x3008, RZ ;  /* 0x000030080c0c7810 */ /* 0x000fe40007f1e0ff */
[----:B------:R-:W-:-:S05]  /*3cb0*/  LEA.HI.X R13, R13, UR9, R8, 0x4, P1 ;  /* 0x000000090d0d7c11 */ /* 0x000fca00088f2408 */
[----:B------:R-:W-:-:S07]  /*3cc0*/  IMAD.X R13, RZ, RZ, R13, P0 ;  /* 0x000000ffff0d7224 */ /* 0x000fce00000e060d */
.L_x_668:
[----:B-1----:R-:W-:-:S05]  /*3cd0*/  IMAD.WIDE.U32 R10, R19, 0x10, R6 ;  /* 0x00000010130a7825 */ /* 0x002fca00078e0006 */
[----:B------:R-:W2:Y:S04]  /*3ce0*/  LDG.E.CONSTANT R23, desc[UR6][R10.64] ;  /* 0x000000060a177981 */ /* 0x000ea8000c1e9900 */
[----:B------:R0:W3:Y:S02]  /*3cf0*/  LDG.E.64.CONSTANT R8, desc[UR6][R10.64+0x8] ;  /* 0x000008060a087981 */ /* 0x0000e4000c1e9b00 */
[----:B0-----:R-:W-:Y:S02]  /*3d00*/  IMAD.MOV.U32 R10, RZ, RZ, R12 ;  /* 0x000000ffff0a7224 */ /* 0x001fe400078e000c */
[----:B------:R-:W-:-:S05]  /*3d10*/  IMAD.MOV.U32 R11, RZ, RZ, R13 ;  /* 0x000000ffff0b7224 */ /* 0x000fca00078e000d */
        /* <DEDUP_REMOVED lines=16> */
[CC--:B------:R-:W-:Y:S02]  /*3e20*/  @P2 ISETP.LT.U32.AND P1, PT, R2.reuse, R8.reuse, PT ;  /* 0x000000080200220c */ /* 0x0c0fe40003f21070 */
[CC--:B------:R-:W-:Y:S02]  /*3e30*/  @P2 ISETP.GE.U32.AND P0, PT, R2.reuse, R8.reuse, PT ;  /* 0x000000080200220c */ /* 0x0c0fe40003f06070 */
[CC--:B------:R-:W-:Y:S02]  /*3e40*/  @P2 ISETP.LT.AND.EX P1, PT, R3.reuse, R9.reuse, PT, P1 ;  /* 0x000000090300220c */ /* 0x0c0fe40003f21310 */
[CC--:B------:R-:W-:Y:S02]  /*3e50*/  @P2 ISETP.GE.AND.EX P0, PT, R3.reuse, R9.reuse, PT, P0 ;  /* 0x000000090300220c */ /* 0x0c0fe40003f06300 */
[----:B------:R-:W-:Y:S02]  /*3e60*/  @P2 SEL R27, R2, R8, P1 ;  /* 0x00000008021b2207 */ /* 0x000fe40000800000 */
[----:B------:R-:W-:-:S02]  /*3e70*/  @P2 SEL R29, R3, R9, P1 ;  /* 0x00000009031d2207 */ /* 0x000fc40000800000 */
[----:B------:R-:W-:-:S07]  /*3e80*/  @P2 SEL R22, R4, R23, !P0 ;  /* 0x0000001704162207 */ /* 0x000fce0004000000 */
.L_x_661:
[----:B------:R-:W-:Y:S05]  /*3e90*/  BSYNC.RECONVERGENT B2 ;  /* 0x0000000000027941 */ /* 0x000fea0003800200 */
.L_x_660:
        /* <DEDUP_REMOVED lines=17> */
.L_x_663:
[----:B------:R-:W-:Y:S05]  /*3fb0*/  BSYNC.RECONVERGENT B2 ;  /* 0x0000000000027941 */ /* 0x000fea0003800200 */
.L_x_662:
        /* <DEDUP_REMOVED lines=17> */
.L_x_665:
[----:B------:R-:W-:Y:S05]  /*40d0*/  BSYNC.RECONVERGENT B2 ;  /* 0x0000000000027941 */ /* 0x000fea0003800200 */
.L_x_664:
        /* <DEDUP_REMOVED lines=17> */
.L_x_667:
[----:B------:R-:W-:Y:S05]  /*41f0*/  BSYNC.RECONVERGENT B2 ;  /* 0x0000000000027941 */ /* 0x000fea0003800200 */
.L_x_666:
[----:B------:R-:W-:Y:S01]  /*4200*/  VIADD R18, R18, 0x400 ;  /* 0x0000040012127836 */ /* 0x000fe20000000000 */
[----:B------:R-:W-:Y:S01]  /*4210*/  IADD3 R12, P1, PT, R10, 0x4000, RZ ;  /* 0x000040000a0c7810 */ /* 0x000fe20007f3e0ff */
[----:B------:R-:W-:-:S03]  /*4220*/  VIADD R19, R19, 0x400 ;  /* 0x0000040013137836 */ /* 0x000fc60000000000 */
[----:B------:R-:W-:Y:S01]  /*4230*/  ISETP.GE.AND P0, PT, R18, R5, PT ;  /* 0x000000051200720c */ /* 0x000fe20003f06270 */
[----:B------:R-:W-:-:S12]  /*4240*/  IMAD.X R13, RZ, RZ, R11, P1 ;  /* 0x000000ffff0d7224 */ /* 0x000fd800008e060b */
[----:B------:R-:W-:Y:S05]  /*4250*/  @!P0 BRA `(.L_x_668) ;  /* 0xfffffff8009c8947 */ /* 0x000fea000383ffff */
.L_x_654:
[----:B------:R-:W-:Y:S05]  /*4260*/  BSYNC.RECONVERGENT B1 ;  /* 0x0000000000017941 */ /* 0x000fea0003800200 */
.L_x_653:
        /* <DEDUP_REMOVED lines=31> */
.L_x_670:
[----:B------:R-:W-:Y:S05]  /*4460*/  BSYNC.RECONVERGENT B1 ;  /* 0x0000000000017941 */ /* 0x000fea0003800200 */
.L_x_669:
        /* <DEDUP_REMOVED lines=24> */
.L_x_672:
[----:B------:R-:W-:Y:S05]  /*45f0*/  BSYNC.RECONVERGENT B1 ;  /* 0x0000000000017941 */ /* 0x000fea0003800200 */
.L_x_671:
[----:B0-----:R0:W4:Y:S01]  /*4600*/  SHFL.DOWN PT, R5, R2, 0x4, 0x1f ;  /* 0x08801f0002057f89 */ /* 0x00112200000e0000 */
[----:B------:R-:W-:Y:S01]  /*4610*/  BSSY.RECONVERGENT B1, `(.L_x_673) ;  /* 0x0000017000017945 */ /* 0x000fe20003800200 */
[----:B--2---:R-:W-:Y:S02]  /*4620*/  IMAD.MOV.U32 R3, RZ, RZ, R2 ;  /* 0x000000ffff037224 */ /* 0x004fe400078e0002 */
[----:B------:R0:W2:Y:S01]  /*4630*/  SHFL.DOWN PT, R9, R4, 0x4, 0x1f ;  /* 0x08801f0004097f89 */ /* 0x0000a200000e0000 */
[----:B------:R-:W-:Y:S02]  /*4640*/  IMAD.MOV.U32 R6, RZ, RZ, R4 ;  /* 0x000000ffff067224 */ /* 0x000fe400078e0004 */
[----:B------:R-:W-:Y:S01]  /*4650*/  IMAD.MOV.U32 R7, RZ, RZ, R8 ;  /* 0x000000ffff077224 */ /* 0x000fe200078e0008 */
[----:B------:R0:W0:Y:S01]  /*4660*/  SHFL.DOWN PT, R11, R8, 0x4, 0x1f ;  /* 0x08801f00080b7f89 */ /* 0x00002200000e0000 */
[----:B------:R-:W-:Y:S05]  /*4670*/  @P5 BRA `(.L_x_674) ;  /* 0x0000000000405947 */ /* 0x000fea0003800000 */
[----:B----4-:R-:W-:Y:S01]  /*4680*/  ISETP.GE.AND P0, PT, R2, R5, PT ;  /* 0x000000050200720c */ /* 0x010fe20003f06270 */
[----:B------:R-:W-:Y:S02]  /*4690*/  IMAD.MOV.U32 R3, RZ, RZ, R5 ;  /* 0x000000ffff037224 */ /* 0x000fe400078e0005 */
[----:B--2---:R-:W-:Y:S02]  /*46a0*/  IMAD.MOV.U32 R6, RZ, RZ, R9 ;  /* 0x000000ffff067224 */ /* 0x004fe400078e0009 */
        /* <DEDUP_REMOVED lines=13> */
.L_x_674:
[----:B------:R-:W-:Y:S05]  /*4780*/  BSYNC.RECONVERGENT B1 ;  /* 0x0000000000017941 */ /* 0x000fea0003800200 */
.L_x_673:
        /* <DEDUP_REMOVED lines=24> */
.L_x_676:
[----:B------:R-:W-:Y:S05]  /*4910*/  BSYNC.RECONVERGENT B1 ;  /* 0x0000000000017941 */ /* 0x000fea0003800200 */
.L_x_675:
[----:B0-----:R0:W4:Y:S01]  /*4920*/  SHFL.DOWN PT, R3, R2, 0x10, 0x1f ;  /* 0x0a001f0002037f89 */ /* 0x00112200000e0000 */
[----:B------:R-:W-:Y:S01]  /*4930*/  BSSY.RECONVERGENT B1, `(.L_x_677) ;  /* 0x0000017000017945 */ /* 0x000fe20003800200 */
[----:B------:R-:W-:Y:S02]  /*4940*/  IMAD.MOV.U32 R8, RZ, RZ, R2 ;  /* 0x000000ffff087224 */ /* 0x000fe400078e0002 */
[----:B------:R0:W0:Y:S01]  /*4950*/  SHFL.DOWN PT, R9, R4, 0x10, 0x1f ;  /* 0x0a001f0004097f89 */ /* 0x00002200000e0000 */
[----:B--2---:R-:W-:Y:S02]  /*4960*/  IMAD.MOV.U32 R7, RZ, RZ, R4 ;  /* 0x000000ffff077224 */ /* 0x004fe400078e0004 */
[----:B------:R-:W-:Y:S01]  /*4970*/  IMAD.MOV.U32 R6, RZ, RZ, R5 ;  /* 0x000000ffff067224 */ /* 0x000fe200078e0005 */
[----:B-1----:R1:W2:Y:S01]  /*4980*/  SHFL.DOWN PT, R10, R5, 0x10, 0x1f ;  /* 0x0a001f00050a7f89 */ /* 0x0022a200000e0000 */
[----:B------:R-:W-:Y:S05]  /*4990*/  @P3 BRA `(.L_x_678) ;  /* 0x0000000000403947 */ /* 0x000fea0003800000 */
[----:B----4-:R-:W-:Y:S01]  /*49a0*/  ISETP.GE.AND P0, PT, R2, R3, PT ;  /* 0x000000030200720c */ /* 0x010fe20003f06270 */
[----:B------:R-:W-:Y:S02]  /*49b0*/  IMAD.MOV.U32 R8, RZ, RZ, R3 ;  /* 0x000000ffff087224 */ /* 0x000fe400078e0003 */
[----:B0-----:R-:W-:Y:S02]  /*49c0*/  IMAD.MOV.U32 R7, RZ, RZ, R9 ;  /* 0x000000ffff077224 */ /* 0x001fe400078e0009 */
[----:B--2---:R-:W-:-:S08]  /*49d0*/  IMAD.MOV.U32 R6, RZ, RZ, R10 ;  /* 0x000000ffff067224 */ /* 0x004fd000078e000a */
        /* <DEDUP_REMOVED lines=12> */
.L_x_678:
[----:B------:R-:W-:Y:S05]  /*4aa0*/  BSYNC.RECONVERGENT B1 ;  /* 0x0000000000017941 */ /* 0x000fea0003800200 */
.L_x_677:
[----:B------:R-:W-:Y:S04]  /*4ab0*/  BSSY.RECONVERGENT B1, `(.L_x_679) ;  /* 0x000000c000017945 */ /* 0x000fe80003800200 */
[----:B------:R-:W-:Y:S05]  /*4ac0*/  @P2 BRA `(.L_x_680) ;  /* 0x0000000000282947 */ /* 0x000fea0003800000 */
[----:B0-----:R-:W0:Y:S01]  /*4ad0*/  S2R R4, SR_CgaCtaId ;  /* 0x0000000000047919 */ /* 0x001e220000008800 */
[----:B----4-:R-:W-:Y:S02]  /*4ae0*/  MOV R3, 0x400 ;  /* 0x0000040000037802 */ /* 0x010fe40000000f00 */
[----:B------:R-:W-:-:S04]  /*4af0*/  SHF.R.U32.HI R2, RZ, 0x1, R0 ;  /* 0x00000001ff027819 */ /* 0x000fc80000011600 */
[----:B------:R-:W-:Y:S02]  /*4b00*/  LOP3.LUT R2, R2, 0x1f0, RZ, 0xc0, !PT ;  /* 0x000001f002027812 */ /* 0x000fe400078ec0ff */
[----:B0-----:R-:W-:-:S05]  /*4b10*/  LEA R3, R4, R3, 0x18 ;  /* 0x0000000304037211 */ /* 0x001fca00078ec0ff */
[----:B-1----:R-:W-:Y:S02]  /*4b20*/  IMAD.IADD R5, R2, 0x1, R3 ;  /* 0x0000000102057824 */ /* 0x002fe400078e0203 */
[----:B------:R-:W-:Y:S02]  /*4b30*/  IMAD.MOV.U32 R2, RZ, RZ, R7 ;  /* 0x000000ffff027224 */ /* 0x000fe400078e0007 */
[----:B------:R-:W-:Y:S01]  /*4b40*/  IMAD.MOV.U32 R3, RZ, RZ, R6 ;  /* 0x000000ffff037224 */ /* 0x000fe200078e0006 */
[----:B------:R0:W-:Y:S04]  /*4b50*/  STS [R5+0x8], R8 ;  /* 0x0000080805007388 */ /* 0x0001e80000000800 */
[----:B------:R0:W-:Y:S02]  /*4b60*/  STS.64 [R5+0x10], R2 ;  /* 0x0000100205007388 */ /* 0x0001e40000000a00 */
.L_x_680:
[----:B------:R-:W-:Y:S05]  /*4b70*/  BSYNC.RECONVERGENT B1 ;  /* 0x0000000000017941 */ /* 0x000fea0003800200 */
.L_x_679:
        /* <DEDUP_REMOVED lines=8> */
[----:B-1----:R-:W1:Y:S04]  /*4c00*/  LDS.64 R4, [R24+0x20] ;  /* 0x0000200018047984 */ /* 0x002e680000000a00 */
[----:B------:R4:W2:Y:S04]  /*4c10*/  LDS R18, [R24+0x28] ;  /* 0x0000280018127984 */ /* 0x0008a80000000800 */
[----:B------:R4:W2:Y:S01]  /*4c20*/  LDS R16, [R24+0x38] ;  /* 0x0000380018107984 */ /* 0x0008a20000000800 */
[----:B0-----:R-:W-:Y:S01]  /*4c30*/  ISETP.GE.AND P0, PT, R8, R3, PT ;  /* 0x000000030800720c */ /* 0x001fe20003f06270 */
[----:B------:R-:W-:-:S02]  /*4c40*/  IMAD.MOV.U32 R19, RZ, RZ, R3 ;  /* 0x000000ffff137224 */ /* 0x000fc400078e0003 */
[----:B-1----:R-:W-:Y:S02]  /*4c50*/  IMAD.MOV.U32 R21, RZ, RZ, R4 ;  /* 0x000000ffff157224 */ /* 0x002fe400078e0004 */
[----:B------:R-:W-:-:S08]  /*4c60*/  IMAD.MOV.U32 R20, RZ, RZ, R5 ;  /* 0x000000ffff147224 */ /* 0x000fd000078e0005 */
[----:B--2-4-:R-:W-:Y:S05]  /*4c70*/  @!P0 BRA `(.L_x_682) ;  /* 0x00000000002c8947 */ /* 0x014fea0003800000 */
        /* <DEDUP_REMOVED lines=11> */
.L_x_682:
[----:B------:R-:W-:Y:S05]  /*4d30*/  BSYNC.RECONVERGENT B1 ;  /* 0x0000000000017941 */ /* 0x000fea0003800200 */
.L_x_681:
        /* <DEDUP_REMOVED lines=27> */
.L_x_684:
[----:B------:R-:W-:Y:S05]  /*4ef0*/  BSYNC.RECONVERGENT B1 ;  /* 0x0000000000017941 */ /* 0x000fea0003800200 */
.L_x_683:
        /* <DEDUP_REMOVED lines=17> */
.L_x_686:
[----:B------:R-:W-:Y:S05]  /*5010*/  BSYNC.RECONVERGENT B1 ;  /* 0x0000000000017941 */ /* 0x000fea0003800200 */
.L_x_685:
        /* <DEDUP_REMOVED lines=17> */
.L_x_688:
[----:B------:R-:W-:Y:S05]  /*5130*/  BSYNC.RECONVERGENT B1 ;  /* 0x0000000000017941 */ /* 0x000fea0003800200 */
.L_x_687:
        /* <DEDUP_REMOVED lines=17> */
.L_x_690:
[----:B------:R-:W-:Y:S05]  /*5250*/  BSYNC.RECONVERGENT B1 ;  /* 0x0000000000017941 */ /* 0x000fea0003800200 */
.L_x_689:
        /* <DEDUP_REMOVED lines=17> */
.L_x_692:
[----:B------:R-:W-:Y:S05]  /*5370*/  BSYNC.RECONVERGENT B1 ;  /* 0x0000000000017941 */ /* 0x000fea0003800200 */
.L_x_691:
        /* <DEDUP_REMOVED lines=16> */
.L_x_614:
[----:B------:R-:W-:Y:S05]  /*5480*/  BSYNC.RECONVERGENT B0 ;  /* 0x0000000000007941 */ /* 0x000fea0003800200 */
.L_x_581:
        /* <DEDUP_REMOVED lines=8> */
.L_x_693:
        /* <DEDUP_REMOVED lines=15> */
.L_x_959:


//--------------------- .text._ZN6thrust24THRUST_300001_SM_1000_NS8cuda_cub4core6detail13_kernel_agentINS1_8__reduce10DrainAgentIiEEJN3cub18CUB_300001_SM_10009GridQueueIjEEiEEEvDpT0_ --------------------------
	.section	.text._ZN6thrust24THRUST_300001_SM_1000_NS8cuda_cub4core6detail13_kernel_agentINS1_8__reduce10DrainAgentIiEEJN3cub18CUB_300001_SM_10009GridQueueIjEEiEEEvDpT0_,"ax",@progbits
	.align	128
        .global         _ZN6thrust24THRUST_300001_SM_1000_NS8cuda_cub4core6detail13_kernel_agentINS1_8__reduce10DrainAgentIiEEJN3cub18CUB_300001_SM_10009GridQueueIjEEiEEEvDpT0_
        .type           _ZN6thrust24THRUST_300001_SM_1000_NS8cuda_cub4core6detail13_kernel_agentINS1_8__reduce10DrainAgentIiEEJN3cub18CUB_300001_SM_10009GridQueueIjEEiEEEvDpT0_,@function
        .size           _ZN6thrust24THRUST_300001_SM_1000_NS8cuda_cub4core6detail13_kernel_agentINS1_8__reduce10DrainAgentIiEEJN3cub18CUB_300001_SM_10009GridQueueIjEEiEEEvDpT0_,(.L_x_960 - _ZN6thrust24THRUST_300001_SM_1000_NS8cuda_cub4core6detail13_kernel_agentINS1_8__reduce10DrainAgentIiEEJN3cub18CUB_300001_SM_10009GridQueueIjEEiEEEvDpT0_)
        .other          _ZN6thrust24THRUST_300001_SM_1000_NS8cuda_cub4core6detail13_kernel_agentINS1_8__reduce10DrainAgentIiEEJN3cub18CUB_300001_SM_10009GridQueueIjEEiEEEvDpT0_,@"STO_CUDA_ENTRY STV_DEFAULT"
_ZN6thrust24THRUST_300001_SM_1000_NS8cuda_cub4core6detail13_kernel_agentINS1_8__reduce10DrainAgentIiEEJN3cub18CUB_300001_SM_10009GridQueueIjEEiEEEvDpT0_:
.text._ZN6thrust24THRUST_300001_SM_1000_NS8cuda_cub4core6detail13_kernel_agentINS1_8__reduce10DrainAgentIiEEJN3cub18CUB_300001_SM_10009GridQueueIjEEiEEEvDpT0_:
[----:B------:R-:W-:Y:S08]  /*0000*/  LDC R1, c[0x0][0x37c] ;  /* 0x0000df00ff017b82 */ /* 0x000ff00000000800 */
[----:B------:R-:W0:Y:S01]  /*0010*/  LDC.64 R2, c[0x0][0x380] ;  /* 0x0000e000ff027b82 */ /* 0x000e220000000a00 */
[----:B------:R-:W0:Y:S07]  /*0020*/  LDCU.64 UR4, c[0x0][0x358] ;  /* 0x00006b00ff0477ac */ /* 0x000e2e0008000a00 */
[----:B------:R-:W1:Y:S01]  /*0030*/  LDC R5, c[0x0][0x388] ;  /* 0x0000e200ff057b82 */ /* 0x000e620000000800 */
[----:B0-----:R-:W-:Y:S04]  /*0040*/  STG.E desc[UR4][R2.64+0x4], RZ ;  /* 0x000004ff02007986 */ /* 0x001fe8000c101904 */
[----:B-1----:R-:W-:Y:S01]  /*0050*/  STG.E desc[UR4][R2.64], R5 ;  /* 0x0000000502007986 */ /* 0x002fe2000c101904 */
[----:B------:R-:W-:Y:S05]  /*0060*/  EXIT ;  /* 0x000000000000794d */ /* 0x000fea0003800000 */
.L_x_694:
        /* <DEDUP_REMOVED lines=9> */
.L_x_960:


//--------------------- .text._ZN6thrust24THRUST_300001_SM_1000_NS8cuda_cub4core6detail13_kernel_agentINS1_8__reduce11ReduceAgentINS0_12zip_iteratorIN4cuda3std3__45tupleIJNS0_10device_ptrIiEENS0_17counting_iteratorIlNS0_11use_defaultESF_SF_EEEEEEEPNSB_IJilEEESJ_iNS1_9__extrema9arg_max_fIilNSA_4lessIiEEEEEEJSI_SK_iN3cub18CUB_300001_SM_100013GridEvenShareIiEENSS_9GridQueueIjEESP_EEEvDpT0_ --------------------------
	.section	.text._ZN6thrust24THRUST_300001_SM_1000_NS8cuda_cub4core6detail13_kernel_agentINS1_8__reduce11ReduceAgentINS0_12zip_iteratorIN4cuda3std3__45tupleIJNS0_10device_ptrIiEENS0_17counting_iteratorIlNS0_11use_defaultESF_SF_EEEEEEEPNSB_IJilEEESJ_iNS1_9__extrema9arg_max_fIilNSA_4lessIiEEEEEEJSI_SK_iN3cub18CUB_300001_SM_100013GridEvenShareIiEENSS_9GridQueueIjEESP_EEEvDpT0_,"ax",@progbits
	.align	128
        .global         _ZN6thrust24THRUST_300001_SM_1000_NS8cuda_cub4core6detail13_kernel_agentINS1_8__reduce11ReduceAgentINS0_12zip_iteratorIN4cuda3std3__45tupleIJNS0_10device_ptrIiEENS0_17counting_iteratorIlNS0_11use_defaultESF_SF_EEEEEEEPNSB_IJilEEESJ_iNS1_9__extrema9arg_max_fIilNSA_4lessIiEEEEEEJSI_SK_iN3cub18CUB_300001_SM_100013GridEvenShareIiEENSS_9GridQueueIjEESP_EEEvDpT0_
        .type           _ZN6thrust24THRUST_300001_SM_1000_NS8cuda_cub4core6detail13_kernel_agentINS1_8__reduce11ReduceAgentINS0_12zip_iteratorIN4cuda3std3__45tupleIJNS0_10device_ptrIiEENS0_17counting_iteratorIlNS0_11use_defaultESF_SF_EEEEEEEPNSB_IJilEEESJ_iNS1_9__extrema9arg_max_fIilNSA_4lessIiEEEEEEJSI_SK_iN3cub18CUB_300001_SM_100013GridEvenShareIiEENSS_9GridQueueIjEESP_EEEvDpT0_,@function
        .size           _ZN6thrust24THRUST_300001_SM_1000_NS8cuda_cub4core6detail13_kernel_agentINS1_8__reduce11ReduceAgentINS0_12zip_iteratorIN4cuda3std3__45tupleIJNS0_10device_ptrIiEENS0_17counting_iteratorIlNS0_11use_defaultESF_SF_EEEEEEEPNSB_IJilEEESJ_iNS1_9__extrema9arg_max_fIilNSA_4lessIiEEEEEEJSI_SK_iN3cub18CUB_300001_SM_100013GridEvenShareIiEENSS_9GridQueueIjEESP_EEEvDpT0_,(.L_x_961 - _ZN6thrust24THRUST_300001_SM_1000_NS8cuda_cub4core6detail13_kernel_agentINS1_8__reduce11ReduceAgentINS0_12zip_iteratorIN4cuda3std3__45tupleIJNS0_10device_ptrIiEENS0_17counting_iteratorIlNS0_11use_defaultESF_SF_EEEEEEEPNSB_IJilEEESJ_iNS1_9__extrema9arg_max_fIilNSA_4lessIiEEEEEEJSI_SK_iN3cub18CUB_300001_SM_100013GridEvenShareIiEENSS_9GridQueueIjEESP_EEEvDpT0_)
        .other          _ZN6thrust24THRUST_300001_SM_1000_NS8cuda_cub4core6detail13_kernel_agentINS1_8__reduce11ReduceAgentINS0_12zip_iteratorIN4cuda3std3__45tupleIJNS0_10device_ptrIiEENS0_17counting_iteratorIlNS0_11use_defaultESF_SF_EEEEEEEPNSB_IJilEEESJ_iNS1_9__extrema9arg_max_fIilNSA_4lessIiEEEEEEJSI_SK_iN3cub18CUB_300001_SM_100013GridEvenShareIiEENSS_9GridQueueIjEESP_EEEvDpT0_,@"STO_CUDA_ENTRY STV_DEFAULT"
_ZN6thrust24THRUST_300001_SM_1000_NS8cuda_cub4core6detail13_kernel_agentINS1_8__reduce11ReduceAgentINS0_12zip_iteratorIN4cuda3std3__45tupleIJNS0_10device_ptrIiEENS0_17counting_iteratorIlNS0_11use_defaultESF_SF_EEEEEEEPNSB_IJilEEESJ_iNS1_9__extrema9arg_max_fIilNSA_4lessIiEEEEEEJSI_SK_iN3cub18CUB_300001_SM_100013GridEvenShareIiEENSS_9GridQueueIjEESP_EEEvDpT0_:
.text._ZN6thrust24THRUST_300001_SM_1000_NS8cuda_cub4core6detail13_kernel_agentINS1_8__reduce11ReduceAgentINS0_12zip_iteratorIN4cuda3std3__45tupleIJNS0_10device_ptrIiEENS0_17counting_iteratorIlNS0_11use_defaultESF_SF_EEEEEEEPNSB_IJilEEESJ_iNS1_9__extrema9arg_max_fIilNSA_4lessIiEEEEEEJSI_SK_iN3cub18CUB_300001_SM_100013GridEvenShareIiEENSS_9GridQueueIjEESP_EEEvDpT0_:
[----:B------:R-:W-:Y:S01]  /*0000*/  LDC R1, c[0x0][0x37c] ;  /* 0x0000df00ff017b82 */ /* 0x000fe20000000800 */
[----:B------:R-:W0:Y:S01]  /*0010*/  S2R R0, SR_CTAID.X ;  /* 0x0000000000007919 */ /* 0x000e220000002500 */
[----:B------:R-:W1:Y:S01]  /*0020*/  LDCU UR4, c[0x0][0x398] ;  /* 0x00007300ff0477ac */ /* 0x000e620008000800 */
[----:B------:R-:W-:Y:S01]  /*0030*/  BSSY.RECONVERGENT B0, `(.L_x_695) ;  /* 0x0000586000007945 */ /* 0x000fe20003800200 */
[----:B------:R-:W2:Y:S01]  /*0040*/  LDCU UR6, c[0x0][0x370] ;  /* 0x00006e00ff0677ac */ /* 0x000ea20008000800 */
[----:B------:R-:W3:Y:S01]  /*0050*/  LDCU.64 UR10, c[0x0][0x358] ;  /* 0x00006b00ff0a77ac */ /* 0x000ee20008000a00 */
[----:B-1----:R-:W-:Y:S01]  /*0060*/  IMAD.U32 R4, RZ, RZ, UR4 ;  /* 0x00000004ff047e24 */ /* 0x002fe2000f8e00ff */
[----:B--2---:R-:W-:Y:S01]  /*0070*/  UIMAD UR6, UR6, 0x500, URZ ;  /* 0x00000500060678a4 */ /* 0x004fe2000f8e02ff */
[----:B0-----:R-:W-:-:S04]  /*0080*/  IMAD R5, R0, 0x500, RZ ;  /* 0x0000050000057824 */ /* 0x001fc800078e02ff */
[----:B------:R-:W-:-:S05]  /*0090*/  VIADD R3, R5, 0x500 ;  /* 0x0000050005037836 */ /* 0x000fca0000000000 */
[----:B------:R-:W-:-:S13]  /*00a0*/  ISETP.GT.AND P0, PT, R3, R4, PT ;  /* 0x000000040300720c */ /* 0x000fda0003f04270 */
[----:B---3--:R-:W-:Y:S05]  /*00b0*/  @!P0 BRA `(.L_x_696) ;  /* 0x0000003000b48947 */ /* 0x008fea0003800000 */
[----:B------:R-:W0:Y:S01]  /*00c0*/  S2R R2, SR_TID.X ;  /* 0x0000000000027919 */ /* 0x000e220000002100 */
[----:B------:R-:W-:Y:S01]  /*00d0*/  IMAD.IADD R3, R4, 0x1, -R5 ;  /* 0x0000000104037824 */ /* 0x000fe200078e0a05 */
[----:B------:R-:W1:Y:S01]  /*00e0*/  LDCU.64 UR6, c[0x0][0x388] ;  /* 0x00007100ff0677ac */ /* 0x000e620008000a00 */
[----:B------:R-:W-:Y:S01]  /*00f0*/  BSSY.RECONVERGENT B1, `(.L_x_697) ;  /* 0x000000f000017945 */ /* 0x000fe20003800200 */
[----:B------:R-:W-:Y:S01]  /*0100*/  CS2R R6, SRZ ;  /* 0x0000000000067805 */ /* 0x000fe2000001ff00 */
[----:B------:R-:W-:Y:S01]  /*0110*/  IMAD.MOV.U32 R8, RZ, RZ, RZ ;  /* 0x000000ffff087224 */ /* 0x000fe200078e00ff */
[----:B------:R-:W2:Y:S01]  /*0120*/  LDCU.64 UR8, c[0x0][0x388] ;  /* 0x00007100ff0877ac */ /* 0x000ea20008000a00 */
[----:B0-----:R-:W-:Y:S01]  /*0130*/  ISETP.GE.AND P0, PT, R2, R3, PT ;  /* 0x000000030200720c */ /* 0x001fe20003f06270 */
[----:B------:R-:W-:-:S12]  /*0140*/  IMAD.MOV.U32 R10, RZ, RZ, R2 ;  /* 0x000000ffff0a7224 */ /* 0x000fd800078e0002 */
[----:B-12---:R-:W-:Y:S05]  /*0150*/  @P0 BRA `(.L_x_698) ;  /* 0x0000000000200947 */ /* 0x006fea0003800000 */
[----:B------:R-:W0:Y:S01]  /*0160*/  LDC.64 R12, c[0x0][0x380] ;  /* 0x0000e000ff0c7b82 */ /* 0x000e220000000a00 */
[----:B------:R-:W-:Y:S01]  /*0170*/  IMAD.IADD R9, R5, 0x1, R2 ;  /* 0x0000000105097824 */ /* 0x000fe200078e0202 */
[----:B------:R-:W1:Y:S03]  /*0180*/  LDCU.64 UR4, c[0x0][0x388] ;  /* 0x00007100ff0477ac */ /* 0x000e660008000a00 */
[----:B0-----:R-:W-:-:S05]  /*0190*/  IMAD.WIDE R12, R9, 0x4, R12 ;  /* 0x00000004090c7825 */ /* 0x001fca00078e020c */
[----:B------:R0:W5:Y:S01]  /*01a0*/  LDG.E R7, desc[UR10][R12.64] ;  /* 0x0000000a0c077981 */ /* 0x000162000c1e1900 */
[----:B-1----:R-:W-:Y:S01]  /*01b0*/  IADD3 R6, P0, PT, R9, UR4, RZ ;  /* 0x0000000409067c10 */ /* 0x002fe2000ff1e0ff */
[----:B------:R-:W-:-:S03]  /*01c0*/  VIADD R10, R2, 0x100 ;  /* 0x00000100020a7836 */ /* 0x000fc60000000000 */
[----:B------:R-:W-:-:S09]  /*01d0*/  LEA.HI.X.SX32 R8, R9, UR5, 0x1, P0 ;  /* 0x0000000509087c11 */ /* 0x000fd200080f0eff */
.L_x_698:
[----:B------:R-:W-:Y:S05]  /*01e0*/  BSYNC.RECONVERGENT B1 ;  /* 0x0000000000017941 */ /* 0x000fea0003800200 */
.L_x_697:
[----:B------:R-:W-:Y:S01]  /*01f0*/  ISETP.GE.AND P0, PT, R10, R3, PT ;  /* 0x000000030a00720c */ /* 0x000fe20003f06270 */
[----:B------:R-:W-:-:S12]  /*0200*/  BSSY.RECONVERGENT B1, `(.L_x_699) ;  /* 0x0000091000017945 */ /* 0x000fd80003800200 */
[----:B------:R-:W-:Y:S05]  /*0210*/  @P0 BRA `(.L_x_700) ;  /* 0x00000008003c0947 */ /* 0x000fea0003800000 */
[----:B------:R-:W-:Y:S01]  /*0220*/  LOP3.LUT R9, RZ, R10, RZ, 0x33, !PT ;  /* 0x0000000aff097212 */ /* 0x000fe200078e33ff */
[----:B------:R-:W-:Y:S03]  /*0230*/  BSSY.RECONVERGENT B2, `(.L_x_701) ;  /* 0x0000028000027945 */ /* 0x000fe60003800200 */
[----:B------:R-:W-:-:S04]  /*0240*/  IADD3 R11, PT, PT, -R5, R4, R9 ;  /* 0x00000004050b7210 */ /* 0x000fc80007ffe109 */
[----:B------:R-:W-:-:S04]  /*0250*/  LOP3.LUT R4, R11, 0x300, RZ, 0xc0, !PT ;  /* 0x000003000b047812 */ /* 0x000fc800078ec0ff */
[----:B------:R-:W-:-:S13]  /*0260*/  ISETP.NE.AND P0, PT, R4, 0x300, PT ;  /* 0x000003000400780c */ /* 0x000fda0003f05270 */
[----:B------:R-:W-:Y:S05]  /*0270*/  @!P0 BRA `(.L_x_702) ;  /* 0x00000000008c8947 */ /* 0x000fea0003800000 */
[----:B0-----:R-:W0:Y:S01]  /*0280*/  LDC.64 R12, c[0x0][0x380] ;  /* 0x0000e000ff0c7b82 */ /* 0x001e220000000a00 */
[----:B------:R-:W-:Y:S01]  /*0290*/  LEA.HI R4, R11, 0x1, RZ, 0x18 ;  /* 0x000000010b047811 */ /* 0x000fe200078fc0ff */
[----:B------:R-:W-:-:S03]  /*02a0*/  IMAD.IADD R9, R5, 0x1, R10 ;  /* 0x0000000105097824 */ /* 0x000fc600078e020a */
[----:B------:R-:W-:-:S05]  /*02b0*/  LOP3.LUT R4, R4, 0x3, RZ, 0xc0, !PT ;  /* 0x0000000304047812 */ /* 0x000fca00078ec0ff */
[----:B------:R-:W-:-:S07]  /*02c0*/  IMAD.MOV R4, RZ, RZ, -R4 ;  /* 0x000000ffff047224 */ /* 0x000fce00078e0a04 */
.L_x_705:
[----:B0-----:R-:W-:-:S06]  /*02d0*/  IMAD.WIDE R14, R9, 0x4, R12 ;  /* 0x00000004090e7825 */ /* 0x001fcc00078e020c */
[----:B------:R-:W2:Y:S01]  /*02e0*/  LDG.E R15, desc[UR10][R14.64] ;  /* 0x0000000a0e0f7981 */ /* 0x000ea2000c1e1900 */
[C---:B------:R-:W-:Y:S01]  /*02f0*/  IADD3 R20, P1, PT, R9.reuse, UR6, RZ ;  /* 0x0000000609147c10 */ /* 0x040fe2000ff3e0ff */
[----:B------:R-:W-:Y:S01]  /*0300*/  VIADD R4, R4, 0x1 ;  /* 0x0000000104047836 */ /* 0x000fe20000000000 */
[----:B------:R-:W-:Y:S01]  /*0310*/  BSSY.RECONVERGENT B3, `(.L_x_703) ;  /* 0x0000016000037945 */ /* 0x000fe20003800200 */
[----:B------:R-:W-:Y:S01]  /*0320*/  IMAD.MOV.U32 R17, RZ, RZ, R6 ;  /* 0x000000ffff117224 */ /* 0x000fe200078e0006 */
[----:B------:R-:W-:Y:S01]  /*0330*/  LEA.HI.X.SX32 R19, R9, UR7, 0x1, P1 ;  /* 0x0000000709137c11 */ /* 0x000fe200088f0eff */
[----:B------:R-:W-:Y:S01]  /*0340*/  IMAD.MOV.U32 R18, RZ, RZ, R8 ;  /* 0x000000ffff127224 */ /* 0x000fe200078e0008 */
[----:B------:R-:W-:Y:S01]  /*0350*/  ISETP.NE.AND P2, PT, R4, RZ, PT ;  /* 0x000000ff0400720c */ /* 0x000fe20003f45270 */
[----:B-----5:R-:W-:Y:S02]  /*0360*/  IMAD.MOV.U32 R16, RZ, RZ, R7 ;  /* 0x000000ffff107224 */ /* 0x020fe400078e0007 */
[----:B------:R-:W-:-:S02]  /*0370*/  IMAD.MOV.U32 R6, RZ, RZ, R20 ;  /* 0x000000ffff067224 */ /* 0x000fc400078e0014 */
        /* <DEDUP_REMOVED lines=15> */
.L_x_704:
[----:B------:R-:W-:Y:S05]  /*0470*/  BSYNC.RECONVERGENT B3 ;  /* 0x0000000000037941 */ /* 0x000fea0003800200 */
.L_x_703:
[----:B------:R-:W-:Y:S02]  /*0480*/  VIADD R10, R10, 0x100 ;  /* 0x000001000a0a7836 */ /* 0x000fe40000000000 */
[----:B------:R-:W-:Y:S01]  /*0490*/  VIADD R9, R9, 0x100 ;  /* 0x0000010009097836 */ /* 0x000fe20000000000 */
[----:B------:R-:W-:Y:S06]  /*04a0*/  @P2 BRA `(.L_x_705) ;  /* 0xfffffffc00882947 */ /* 0x000fec000383ffff */
.L_x_702:
[----:B------:R-:W-:Y:S05]  /*04b0*/  BSYNC.RECONVERGENT B2 ;  /* 0x0000000000027941 */ /* 0x000fea0003800200 */
.L_x_701:
[----:B------:R-:W-:-:S13]  /*04c0*/  ISETP.GE.U32.AND P0, PT, R11, 0x300, PT ;  /* 0x000003000b00780c */ /* 0x000fda0003f06070 */
[----:B------:R-:W-:Y:S05]  /*04d0*/  @!P0 BRA `(.L_x_700) ;  /* 0x00000004008c8947 */ /* 0x000fea0003800000 */
[----:B0-----:R-:W0:Y:S01]  /*04e0*/  LDC.64 R12, c[0x0][0x380] ;  /* 0x0000e000ff0c7b82 */ /* 0x001e220000000a00 */
[----:B------:R-:W-:-:S04]  /*04f0*/  IMAD.IADD R9, R5, 0x1, R10 ;  /* 0x0000000105097824 */ /* 0x000fc800078e020a */
[C---:B------:R-:W-:Y:S02]  /*0500*/  VIADD R19, R9.reuse, 0x100 ;  /* 0x0000010009137836 */ /* 0x040fe40000000000 */
[C---:B------:R-:W-:Y:S02]  /*0510*/  VIADD R18, R9.reuse, 0x200 ;  /* 0x0000020009127836 */ /* 0x040fe40000000000 */
[----:B------:R-:W-:Y:S01]  /*0520*/  VIADD R20, R9, 0x300 ;  /* 0x0000030009147836 */ /* 0x000fe20000000000 */
[----:B0-----:R-:W-:-:S05]  /*0530*/  IADD3 R4, P0, PT, R12, 0x800, RZ ;  /* 0x000008000c047810 */ /* 0x001fca0007f1e0ff */
[----:B------:R-:W-:-:S08]  /*0540*/  IMAD.X R5, RZ, RZ, R13, P0 ;  /* 0x000000ffff057224 */ /* 0x000fd000000e060d */
.L_x_714:
[----:B------:R-:W-:-:S05]  /*0550*/  IMAD.WIDE R14, R9, 0x4, R4 ;  /* 0x00000004090e7825 */ /* 0x000fca00078e0204 */
[----:B------:R-:W2:Y:S04]  /*0560*/  LDG.E R22, desc[UR10][R14.64+-0x800] ;  /* 0xfff8000a0e167981 */ /* 0x000ea8000c1e1900 */
[----:B-----5:R0:W5:Y:S04]  /*0570*/  LDG.E R24, desc[UR10][R14.64+-0x400] ;  /* 0xfffc000a0e187981 */ /* 0x020168000c1e1900 */
[----:B------:R0:W5:Y:S04]  /*0580*/  LDG.E R11, desc[UR10][R14.64] ;  /* 0x0000000a0e0b7981 */ /* 0x000168000c1e1900 */
[----:B------:R0:W5:Y:S01]  /*0590*/  LDG.E R12, desc[UR10][R14.64+0x400] ;  /* 0x0004000a0e0c7981 */ /* 0x000162000c1e1900 */
[C---:B------:R-:W-:Y:S01]  /*05a0*/  IADD3 R21, P1, PT, R9.reuse, UR8, RZ ;  /* 0x0000000809157c10 */ /* 0x040fe2000ff3e0ff */
[----:B------:R-:W-:Y:S03]  /*05b0*/  BSSY.RECONVERGENT B2, `(.L_x_706) ;  /* 0x0000012000027945 */ /* 0x000fe60003800200 */
[----:B------:R-:W-:Y:S01]  /*05c0*/  LEA.HI.X.SX32 R23, R9, UR9, 0x1, P1 ;  /* 0x0000000909177c11 */ /* 0x000fe200088f0eff */
[----:B------:R-:W-:-:S04]  /*05d0*/  IMAD.MOV.U32 R16, RZ, RZ, R21 ;  /* 0x000000ffff107224 */ /* 0x000fc800078e0015 */
        /* <DEDUP_REMOVED lines=15> */
.L_x_707:
[----:B------:R-:W-:Y:S05]  /*06d0*/  BSYNC.RECONVERGENT B2 ;  /* 0x0000000000027941 */ /* 0x000fea0003800200 */
.L_x_706:
[----:B-----5:R-:W-:Y:S01]  /*06e0*/  ISETP.GE.AND P0, PT, R13, R24, PT ;  /* 0x000000180d00720c */ /* 0x020fe20003f06270 */
[----:B------:R-:W-:Y:S01]  /*06f0*/  BSSY.RECONVERGENT B2, `(.L_x_708) ;  /* 0x0000012000027945 */ /* 0x000fe20003800200 */
[----:B------:R-:W-:Y:S01]  /*0700*/  IADD3 R15, P1, PT, R19, UR8, RZ ;  /* 0x00000008130f7c10 */ /* 0x000fe2000ff3e0ff */
[----:B------:R-:W-:-:S03]  /*0710*/  IMAD.MOV.U32 R6, RZ, RZ, R24 ;  /* 0x000000ffff067224 */ /* 0x000fc600078e0018 */
[----:B------:R-:W-:Y:S01]  /*0720*/  LEA.HI.X.SX32 R14, R19, UR9, 0x1, P1 ;  /* 0x00000009130e7c11 */ /* 0x000fe200088f0eff */
        /* <DEDUP_REMOVED lines=14> */
.L_x_709:
[----:B------:R-:W-:Y:S05]  /*0810*/  BSYNC.RECONVERGENT B2 ;  /* 0x0000000000027941 */ /* 0x000fea0003800200 */
.L_x_708:
[----:B------:R-:W-:Y:S01]  /*0820*/  ISETP.GE.AND P0, PT, R6, R11, PT ;  /* 0x0000000b0600720c */ /* 0x000fe20003f06270 */
[----:B------:R-:W-:Y:S01]  /*0830*/  BSSY.RECONVERGENT B2, `(.L_x_710) ;  /* 0x0000013000027945 */ /* 0x000fe20003800200 */
[----:B------:R-:W-:Y:S01]  /*0840*/  IADD3 R16, P1, PT, R18, UR8, RZ ;  /* 0x0000000812107c10 */ /* 0x000fe2000ff3e0ff */
[----:B------:R-:W-:Y:S01]  /*0850*/  IMAD.MOV.U32 R13, RZ, RZ, R11 ;  /* 0x000000ffff0d7224 */ /* 0x000fe200078e000b */
[----:B------:R-:W-:Y:S02]  /*0860*/  IADD3 R21, P2, PT, R20, UR8, RZ ;  /* 0x0000000814157c10 */ /* 0x000fe4000ff5e0ff */
        /* <DEDUP_REMOVED lines=15> */
.L_x_711:
[----:B------:R-:W-:Y:S05]  /*0960*/  BSYNC.RECONVERGENT B2 ;  /* 0x0000000000027941 */ /* 0x000fea0003800200 */
.L_x_710:
[----:B------:R-:W-:Y:S01]  /*0970*/  ISETP.GE.AND P0, PT, R13, R12, PT ;  /* 0x0000000c0d00720c */ /* 0x000fe20003f06270 */
[----:B------:R-:W-:Y:S01]  /*0980*/  BSSY.RECONVERGENT B2, `(.L_x_712) ;  /* 0x0000011000027945 */ /* 0x000fe20003800200 */
[----:B------:R-:W-:Y:S01]  /*0990*/  LEA.HI.X.SX32 R16, R20, UR9, 0x1, P2 ;  /* 0x0000000914107c11 */ /* 0x000fe200090f0eff */
        /* <DEDUP_REMOVED lines=15> */
.L_x_713:
[----:B------:R-:W-:Y:S05]  /*0a90*/  BSYNC.RECONVERGENT B2 ;  /* 0x0000000000027941 */ /* 0x000fea0003800200 */
.L_x_712:
[----:B------:R-:W-:Y:S02]  /*0aa0*/  VIADD R10, R10, 0x400 ;  /* 0x000004000a0a7836 */ /* 0x000fe40000000000 */
[----:B------:R-:W-:Y:S02]  /*0ab0*/  VIADD R19, R19, 0x400 ;  /* 0x0000040013137836 */ /* 0x000fe40000000000 */
[----:B------:R-:W-:Y:S01]  /*0ac0*/  VIADD R18, R18, 0x400 ;  /* 0x0000040012127836 */ /* 0x000fe20000000000 */
[----:B------:R-:W-:Y:S01]  /*0ad0*/  ISETP.GE.AND P0, PT, R10, R3, PT ;  /* 0x000000030a00720c */ /* 0x000fe20003f06270 */
[----:B------:R-:W-:Y:S02]  /*0ae0*/  VIADD R20, R20, 0x400 ;  /* 0x0000040014147836 */ /* 0x000fe40000000000 */
[----:B------:R-:W-:-:S10]  /*0af0*/  VIADD R9, R9, 0x400 ;  /* 0x0000040009097836 */ /* 0x000fd40000000000 */
[----:B------:R-:W-:Y:S05]  /*0b00*/  @!P0 BRA `(.L_x_714) ;  /* 0xfffffff800908947 */ /* 0x000fea000383ffff */
.L_x_700:
[----:B------:R-:W-:Y:S05]  /*0b10*/  BSYNC.RECONVERGENT B1 ;  /* 0x0000000000017941 */ /* 0x000fea0003800200 */
.L_x_699:
[----:B------:R-:W-:-:S13]  /*0b20*/  ISETP.GE.AND P0, PT, R3, 0x100, PT ;  /* 0x000001000300780c */ /* 0x000fda0003f06270 */
[----:B------:R-:W-:Y:S05]  /*0b30*/  @!P0 BRA `(.L_x_715) ;  /* 0x00000010008c8947 */ /* 0x000fea0003800000 */
[----:B0-----:R-:W0:Y:S01]  /*0b40*/  S2R R12, SR_LANEID ;  /* 0x00000000000c7919 */ /* 0x001e220000000000 */
[----:B------:R-:W-:Y:S01]  /*0b50*/  BSSY.RECONVERGENT B1, `(.L_x_716) ;  /* 0x000001b000017945 */ /* 0x000fe20003800200 */
[----:B------:R-:W-:Y:S01]  /*0b60*/  IMAD.MOV.U32 R9, RZ, RZ, R6 ;  /* 0x000000ffff097224 */ /* 0x000fe200078e0006 */
[----:B-----5:R1:W2:Y:S01]  /*0b70*/  SHFL.DOWN PT, R4, R7, 0x1, 0x1f ;  /* 0x08201f0007047f89 */ /* 0x0202a200000e0000 */
        /* <DEDUP_REMOVED lines=24> */
.L_x_717:
[----:B------:R-:W-:Y:S05]  /*0d00*/  BSYNC.RECONVERGENT B1 ;  /* 0x0000000000017941 */ /* 0x000fea0003800200 */
.L_x_716:
        /* <DEDUP_REMOVED lines=12> */
[----:B---3--:R-:W-:Y:S02]  /*0dd0*/  IMAD.MOV.U32 R5, RZ, RZ, R12 ;  /* 0x000000ffff057224 */ /* 0x008fe400078e000c */
        /* <DEDUP_REMOVED lines=14> */
.L_x_719:
[----:B------:R-:W-:Y:S05]  /*0ec0*/  BSYNC.RECONVERGENT B1 ;  /* 0x0000000000017941 */ /* 0x000fea0003800200 */
.L_x_718:
[----:B0-----:R0:W4:Y:S01]  /*0ed0*/  SHFL.DOWN PT, R9, R4, 0x4, 0x1f ;  /* 0x08801f0004097f89 */ /* 0x00112200000e0000 */
[----:B------:R-:W-:Y:S01]  /*0ee0*/  BSSY.RECONVERGENT B1, `(.L_x_720) ;  /* 0x0000017000017945 */ /* 0x000fe20003800200 */
[----:B-1----:R-:W-:Y:S02]  /*0ef0*/  IMAD.MOV.U32 R6, RZ, RZ, R5 ;  /* 0x000000ffff067224 */ /* 0x002fe400078e0005 */
[----:B------:R0:W1:Y:S01]  /*0f00*/  SHFL.DOWN PT, R10, R5, 0x4, 0x1f ;  /* 0x08801f00050a7f89 */ /* 0x00006200000e0000 */
[----:B--2---:R-:W-:Y:S02]  /*0f10*/  IMAD.MOV.U32 R7, RZ, RZ, R8 ;  /* 0x000000ffff077224 */ /* 0x004fe400078e0008 */
[----:B------:R-:W-:Y:S01]  /*0f20*/  IMAD.MOV.U32 R3, RZ, RZ, R4 ;  /* 0x000000ffff037224 */ /* 0x000fe200078e0004 */
[----:B------:R0:W2:Y:S01]  /*0f30*/  SHFL.DOWN PT, R11, R8, 0x4, 0x1f ;  /* 0x08801f00080b7f89 */ /* 0x0000a200000e0000 */
[----:B------:R-:W-:Y:S05]  /*0f40*/  @P3 BRA `(.L_x_721) ;  /* 0x0000000000403947 */ /* 0x000fea0003800000 */
[----:B----4-:R-:W-:Y:S01]  /*0f50*/  ISETP.GE.AND P0, PT, R4, R9, PT ;  /* 0x000000090400720c */ /* 0x010fe20003f06270 */
[----:B-1----:R-:W-:Y:S02]  /*0f60*/  IMAD.MOV.U32 R6, RZ, RZ, R10 ;  /* 0x000000ffff067224 */ /* 0x002fe400078e000a */
        /* <DEDUP_REMOVED lines=14> */
.L_x_721:
[----:B------:R-:W-:Y:S05]  /*1050*/  BSYNC.RECONVERGENT B1 ;  /* 0x0000000000017941 */ /* 0x000fea0003800200 */
.L_x_720:
[----:B0-----:R0:W0:Y:S01]  /*1060*/  SHFL.DOWN PT, R8, R3, 0x8, 0x1f ;  /* 0x09001f0003087f89 */ /* 0x00102200000e0000 */
[----:B------:R-:W-:Y:S01]  /*1070*/  BSSY.RECONVERGENT B1, `(.L_x_722) ;  /* 0x0000017000017945 */ /* 0x000fe20003800200 */
[----:B------:R-:W-:Y:S02]  /*1080*/  IMAD.MOV.U32 R5, RZ, RZ, R6 ;  /* 0x000000ffff057224 */ /* 0x000fe400078e0006 */
[----:B--2---:R2:W0:Y:S01]  /*1090*/  SHFL.DOWN PT, R11, R6, 0x8, 0x1f ;  /* 0x09001f00060b7f89 */ /* 0x00442200000e0000 */
        /* <DEDUP_REMOVED lines=20> */
.L_x_723:
[----:B------:R-:W-:Y:S05]  /*11e0*/  BSYNC.RECONVERGENT B1 ;  /* 0x0000000000017941 */ /* 0x000fea0003800200 */
.L_x_722:
[----:B0-----:R0:W4:Y:S01]  /*11f0*/  SHFL.DOWN PT, R3, R4, 0x10, 0x1f ;  /* 0x0a001f0004037f89 */ /* 0x00112200000e0000 */
[----:B------:R-:W-:Y:S01]  /*1200*/  BSSY.RECONVERGENT B1, `(.L_x_724) ;  /* 0x0000017000017945 */ /* 0x000fe20003800200 */
[----:B--2---:R-:W-:Y:S02]  /*1210*/  IMAD.MOV.U32 R7, RZ, RZ, R5 ;  /* 0x000000ffff077224 */ /* 0x004fe400078e0005 */
[----:B-1----:R0:W1:Y:S01]  /*1220*/  SHFL.DOWN PT, R10, R5, 0x10, 0x1f ;  /* 0x0a001f00050a7f89 */ /* 0x00206200000e0000 */
[----:B------:R-:W-:Y:S02]  /*1230*/  IMAD.MOV.U32 R8, RZ, RZ, R9 ;  /* 0x000000ffff087224 */ /* 0x000fe400078e0009 */
[----:B------:R-:W-:Y:S01]  /*1240*/  IMAD.MOV.U32 R6, RZ, RZ, R4 ;  /* 0x000000ffff067224 */ /* 0x000fe200078e0004 */
[----:B---3--:R0:W2:Y:S01]  /*1250*/  SHFL.DOWN PT, R12, R9, 0x10, 0x1f ;  /* 0x0a001f00090c7f89 */ /* 0x0080a200000e0000 */
        /* <DEDUP_REMOVED lines=17> */
.L_x_725:
[----:B------:R-:W-:Y:S05]  /*1370*/  BSYNC.RECONVERGENT B1 ;  /* 0x0000000000017941 */ /* 0x000fea0003800200 */
.L_x_724:
[----:B------:R-:W-:Y:S04]  /*1380*/  BSSY.RECONVERGENT B1, `(.L_x_726) ;  /* 0x000000c000017945 */ /* 0x000fe80003800200 */
[----:B------:R-:W-:Y:S05]  /*1390*/  @P2 BRA `(.L_x_727) ;  /* 0x0000000000282947 */ /* 0x000fea0003800000 */
[----:B0-----:R-:W0:Y:S01]  /*13a0*/  S2R R5, SR_CgaCtaId ;  /* 0x0000000000057919 */ /* 0x001e220000008800 */
[----:B------:R-:W-:Y:S02]  /*13b0*/  MOV R4, 0x400 ;  /* 0x0000040000047802 */ /* 0x000fe40000000f00 */
[----:B----4-:R-:W-:-:S04]  /*13c0*/  SHF.R.U32.HI R3, RZ, 0x1, R2 ;  /* 0x00000001ff037819 */ /* 0x010fc80000011602 */
[----:B------:R-:W-:Y:S02]  /*13d0*/  LOP3.LUT R3, R3, 0x1f0, RZ, 0xc0, !PT ;  /* 0x000001f003037812 */ /* 0x000fe400078ec0ff */
[----:B0-----:R-:W-:Y:S01]  /*13e0*/  LEA R4, R5, R4, 0x18 ;  /* 0x0000000405047211 */ /* 0x001fe200078ec0ff */
[----:B------:R-:W-:-:S04]  /*13f0*/  IMAD.MOV.U32 R5, RZ, RZ, R8 ;  /* 0x000000ffff057224 */ /* 0x000fc800078e0008 */
[----:B------:R-:W-:Y:S02]  /*1400*/  IMAD.IADD R3, R3, 0x1, R4 ;  /* 0x0000000103037824 */ /* 0x000fe400078e0204 */
[----:B------:R-:W-:-:S03]  /*1410*/  IMAD.MOV.U32 R4, RZ, RZ, R7 ;  /* 0x000000ffff047224 */ /* 0x000fc600078e0007 */
[----:B------:R3:W-:Y:S04]  /*1420*/  STS [R3+0x8], R6 ;  /* 0x0000080603007388 */ /* 0x0007e80000000800 */
[----:B------:R3:W-:Y:S02]  /*1430*/  STS.64 [R3+0x10], R4 ;  /* 0x0000100403007388 */ /* 0x0007e40000000a00 */
.L_x_727:
[----:B------:R-:W-:Y:S05]  /*1440*/  BSYNC.RECONVERGENT B1 ;  /* 0x0000000000017941 */ /* 0x000fea0003800200 */
.L_x_726:
[----:B------:R-:W-:Y:S01]  /*1450*/  BAR.SYNC.DEFER_BLOCKING 0x0 ;  /* 0x0000000000007b1d */ /* 0x000fe20000010000 */
[----:B------:R-:W-:-:S13]  /*1460*/  ISETP.NE.AND P2, PT, R2, RZ, PT ;  /* 0x000000ff0200720c */ /* 0x000fda0003f45270 */
[----:B------:R-:W-:Y:S05]  /*1470*/  @P2 BRA `(.L_x_728) ;  /* 0x0000004400042947 */ /* 0x000fea0003800000 */
[----:B---34-:R-:W3:Y:S01]  /*1480*/  S2R R3, SR_CgaCtaId ;  /* 0x0000000000037919 */ /* 0x018ee20000008800 */
[----:B------:R-:W-:Y:S01]  /*1490*/  MOV R2, 0x400 ;  /* 0x0000040000027802 */ /* 0x000fe20000000f00 */
[----:B------:R-:W-:Y:S03]  /*14a0*/  BSSY.RECONVERGENT B1, `(.L_x_729) ;  /* 0x0000016000017945 */ /* 0x000fe60003800200 */
[----:B---3--:R-:W-:-:S05]  /*14b0*/  LEA R26, R3, R2, 0x18 ;  /* 0x00000002031a7211 */ /* 0x008fca00078ec0ff */
[----:B0-----:R-:W0:Y:S04]  /*14c0*/  LDS R5, [R26+0x18] ;  /* 0x000018001a057984 */ /* 0x001e280000000800 */
        /* <DEDUP_REMOVED lines=19> */
.L_x_730:
[----:B------:R-:W-:Y:S05]  /*1600*/  BSYNC.RECONVERGENT B1 ;  /* 0x0000000000017941 */ /* 0x000fea0003800200 */
.L_x_729:
[----:B------:R-:W0:Y:S01]  /*1610*/  LDS.64 R6, [R26+0x30] ;  /* 0x000030001a067984 */ /* 0x000e220000000a00 */
[----:B------:R-:W-:Y:S01]  /*1620*/  ISETP.GE.AND P0, PT, R21, R22, PT ;  /* 0x000000161500720c */ /* 0x000fe20003f06270 */
[----:B------:R-:W-:Y:S01]  /*1630*/  BSSY.RECONVERGENT B1, `(.L_x_731) ;  /* 0x0000019000017945 */ /* 0x000fe20003800200 */
[----:B------:R-:W-:Y:S01]  /*1640*/  IMAD.MOV.U32 R23, RZ, RZ, R22 ;  /* 0x000000ffff177224 */ /* 0x000fe200078e0016 */
[----:B------:R1:W3:Y:S04]  /*1650*/  LDS R20, [R26+0x48] ;  /* 0x000048001a147984 */ /* 0x0002e80000000800 */
[----:B------:R1:W4:Y:S04]  /*1660*/  LDS R19, [R26+0x58] ;  /* 0x000058001a137984 */ /* 0x0003280000000800 */
[----:B------:R1:W1:Y:S04]  /*1670*/  LDS R18, [R26+0x68] ;  /* 0x000068001a127984 */ /* 0x0002680000000800 */
[----:B------:R0:W1:Y:S04]  /*1680*/  LDS R17, [R26+0x78] ;  /* 0x000078001a117984 */ /* 0x0000680000000800 */
[----:B------:R0:W1:Y:S04]  /*1690*/  LDS.64 R8, [R26+0x40] ;  /* 0x000040001a087984 */ /* 0x0000680000000a00 */
[----:B------:R0:W1:Y:S04]  /*16a0*/  LDS.64 R10, [R26+0x50] ;  /* 0x000050001a0a7984 */ /* 0x0000680000000a00 */
[----:B--2---:R2:W1:Y:S04]  /*16b0*/  LDS.64 R12, [R26+0x60] ;  /* 0x000060001a0c7984 */ /* 0x0044680000000a00 */
        /* <DEDUP_REMOVED lines=16> */
.L_x_732:
[----:B------:R-:W-:Y:S05]  /*17c0*/  BSYNC.RECONVERGENT B1 ;  /* 0x0000000000017941 */ /* 0x000fea0003800200 */
.L_x_731:
        /* <DEDUP_REMOVED lines=17> */
.L_x_734:
[----:B------:R-:W-:Y:S05]  /*18e0*/  BSYNC.RECONVERGENT B1 ;  /* 0x0000000000017941 */ /* 0x000fea0003800200 */
.L_x_733:
[----:B---3--:R-:W-:Y:S01]  /*18f0*/  ISETP.GE.AND P0, PT, R3, R20, PT ;  /* 0x000000140300720c */ /* 0x008fe20003f06270 */
        /* <DEDUP_REMOVED lines=16> */
.L_x_736:
[----:B------:R-:W-:Y:S05]  /*1a00*/  BSYNC.RECONVERGENT B1 ;  /* 0x0000000000017941 */ /* 0x000fea0003800200 */
.L_x_735:
        /* <DEDUP_REMOVED lines=17> */
.L_x_738:
[----:B------:R-:W-:Y:S05]  /*1b20*/  BSYNC.RECONVERGENT B1 ;  /* 0x0000000000017941 */ /* 0x000fea0003800200 */
.L_x_737:
        /* <DEDUP_REMOVED lines=17> */
.L_x_740:
[----:B------:R-:W-:Y:S05]  /*1c40*/  BSYNC.RECONVERGENT B1 ;  /* 0x0000000000017941 */ /* 0x000fea0003800200 */
.L_x_739:
        /* <DEDUP_REMOVED lines=18> */
.L_x_715:
[----:B------:R-:W1:Y:S01]  /*1d70*/  S2R R14, SR_LANEID ;  /* 0x00000000000e7919 */ /* 0x000e620000000000 */
[----:B------:R-:W-:Y:S01]  /*1d80*/  LOP3.LUT R4, R2, 0x3e0, RZ, 0xc0, !PT ;  /* 0x000003e002047812 */ /* 0x000fe200078ec0ff */
[----:B------:R-:W-:Y:S01]  /*1d90*/  BSSY.RECONVERGENT B1, `(.L_x_741) ;  /* 0x0000027000017945 */ /* 0x000fe20003800200 */
[----:B------:R-:W-:-:S03]  /*1da0*/  IMAD.MOV.U32 R16, RZ, RZ, R8 ;  /* 0x000000ffff107224 */ /* 0x000fc600078e0008 */
[----:B------:R-:W-:Y:S01]  /*1db0*/  VIADD R10, R4, 0x20 ;  /* 0x00000020040a7836 */ /* 0x000fe20000000000 */
[----:B------:R-:W-:-:S04]  /*1dc0*/  LOP3.LUT R4, RZ, R4, RZ, 0x33, !PT ;  /* 0x00000004ff047212 */ /* 0x000fc800078e33ff */
[----:B------:R-:W-:Y:S01]  /*1dd0*/  ISETP.GT.AND P0, PT, R10, R3, PT ;  /* 0x000000030a00720c */ /* 0x000fe20003f04270 */
[----:B------:R-:W-:-:S05]  /*1de0*/  IMAD.IADD R4, R3, 0x1, R4 ;  /* 0x0000000103047824 */ /* 0x000fca00078e0204 */
[----:B------:R-:W-:-:S05]  /*1df0*/  SEL R5, R4, 0x1f, P0 ;  /* 0x0000001f04057807 */ /* 0x000fca0000000000 */
[----:B------:R2:W3:Y:S04]  /*1e00*/  SHFL.DOWN PT, R9, R6, 0x1, R5 ;  /* 0x0820000006097989 */ /* 0x0004e800000e0005 */
[----:B------:R2:W4:Y:S01]  /*1e10*/  SHFL.DOWN PT, R11, R8, 0x1, R5 ;  /* 0x08200000080b7989 */ /* 0x00052200000e0005 */
[CC--:B-1----:R-:W-:Y:S01]  /*1e20*/  ISETP.GE.AND P0, PT, R14.reuse, R5.reuse, PT ;  /* 0x000000050e00720c */ /* 0x0c2fe20003f06270 */
[C---:B------:R-:W-:Y:S01]  /*1e30*/  VIADD R10, R14.reuse, 0x4 ;  /* 0x000000040e0a7836 */ /* 0x040fe20000000000 */
[C---:B------:R-:W-:Y:S01]  /*1e40*/  ISETP.NE.AND P2, PT, R14.reuse, RZ, PT ;  /* 0x000000ff0e00720c */ /* 0x040fe20003f45270 */
[C---:B------:R-:W-:Y:S02]  /*1e50*/  VIADD R4, R14.reuse, 0x2 ;  /* 0x000000020e047836 */ /* 0x040fe40000000000 */
[----:B0-----:R-:W-:Y:S01]  /*1e60*/  VIADD R12, R14, 0x8 ;  /* 0x000000080e0c7836 */ /* 0x001fe20000000000 */
[-C--:B------:R-:W-:Y:S01]  /*1e70*/  ISETP.GT.AND P5, PT, R10, R5.reuse, PT ;  /* 0x000000050a00720c */ /* 0x080fe20003fa4270 */
[----:B------:R-:W-:Y:S01]  /*1e80*/  VIADD R14, R14, 0x10 ;  /* 0x000000100e0e7836 */ /* 0x000fe20000000000 */
[----:B-----5:R2:W0:Y:S01]  /*1e90*/  SHFL.DOWN PT, R10, R7, 0x1, R5 ;  /* 0x08200000070a7989 */ /* 0x02042200000e0005 */
[-C--:B------:R-:W-:Y:S01]  /*1ea0*/  ISETP.GT.AND P1, PT, R4, R5.reuse, PT ;  /* 0x000000050400720c */ /* 0x080fe20003f24270 */
[----:B------:R-:W-:Y:S01]  /*1eb0*/  IMAD.MOV.U32 R4, RZ, RZ, R7 ;  /* 0x000000ffff047224 */ /* 0x000fe200078e0007 */
[----:B------:R-:W-:-:S02]  /*1ec0*/  ISETP.GT.AND P4, PT, R12, R5, PT ;  /* 0x000000050c00720c */ /* 0x000fc40003f84270 */
[----:B------:R-:W-:Y:S01]  /*1ed0*/  ISETP.GT.AND P3, PT, R14, R5, PT ;  /* 0x000000050e00720c */ /* 0x000fe20003f64270 */
[----:B------:R-:W-:Y:S01]  /*1ee0*/  IMAD.MOV.U32 R14, RZ, RZ, R6 ;  /* 0x000000ffff0e7224 */ /* 0x000fe200078e0006 */
[----:B---3--:R-:W-:Y:S11]  /*1ef0*/  @P0 BRA `(.L_x_742) ;  /* 0x0000000000400947 */ /* 0x008ff60003800000 */
[----:B0-----:R-:W-:Y:S01]  /*1f00*/  ISETP.GE.AND P0, PT, R7, R10, PT ;  /* 0x0000000a0700720c */ /* 0x001fe20003f06270 */
[----:B------:R-:W-:Y:S02]  /*1f10*/  IMAD.MOV.U32 R4, RZ, RZ, R10 ;  /* 0x000000ffff047224 */ /* 0x000fe400078e000a */
[----:B------:R-:W-:Y:S02]  /*1f20*/  IMAD.MOV.U32 R14, RZ, RZ, R9 ;  /* 0x000000ffff0e7224 */ /* 0x000fe400078e0009 */
[----:B----4-:R-:W-:-:S08]  /*1f30*/  IMAD.MOV.U32 R16, RZ, RZ, R11 ;  /* 0x000000ffff107224 */ /* 0x010fd000078e000b */
        /* <DEDUP_REMOVED lines=12> */
.L_x_742:
[----:B------:R-:W-:Y:S05]  /*2000*/  BSYNC.RECONVERGENT B1 ;  /* 0x0000000000017941 */ /* 0x000fea0003800200 */
.L_x_741:
[----:B--2---:R1:W2:Y:S01]  /*2010*/  SHFL.DOWN PT, R7, R4, 0x2, R5 ;  /* 0x0840000004077989 */ /* 0x0042a200000e0005 */
[----:B------:R-:W-:Y:S01]  /*2020*/  BSSY.RECONVERGENT B1, `(.L_x_743) ;  /* 0x0000017000017945 */ /* 0x000fe20003800200 */
[----:B------:R-:W-:Y:S02]  /*2030*/  IMAD.MOV.U32 R6, RZ, RZ, R4 ;  /* 0x000000ffff067224 */ /* 0x000fe400078e0004 */
[----:B------:R1:W3:Y:S01]  /*2040*/  SHFL.DOWN PT, R9, R14, 0x2, R5 ;  /* 0x084000000e097989 */ /* 0x0002e200000e0005 */
[----:B0-----:R-:W-:Y:S02]  /*2050*/  IMAD.MOV.U32 R10, RZ, RZ, R14 ;  /* 0x000000ffff0a7224 */ /* 0x001fe400078e000e */
[----:B------:R-:W-:Y:S01]  /*2060*/  IMAD.MOV.U32 R12, RZ, RZ, R16 ;  /* 0x000000ffff0c7224 */ /* 0x000fe200078e0010 */
[----:B----4-:R1:W0:Y:S01]  /*2070*/  SHFL.DOWN PT, R11, R16, 0x2, R5 ;  /* 0x08400000100b7989 */ /* 0x01022200000e0005 */
[----:B------:R-:W-:Y:S05]  /*2080*/  @P1 BRA `(.L_x_744) ;  /* 0x0000000000401947 */ /* 0x000fea0003800000 */
[----:B--2---:R-:W-:Y:S01]  /*2090*/  ISETP.GE.AND P0, PT, R4, R7, PT ;  /* 0x000000070400720c */ /* 0x004fe20003f06270 */
[----:B------:R-:W-:Y:S02]  /*20a0*/  IMAD.MOV.U32 R6, RZ, RZ, R7 ;  /* 0x000000ffff067224 */ /* 0x000fe400078e0007 */
[----:B---3--:R-:W-:Y:S02]  /*20b0*/  IMAD.MOV.U32 R10, RZ, RZ, R9 ;  /* 0x000000ffff0a7224 */ /* 0x008fe400078e0009 */
        /* <DEDUP_REMOVED lines=13> */
.L_x_744:
[----:B------:R-:W-:Y:S05]  /*2190*/  BSYNC.RECONVERGENT B1 ;  /* 0x0000000000017941 */ /* 0x000fea0003800200 */
.L_x_743:
[----:B--2---:R2:W4:Y:S01]  /*21a0*/  SHFL.DOWN PT, R7, R6, 0x4, R5 ;  /* 0x0880000006077989 */ /* 0x00452200000e0005 */
[----:B------:R-:W-:Y:S01]  /*21b0*/  BSSY.RECONVERGENT B1, `(.L_x_745) ;  /* 0x0000017000017945 */ /* 0x000fe20003800200 */
[----:B-1----:R-:W-:Y:S02]  /*21c0*/  IMAD.MOV.U32 R4, RZ, RZ, R6 ;  /* 0x000000ffff047224 */ /* 0x002fe400078e0006 */
[----:B---3--:R2:W1:Y:S01]  /*21d0*/  SHFL.DOWN PT, R9, R10, 0x4, R5 ;  /* 0x088000000a097989 */ /* 0x00846200000e0005 */
        /* <DEDUP_REMOVED lines=20> */
.L_x_746:
[----:B------:R-:W-:Y:S05]  /*2320*/  BSYNC.RECONVERGENT B1 ;  /* 0x0000000000017941 */ /* 0x000fea0003800200 */
.L_x_745:
        /* <DEDUP_REMOVED lines=24> */
.L_x_748:
[----:B------:R-:W-:Y:S05]  /*24b0*/  BSYNC.RECONVERGENT B1 ;  /* 0x0000000000017941 */ /* 0x000fea0003800200 */
.L_x_747:
[----:B-1----:R1:W2:Y:S01]  /*24c0*/  SHFL.DOWN PT, R9, R10, 0x10, R5 ;  /* 0x0a0000000a097989 */ /* 0x0022a200000e0005 */
[----:B------:R-:W-:Y:S01]  /*24d0*/  BSSY.RECONVERGENT B1, `(.L_x_749) ;  /* 0x0000017000017945 */ /* 0x000fe20003800200 */
[----:B------:R-:W-:Y:S02]  /*24e0*/  IMAD.MOV.U32 R6, RZ, RZ, R10 ;  /* 0x000000ffff067224 */ /* 0x000fe400078e000a */
[----:B0-----:R1:W0:Y:S01]  /*24f0*/  SHFL.DOWN PT, R11, R12, 0x10, R5 ;  /* 0x0a0000000c0b7989 */ /* 0x00122200000e0005 */
[----:B----4-:R-:W-:Y:S02]  /*2500*/  IMAD.MOV.U32 R7, RZ, RZ, R12 ;  /* 0x000000ffff077224 */ /* 0x010fe400078e000c */
[----:B---3--:R-:W-:Y:S01]  /*2510*/  IMAD.MOV.U32 R8, RZ, RZ, R14 ;  /* 0x000000ffff087224 */ /* 0x008fe200078e000e */
[----:B------:R1:W3:Y:S01]  /*2520*/  SHFL.DOWN PT, R13, R14, 0x10, R5 ;  /* 0x0a0000000e0d7989 */ /* 0x0002e200000e0005 */
[----:B------:R-:W-:Y:S05]  /*2530*/  @P3 BRA `(.L_x_750) ;  /* 0x0000000000403947 */ /* 0x000fea0003800000 */
        /* <DEDUP_REMOVED lines=16> */
.L_x_750:
[----:B------:R-:W-:Y:S05]  /*2640*/  BSYNC.RECONVERGENT B1 ;  /* 0x0000000000017941 */ /* 0x000fea0003800200 */
.L_x_749:
[----:B------:R-:W-:Y:S04]  /*2650*/  BSSY.RECONVERGENT B1, `(.L_x_751) ;  /* 0x000000c000017945 */ /* 0x000fe80003800200 */
[----:B------:R-:W-:Y:S05]  /*2660*/  @P2 BRA `(.L_x_752) ;  /* 0x0000000000282947 */ /* 0x000fea0003800000 */
[----:B-1----:R-:W1:Y:S01]  /*2670*/  S2R R10, SR_CgaCtaId ;  /* 0x00000000000a7919 */ /* 0x002e620000008800 */
[----:B------:R-:W-:Y:S02]  /*2680*/  MOV R5, 0x400 ;  /* 0x0000040000057802 */ /* 0x000fe40000000f00 */
[----:B------:R-:W-:-:S04]  /*2690*/  SHF.R.U32.HI R4, RZ, 0x1, R2 ;  /* 0x00000001ff047819 */ /* 0x000fc80000011602 */
[----:B------:R-:W-:Y:S02]  /*26a0*/  LOP3.LUT R4, R4, 0x1f0, RZ, 0xc0, !PT ;  /* 0x000001f004047812 */ /* 0x000fe400078ec0ff */
[----:B-1----:R-:W-:-:S05]  /*26b0*/  LEA R5, R10, R5, 0x18 ;  /* 0x000000050a057211 */ /* 0x002fca00078ec0ff */
[----:B--2---:R-:W-:Y:S02]  /*26c0*/  IMAD.IADD R9, R4, 0x1, R5 ;  /* 0x0000000104097824 */ /* 0x004fe400078e0205 */
[----:B------:R-:W-:Y:S02]  /*26d0*/  IMAD.MOV.U32 R4, RZ, RZ, R7 ;  /* 0x000000ffff047224 */ /* 0x000fe400078e0007 */
[----:B------:R-:W-:Y:S01]  /*26e0*/  IMAD.MOV.U32 R5, RZ, RZ, R8 ;  /* 0x000000ffff057224 */ /* 0x000fe200078e0008 */
[----:B------:R4:W-:Y:S04]  /*26f0*/  STS [R9+0x8], R6 ;  /* 0x0000080609007388 */ /* 0x0009e80000000800 */
[----:B------:R4:W-:Y:S02]  /*2700*/  STS.64 [R9+0x10], R4 ;  /* 0x0000100409007388 */ /* 0x0009e40000000a00 */
.L_x_752:
[----:B------:R-:W-:Y:S05]  /*2710*/  BSYNC.RECONVERGENT B1 ;  /* 0x0000000000017941 */ /* 0x000fea0003800200 */
.L_x_751:
[----:B------:R-:W-:Y:S01]  /*2720*/  BAR.SYNC.DEFER_BLOCKING 0x0 ;  /* 0x0000000000007b1d */ /* 0x000fe20000010000 */
[----:B------:R-:W-:-:S13]  /*2730*/  ISETP.NE.AND P2, PT, R2, RZ, PT ;  /* 0x000000ff0200720c */ /* 0x000fda0003f45270 */
[----:B------:R-:W-:Y:S05]  /*2740*/  @P2 BRA `(.L_x_728) ;  /* 0x0000003000502947 */ /* 0x000fea0003800000 */
[C---:B------:R-:W-:Y:S01]  /*2750*/  ISETP.GE.AND P0, PT, R3.reuse, 0x21, PT ;  /* 0x000000210300780c */ /* 0x040fe20003f06270 */
[----:B------:R-:W-:Y:S01]  /*2760*/  IMAD.MOV.U32 R2, RZ, RZ, R6 ;  /* 0x000000ffff027224 */ /* 0x000fe200078e0006 */
[C---:B------:R-:W-:Y:S01]  /*2770*/  ISETP.GE.AND P5, PT, R3.reuse, 0x41, PT ;  /* 0x000000410300780c */ /* 0x040fe20003fa6270 */
[----:B0-----:R-:W-:Y:S01]  /*2780*/  IMAD.MOV.U32 R11, RZ, RZ, R7 ;  /* 0x000000ffff0b7224 */ /* 0x001fe200078e0007 */
[C---:B------:R-:W-:Y:S01]  /*2790*/  ISETP.GE.AND P4, PT, R3.reuse, 0x61, PT ;  /* 0x000000610300780c */ /* 0x040fe20003f86270 */
[----:B-1----:R-:W-:Y:S01]  /*27a0*/  IMAD.MOV.U32 R10, RZ, RZ, R8 ;  /* 0x000000ffff0a7224 */ /* 0x002fe200078e0008 */
[----:B------:R-:W-:-:S07]  /*27b0*/  ISETP.GE.AND P3, PT, R3, 0x81, PT ;  /* 0x000000810300780c */ /* 0x000fce0003f66270 */
[----:B------:R-:W-:Y:S06]  /*27c0*/  @!P0 BRA `(.L_x_753) ;  /* 0x00000000005c8947 */ /* 0x000fec0003800000 */
[----:B------:R-:W0:Y:S01]  /*27d0*/  S2UR UR5, SR_CgaCtaId ;  /* 0x00000000000579c3 */ /* 0x000e220000008800 */
[----:B------:R-:W-:Y:S01]  /*27e0*/  UMOV UR4, 0x400 ;  /* 0x0000040000047882 */ /* 0x000fe20000000000 */
[----:B------:R-:W-:Y:S01]  /*27f0*/  BSSY.RECONVERGENT B1, `(.L_x_753) ;  /* 0x0000014000017945 */ /* 0x000fe20003800200 */
[----:B0-----:R-:W-:-:S09]  /*2800*/  ULEA UR4, UR5, UR4, 0x18 ;  /* 0x0000000405047291 */ /* 0x001fd2000f8ec0ff */
[----:B----4-:R-:W0:Y:S04]  /*2810*/  LDS R5, [UR4+0x18] ;  /* 0x00001804ff057984 */ /* 0x010e280008000800 */
[----:B---3--:R-:W1:Y:S01]  /*2820*/  LDS.64 R12, [UR4+0x20] ;  /* 0x00002004ff0c7984 */ /* 0x008e620008000a00 */
        /* <DEDUP_REMOVED lines=16> */
.L_x_754:
[----:B------:R-:W-:Y:S05]  /*2930*/  BSYNC.RECONVERGENT B1 ;  /* 0x0000000000017941 */ /* 0x000fea0003800200 */
.L_x_753:
[----:B----4-:R-:W-:Y:S02]  /*2940*/  IMAD.MOV.U32 R4, RZ, RZ, R2 ;  /* 0x000000ffff047224 */ /* 0x010fe400078e0002 */
[----:B--2---:R-:W-:Y:S02]  /*2950*/  IMAD.MOV.U32 R9, RZ, RZ, R11 ;  /* 0x000000ffff097224 */ /* 0x004fe400078e000b */
[----:B------:R-:W-:Y:S01]  /*2960*/  IMAD.MOV.U32 R8, RZ, RZ, R10 ;  /* 0x000000ffff087224 */ /* 0x000fe200078e000a */
[----:B------:R-:W-:Y:S06]  /*2970*/  @!P5 BRA `(.L_x_755) ;  /* 0x00000000005cd947 */ /* 0x000fec0003800000 */
[----:B------:R-:W0:Y:S01]  /*2980*/  S2UR UR5, SR_CgaCtaId ;  /* 0x00000000000579c3 */ /* 0x000e220000008800 */
[----:B------:R-:W-:Y:S01]  /*2990*/  UMOV UR4, 0x400 ;  /* 0x0000040000047882 */ /* 0x000fe20000000000 */
[----:B------:R-:W-:Y:S01]  /*29a0*/  BSSY.RECONVERGENT B1, `(.L_x_755) ;  /* 0x0000014000017945 */ /* 0x000fe20003800200 */
[----:B0-----:R-:W-:-:S09]  /*29b0*/  ULEA UR4, UR5, UR4, 0x18 ;  /* 0x0000000405047291 */ /* 0x001fd2000f8ec0ff */
[----:B------:R-:W0:Y:S04]  /*29c0*/  LDS R5, [UR4+0x28] ;  /* 0x00002804ff057984 */ /* 0x000e280008000800 */
[----:B------:R-:W1:Y:S01]  /*29d0*/  LDS.64 R6, [UR4+0x30] ;  /* 0x00003004ff067984 */ /* 0x000e620008000a00 */
        /* <DEDUP_REMOVED lines=16> */
.L_x_756:
[----:B------:R-:W-:Y:S05]  /*2ae0*/  BSYNC.RECONVERGENT B1 ;  /* 0x0000000000017941 */ /* 0x000fea0003800200 */
.L_x_755:
        /* <DEDUP_REMOVED lines=29> */
.L_x_758:
[----:B------:R-:W-:Y:S05]  /*2cc0*/  BSYNC.RECONVERGENT B1 ;  /* 0x0000000000017941 */ /* 0x000fea0003800200 */
.L_x_757:
        /* <DEDUP_REMOVED lines=26> */
.L_x_760:
[----:B------:R-:W-:Y:S05]  /*2e70*/  BSYNC.RECONVERGENT B1 ;  /* 0x0000000000017941 */ /* 0x000fea0003800200 */
.L_x_759:
        /* <DEDUP_REMOVED lines=26> */
.L_x_762:
[----:B------:R-:W-:Y:S05]  /*3020*/  BSYNC.RECONVERGENT B1 ;  /* 0x0000000000017941 */ /* 0x000fea0003800200 */
.L_x_761:
        /* <DEDUP_REMOVED lines=26> */
.L_x_764:
[----:B------:R-:W-:Y:S05]  /*31d0*/  BSYNC.RECONVERGENT B1 ;  /* 0x0000000000017941 */ /* 0x000fea0003800200 */
.L_x_763:
        /* <DEDUP_REMOVED lines=27> */
.L_x_696:
[----:B------:R-:W0:Y:S01]  /*3390*/  S2R R2, SR_TID.X ;  /* 0x0000000000027919 */ /* 0x000e220000002100 */
[----:B------:R-:W1:Y:S01]  /*33a0*/  LDCU.128 UR12, c[0x0][0x380] ;  /* 0x00007000ff0c77ac */ /* 0x000e620008000c00 */
[----:B------:R-:W-:Y:S02]  /*33b0*/  SHF.R.S32.HI R14, RZ, 0x1f, R5 ;  /* 0x0000001fff0e7819 */ /* 0x000fe40000011405 */
[----:B0-----:R-:W-:-:S04]  /*33c0*/  IADD3 R3, P0, PT, R5, R2, RZ ;  /* 0x0000000205037210 */ /* 0x001fc80007f1e0ff */
[----:B-1----:R-:W-:Y:S01]  /*33d0*/  LEA R6, P1, R3, UR12, 0x2 ;  /* 0x0000000c03067c11 */ /* 0x002fe2000f8210ff */
[----:B------:R-:W-:-:S05]  /*33e0*/  IMAD.X R8, RZ, RZ, R14, P0 ;  /* 0x000000ffff087224 */ /* 0x000fca00000e060e */
[----:B------:R-:W-:-:S05]  /*33f0*/  LEA.HI.X R7, R3, UR13, R8, 0x2, P1 ;  /* 0x0000000d03077c11 */ /* 0x000fca00088f1408 */
[----:B------:R-:W2:Y:S04]  /*3400*/  LDG.E R8, desc[UR10][R6.64] ;  /* 0x0000000a06087981 */ /* 0x000ea8000c1e1900 */
[----:B------:R-:W2:Y:S04]  /*3410*/  LDG.E R9, desc[UR10][R6.64+0x400] ;  /* 0x0004000a06097981 */ /* 0x000ea8000c1e1900 */
[----:B------:R-:W3:Y:S04]  /*3420*/  LDG.E R10, desc[UR10][R6.64+0x800] ;  /* 0x0008000a060a7981 */ /* 0x000ee8000c1e1900 */
[----:B------:R-:W4:Y:S04]  /*3430*/  LDG.E R11, desc[UR10][R6.64+0xc00] ;  /* 0x000c000a060b7981 */ /* 0x000f28000c1e1900 */
[----:B------:R0:W5:Y:S02]  /*3440*/  LDG.E R3, desc[UR10][R6.64+0x1000] ;  /* 0x0010000a06037981 */ /* 0x000164000c1e1900 */
[----:B0-----:R-:W-:-:S02]  /*3450*/  LOP3.LUT R6, R2, 0x400, RZ, 0xfc, !PT ;  /* 0x0000040002067812 */ /* 0x001fc400078efcff */
[CC--:B--2---:R-:W-:Y:S02]  /*3460*/  VIMNMX R13, PT, PT, R8.reuse, R9.reuse, !PT ;  /* 0x00000009080d7248 */ /* 0x0c4fe40007fe0100 */
[----:B------:R-:W-:Y:S01]  /*3470*/  ISETP.GE.AND P0, PT, R8, R9, PT ;  /* 0x000000090800720c */ /* 0x000fe20003f06270 */
[----:B------:R-:W-:Y:S01]  /*3480*/  VIADD R9, R2, 0x200 ;  /* 0x0000020002097836 */ /* 0x000fe20000000000 */
[----:B---3--:R-:W-:Y:S02]  /*3490*/  VIMNMX R12, PT, PT, R10, R13, !PT ;  /* 0x0000000d0a0c7248 */ /* 0x008fe40007fe0100 */
[----:B------:R-:W-:Y:S02]  /*34a0*/  ISETP.GE.AND P2, PT, R13, R10, PT ;  /* 0x0000000a0d00720c */ /* 0x000fe40003f46270 */
[----:B----4-:R-:W-:Y:S02]  /*34b0*/  ISETP.GE.AND P3, PT, R12, R11, PT ;  /* 0x0000000b0c00720c */ /* 0x010fe40003f66270 */
[----:B------:R-:W-:Y:S01]  /*34c0*/  VIMNMX R12, PT, PT, R11, R12, !PT ;  /* 0x0000000c0b0c7248 */ /* 0x000fe20007fe0100 */
[----:B------:R-:W-:-:S03]  /*34d0*/  VIADD R11, R2, 0x100 ;  /* 0x00000100020b7836 */ /* 0x000fc60000000000 */
[----:B-----5:R-:W-:-:S05]  /*34e0*/  ISETP.GE.AND P1, PT, R12, R3, PT ;  /* 0x000000030c00720c */ /* 0x020fca0003f26270 */
[----:B------:R-:W-:Y:S02]  /*34f0*/  @P2 SEL R9, R11, R2, !P0 ;  /* 0x000000020b092207 */ /* 0x000fe40004000000 */
[----:B------:R-:W-:Y:S01]  /*3500*/  IADD3 R8, P2, PT, R5, UR14, RZ ;  /* 0x0000000e05087c10 */ /* 0x000fe2000ff5e0ff */
[----:B------:R-:W-:-:S03]  /*3510*/  @!P3 VIADD R9, R2, 0x300 ;  /* 0x000003000209b836 */ /* 0x000fc60000000000 */
[----:B------:R-:W-:Y:S02]  /*3520*/  IADD3.X R7, PT, PT, R14, UR15, RZ, P2, !PT ;  /* 0x0000000f0e077c10 */ /* 0x000fe400097fe4ff */
[----:B------:R-:W-:Y:S02]  /*3530*/  ISETP.LE.AND P2, PT, R4, UR6, PT ;  /* 0x0000000604007c0c */ /* 0x000fe4000bf43270 */
[C---:B------:R-:W-:Y:S02]  /*3540*/  @P1 ISETP.GE.U32.AND P0, PT, R9.reuse, R6, PT ;  /* 0x000000060900120c */ /* 0x040fe40003f06070 */
[-C--:B------:R-:W-:Y:S02]  /*3550*/  IADD3 R5, P3, PT, R6, R8.reuse, RZ ;  /* 0x0000000806057210 */ /* 0x080fe40007f7e0ff */
[----:B------:R-:W-:Y:S02]  /*3560*/  @P1 IADD3 R8, P4, PT, R9, R8, RZ ;  /* 0x0000000809081210 */ /* 0x000fe40007f9e0ff */
[----:B------:R-:W-:Y:S01]  /*3570*/  @P1 ISETP.GE.U32.AND.EX P0, PT, RZ, RZ, PT, P0 ;  /* 0x000000ffff00120c */ /* 0x000fe20003f06100 */
[----:B------:R-:W-:-:S02]  /*3580*/  IMAD.X R6, RZ, RZ, R7, P3 ;  /* 0x000000ffff067224 */ /* 0x000fc400018e0607 */
        /* <DEDUP_REMOVED lines=17> */
[----:B------:R-:W-:-:S05]  /*36a0*/  IMAD.MOV.U32 R11, RZ, RZ, 0x500 ;  /* 0x00000500ff0b7424 */ /* 0x000fca00078e00ff */
[----:B------:R-:W2:Y:S01]  /*36b0*/  ATOMG.E.ADD.STRONG.GPU PT, R7, desc[UR10][R8.64], R11 ;  /* 0x8000000b080779a8 */ /* 0x000ea200081ef10a */
[----:B------:R-:W0:Y:S01]  /*36c0*/  S2UR UR5, SR_CgaCtaId ;  /* 0x00000000000579c3 */ /* 0x000e220000008800 */
[----:B------:R-:W-:Y:S02]  /*36d0*/  UMOV UR4, 0x400 ;  /* 0x0000040000047882 */ /* 0x000fe40000000000 */
[----:B0-----:R-:W-:Y:S01]  /*36e0*/  ULEA UR4, UR5, UR4, 0x18 ;  /* 0x0000000405047291 */ /* 0x001fe2000f8ec0ff */
[----:B--2---:R-:W-:-:S08]  /*36f0*/  VIADD R7, R7, UR6 ;  /* 0x0000000607077c36 */ /* 0x004fd00008000000 */
[----:B------:R0:W-:Y:S03]  /*3700*/  STS [UR4+0x98], R7 ;  /* 0x00009807ff007988 */ /* 0x0001e60008000804 */
.L_x_767:
[----:B------:R-:W-:Y:S05]  /*3710*/  BSYNC.RECONVERGENT B1 ;  /* 0x0000000000017941 */ /* 0x000fea0003800200 */
.L_x_766:
[----:B------:R-:W1:Y:S08]  /*3720*/  S2UR UR5, SR_CgaCtaId ;  /* 0x00000000000579c3 */ /* 0x000e700000008800 */
[----:B------:R-:W-:Y:S06]  /*3730*/  BAR.SYNC.DEFER_BLOCKING 0x0 ;  /* 0x0000000000007b1d */ /* 0x000fec0000010000 */
[----:B------:R-:W-:-:S02]  /*3740*/  UMOV UR4, 0x400 ;  /* 0x0000040000047882 */ /* 0x000fc40000000000 */
[----:B-1----:R-:W-:-:S06]  /*3750*/  ULEA UR4, UR5, UR4, 0x18 ;  /* 0x0000000405047291 */ /* 0x002fcc000f8ec0ff */
[----:B0-----:R-:W-:-:S05]  /*3760*/  IMAD.U32 R7, RZ, RZ, UR4 ;  /* 0x00000004ff077e24 */ /* 0x001fca000f8e00ff */
[----:B------:R-:W0:Y:S02]  /*3770*/  LDS R11, [R7+0x98] ;  /* 0x00009800070b7984 */ /* 0x000e240000000800 */
[----:B0-----:R-:W-:-:S05]  /*3780*/  VIADD R13, R11, 0x500 ;  /* 0x000005000b0d7836 */ /* 0x001fca0000000000 */
[----:B------:R-:W-:-:S13]  /*3790*/  ISETP.GT.AND P0, PT, R13, R4, PT ;  /* 0x000000040d00720c */ /* 0x000fda0003f04270 */
[----:B------:R-:W-:Y:S05]  /*37a0*/  @P0 BRA `(.L_x_768) ;  /* 0x00000004004c0947 */ /* 0x000fea0003800000 */
[----:B------:R-:W-:Y:S01]  /*37b0*/  BSSY.RECONVERGENT B1, `(.L_x_768) ;  /* 0x0000052000017945 */ /* 0x000fe20003800200 */
[----:B------:R-:W-:Y:S01]  /*37c0*/  IMAD.MOV.U32 R12, RZ, RZ, R3 ;  /* 0x000000ffff0c7224 */ /* 0x000fe200078e0003 */
[----:B------:R-:W0:Y:S01]  /*37d0*/  LDCU UR7, c[0x0][0x398] ;  /* 0x00007300ff0777ac */ /* 0x000e220008000800 */
[----:B------:R-:W-:Y:S02]  /*37e0*/  IMAD.MOV.U32 R16, RZ, RZ, R5 ;  /* 0x000000ffff107224 */ /* 0x000fe400078e0005 */
[----:B------:R-:W-:Y:S01]  /*37f0*/  IMAD.MOV.U32 R23, RZ, RZ, R6 ;  /* 0x000000ffff177224 */ /* 0x000fe200078e0006 */
[----:B------:R-:W1:Y:S06]  /*3800*/  LDCU.128 UR12, c[0x0][0x380] ;  /* 0x00007000ff0c77ac */ /* 0x000e6c0008000c00 */
.L_x_771:
[----:B------:R-:W-:-:S04]  /*3810*/  IADD3 R21, P0, PT, R2, R11, RZ ;  /* 0x0000000b02157210 */ /* 0x000fc80007f1e0ff */
[----:B------:R-:W-:Y:S02]  /*3820*/  LEA.HI.X.SX32 R20, R11, RZ, 0x1, P0 ;  /* 0x000000ff0b147211 */ /* 0x000fe400000f0eff */
[----:B-1----:R-:W-:-:S04]  /*3830*/  LEA R4, P0, R21, UR12, 0x2 ;  /* 0x0000000c15047c11 */ /* 0x002fc8000f8010ff */
[----:B------:R-:W-:-:S05]  /*3840*/  LEA.HI.X R5, R21, UR13, R20, 0x2, P0 ;  /* 0x0000000d15057c11 */ /* 0x000fca00080f1414 */
[----:B------:R-:W2:Y:S04]  /*3850*/  LDG.E R11, desc[UR10][R4.64] ;  /* 0x0000000a040b7981 */ /* 0x000ea8000c1e1900 */
[----:B------:R-:W3:Y:S04]  /*3860*/  LDG.E R14, desc[UR10][R4.64+0x400] ;  /* 0x0004000a040e7981 */ /* 0x000ee8000c1e1900 */
[----:B------:R-:W4:Y:S04]  /*3870*/  LDG.E R13, desc[UR10][R4.64+0x800] ;  /* 0x0008000a040d7981 */ /* 0x000f28000c1e1900 */
[----:B------:R-:W4:Y:S01]  /*3880*/  LDG.E R10, desc[UR10][R4.64+0xc00] ;  /* 0x000c000a040a7981 */ /* 0x000f22000c1e1900 */
[----:B------:R-:W-:-:S03]  /*3890*/  IADD3 R21, P0, PT, R21, UR14, RZ ;  /* 0x0000000e15157c10 */ /* 0x000fc6000ff1e0ff */
[----:B------:R1:W5:Y:S01]  /*38a0*/  LDG.E R3, desc[UR10][R4.64+0x1000] ;  /* 0x0010000a04037981 */ /* 0x000362000c1e1900 */
[----:B------:R-:W-:Y:S01]  /*38b0*/  IADD3.X R20, PT, PT, R20, UR15, RZ, P0, !PT ;  /* 0x0000000f14147c10 */ /* 0x000fe200087fe4ff */
[----:B------:R-:W-:Y:S01]  /*38c0*/  BSSY.RECONVERGENT B2, `(.L_x_769) ;  /* 0x000002a000027945 */ /* 0x000fe20003800200 */
[----:B------:R-:W-:Y:S01]  /*38d0*/  BAR.SYNC.DEFER_BLOCKING 0x0 ;  /* 0x0000000000007b1d */ /* 0x000fe20000010000 */
[C---:B------:R-:W-:Y:S02]  /*38e0*/  IADD3 R18, P3, PT, R21.reuse, 0x100, RZ ;  /* 0x0000010015127810 */ /* 0x040fe40007f7e0ff */
[C---:B------:R-:W-:Y:S02]  /*38f0*/  IADD3 R17, P4, PT, R21.reuse, 0x200, RZ ;  /* 0x0000020015117810 */ /* 0x040fe40007f9e0ff */
[----:B-1----:R-:W-:Y:S01]  /*3900*/  IADD3 R5, P6, PT, R21, 0x400, RZ ;  /* 0x0000040015057810 */ /* 0x002fe20007fde0ff */
[----:B------:R-:W-:Y:S01]  /*3910*/  IMAD.X R19, RZ, RZ, R20, P3 ;  /* 0x000000ffff137224 */ /* 0x000fe200018e0614 */
[----:B------:R-:W-:-:S03]  /*3920*/  ISETP.NE.AND P3, PT, R2, RZ, PT ;  /* 0x000000ff0200720c */ /* 0x000fc60003f65270 */
        /* <DEDUP_REMOVED lines=9> */
[--C-:B------:R-:W-:Y:S02]  /*39c0*/  IMAD.X R16, RZ, RZ, R20.reuse, P4 ;  /* 0x000000ffff107224 */ /* 0x100fe400020e0614 */
[----:B------:R-:W-:Y:S01]  /*39d0*/  IMAD.X R15, RZ, RZ, R20, P5 ;  /* 0x000000ffff0f7224 */ /* 0x000fe200028e0614 */
[----:B------:R-:W-:-:S07]  /*39e0*/  @P2 SEL R20, R23, R20, P0 ;  /* 0x0000001417142207 */ /* 0x000fce0000000000 */
        /* <DEDUP_REMOVED lines=10> */
[----:B------:R-:W-:Y:S02]  /*3a90*/  @P2 SEL R13, R14, R13, P0 ;  /* 0x0000000d0e0d2207 */ /* 0x000fe40000000000 */
[----:B------:R-:W-:Y:S02]  /*3aa0*/  @P2 SEL R17, R18, R17, P0 ;  /* 0x0000001112112207 */ /* 0x000fe40000000000 */
[----:B------:R-:W-:Y:S02]  /*3ab0*/  ISETP.GE.AND P1, PT, R13, R10, PT ;  /* 0x0000000a0d00720c */ /* 0x000fe40003f26270 */
[----:B------:R-:W-:Y:S01]  /*3ac0*/  @P2 SEL R16, R19, R16, P0 ;  /* 0x0000001013102207 */ /* 0x000fe20000000000 */
[----:B------:R-:W-:Y:S10]  /*3ad0*/  @P3 BRA `(.L_x_770) ;  /* 0x0000000000203947 */ /* 0x000ff40003800000 */
[----:B------:R-:W-:-:S05]  /*3ae0*/  IMAD.MOV.U32 R11, RZ, RZ, 0x500 ;  /* 0x00000500ff0b7424 */ /* 0x000fca00078e00ff */
[----:B------:R-:W2:Y:S01]  /*3af0*/  ATOMG.E.ADD.STRONG.GPU PT, R4, desc[UR10][R8.64], R11 ;  /* 0x8000000b080479a8 */ /* 0x000ea200081ef10a */
[----:B------:R-:W1:Y:S01]  /*3b00*/  S2UR UR5, SR_CgaCtaId ;  /* 0x00000000000579c3 */ /* 0x000e620000008800 */
[----:B------:R-:W-:Y:S02]  /*3b10*/  UMOV UR4, 0x400 ;  /* 0x0000040000047882 */ /* 0x000fe40000000000 */
[----:B-1----:R-:W-:-:S06]  /*3b20*/  ULEA UR4, UR5, UR4, 0x18 ;  /* 0x0000000405047291 */ /* 0x002fcc000f8ec0ff */
[----:B------:R-:W-:Y:S02]  /*3b30*/  IMAD.U32 R7, RZ, RZ, UR4 ;  /* 0x00000004ff077e24 */ /* 0x000fe4000f8e00ff */
[----:B--2---:R-:W-:-:S05]  /*3b40*/  VIADD R4, R4, UR6 ;  /* 0x0000000604047c36 */ /* 0x004fca0008000000 */
[----:B------:R1:W-:Y:S02]  /*3b50*/  STS [R7+0x98], R4 ;  /* 0x0000980407007388 */ /* 0x0003e40000000800 */
.L_x_770:
[----:B0-----:R-:W-:Y:S05]  /*3b60*/  BSYNC.RECONVERGENT B2 ;  /* 0x0000000000027941 */ /* 0x001fea0003800200 */
.L_x_769:
[----:B------:R-:W-:Y:S01]  /*3b70*/  BAR.SYNC.DEFER_BLOCKING 0x0 ;  /* 0x0000000000007b1d */ /* 0x000fe20000010000 */
[----:B------:R-:W-:Y:S01]  /*3b80*/  @P1 ISETP.GE.U32.AND P0, PT, R17, R12, PT ;  /* 0x0000000c1100120c */ /* 0x000fe20003f06070 */
[----:B-1----:R-:W-:-:S03]  /*3b90*/  IMAD.U32 R4, RZ, RZ, UR7 ;  /* 0x00000007ff047e24 */ /* 0x002fc6000f8e00ff */
[----:B------:R-:W-:-:S04]  /*3ba0*/  @P1 ISETP.GE.AND.EX P0, PT, R16, R15, PT, P0 ;  /* 0x0000000f1000120c */ /* 0x000fc80003f06300 */
[----:B------:R-:W-:-:S04]  /*3bb0*/  @P1 ISETP.LT.OR P0, PT, R10, R13, !P0 ;  /* 0x0000000d0a00120c */ /* 0x000fc80004701670 */
[----:B------:R-:W-:Y:S02]  /*3bc0*/  @P1 SEL R10, R13, R10, P0 ;  /* 0x0000000a0d0a1207 */ /* 0x000fe40000000000 */
[----:B------:R-:W-:Y:S02]  /*3bd0*/  @P1 SEL R12, R17, R12, P0 ;  /* 0x0000000c110c1207 */ /* 0x000fe40000000000 */
[----:B-----5:R-:W-:Y:S02]  /*3be0*/  ISETP.GE.AND P2, PT, R10, R3, PT ;  /* 0x000000030a00720c */ /* 0x020fe40003f46270 */
[----:B------:R-:W-:Y:S01]  /*3bf0*/  @P1 SEL R15, R16, R15, P0 ;  /* 0x0000000f100f1207 */ /* 0x000fe20000000000 */
[----:B------:R-:W0:Y:S10]  /*3c00*/  LDS R11, [R7+0x98] ;  /* 0x00009800070b7984 */ /* 0x000e340000000800 */
        /* <DEDUP_REMOVED lines=8> */
[----:B------:R-:W-:Y:S02]  /*3c90*/  IMAD.MOV.U32 R23, RZ, RZ, R6 ;  /* 0x000000ffff177224 */ /* 0x000fe400078e0006 */
[----:B0-----:R-:W-:-:S05]  /*3ca0*/  VIADD R13, R11, 0x500 ;  /* 0x000005000b0d7836 */ /* 0x001fca0000000000 */
[----:B------:R-:W-:-:S13]  /*3cb0*/  ISETP.GT.AND P0, PT, R13, R4, PT ;  /* 0x000000040d00720c */ /* 0x000fda0003f04270 */
[----:B------:R-:W-:Y:S05]  /*3cc0*/  @!P0 BRA `(.L_x_771) ;  /* 0xfffffff800d08947 */ /* 0x000fea000383ffff */
[----:B------:R-:W-:Y:S05]  /*3cd0*/  BSYNC.RECONVERGENT B1 ;  /* 0x0000000000017941 */ /* 0x000fea0003800200 */
.L_x_768:
[----:B------:R-:W-:Y:S01]  /*3ce0*/  ISETP.GE.AND P0, PT, R11, R4, PT ;  /* 0x000000040b00720c */ /* 0x000fe20003f06270 */
[----:B------:R-:W0:Y:S01]  /*3cf0*/  LDCU.64 UR6, c[0x0][0x388] ;  /* 0x00007100ff0677ac */ /* 0x000e220008000a00 */
[----:B------:R-:W-:Y:S01]  /*3d00*/  BSSY.RECONVERGENT B1, `(.L_x_765) ;  /* 0x0000097000017945 */ /* 0x000fe20003800200 */
[----:B------:R-:W1:Y:S10]  /*3d10*/  LDCU.64 UR4, c[0x0][0x388] ;  /* 0x00007100ff0477ac */ /* 0x000e740008000a00 */
[----:B------:R-:W-:Y:S05]  /*3d20*/  @P0 BRA `(.L_x_772) ;  /* 0x0000000800500947 */ /* 0x000fea0003800000 */
[----:B------:R-:W-:-:S05]  /*3d30*/  IMAD.IADD R7, R4, 0x1, -R11 ;  /* 0x0000000104077824 */ /* 0x000fca00078e0a0b */
[----:B------:R-:W-:-:S13]  /*3d40*/  ISETP.GE.AND P0, PT, R2, R7, PT ;  /* 0x000000070200720c */ /* 0x000fda0003f06270 */
[----:B------:R-:W-:Y:S05]  /*3d50*/  @P0 BRA `(.L_x_772) ;  /* 0x0000000800440947 */ /* 0x000fea0003800000 */
[----:B------:R-:W-:Y:S01]  /*3d60*/  LOP3.LUT R8, RZ, R2, RZ, 0x33, !PT ;  /* 0x00000002ff087212 */ /* 0x000fe200078e33ff */
[----:B------:R-:W-:Y:S03]  /*3d70*/  BSSY.RECONVERGENT B2, `(.L_x_773) ;  /* 0x000002a000027945 */ /* 0x000fe60003800200 */
[----:B------:R-:W-:-:S04]  /*3d80*/  IADD3 R14, PT, PT, -R11, R4, R8 ;  /* 0x000000040b0e7210 */ /* 0x000fc80007ffe108 */
[----:B------:R-:W-:-:S04]  /*3d90*/  LOP3.LUT R4, R14, 0x300, RZ, 0xc0, !PT ;  /* 0x000003000e047812 */ /* 0x000fc800078ec0ff */
[----:B------:R-:W-:Y:S01]  /*3da0*/  ISETP.NE.AND P0, PT, R4, 0x300, PT ;  /* 0x000003000400780c */ /* 0x000fe20003f05270 */
[----:B------:R-:W-:-:S12]  /*3db0*/  IMAD.MOV.U32 R4, RZ, RZ, R2 ;  /* 0x000000ffff047224 */ /* 0x000fd800078e0002 */
[----:B------:R-:W-:Y:S05]  /*3dc0*/  @!P0 BRA `(.L_x_774) ;  /* 0x0000000000908947 */ /* 0x000fea0003800000 */
[----:B------:R-:W2:Y:S01]  /*3dd0*/  LDC.64 R8, c[0x0][0x380] ;  /* 0x0000e000ff087b82 */ /* 0x000ea20000000a00 */
[----:B------:R-:W-:Y:S01]  /*3de0*/  LEA.HI R4, R14, 0x1, RZ, 0x18 ;  /* 0x000000010e047811 */ /* 0x000fe200078fc0ff */
[----:B------:R-:W-:-:S03]  /*3df0*/  IMAD.IADD R15, R2, 0x1, R11 ;  /* 0x00000001020f7824 */ /* 0x000fc600078e020b */
[----:B------:R-:W-:Y:S01]  /*3e00*/  LOP3.LUT R10, R4, 0x3, RZ, 0xc0, !PT ;  /* 0x00000003040a7812 */ /* 0x000fe200078ec0ff */
[----:B------:R-:W-:-:S04]  /*3e10*/  IMAD.MOV.U32 R4, RZ, RZ, R2 ;  /* 0x000000ffff047224 */ /* 0x000fc800078e0002 */
[----:B------:R-:W-:-:S07]  /*3e20*/  IMAD.MOV R10, RZ, RZ, -R10 ;  /* 0x000000ffff0a7224 */ /* 0x000fce00078e0a0a */
.L_x_777:
[----:B--2---:R-:W-:-:S06]  /*3e30*/  IMAD.WIDE R12, R15, 0x4, R8 ;  /* 0x000000040f0c7825 */ /* 0x004fcc00078e0208 */
[----:B------:R-:W2:Y:S01]  /*3e40*/  LDG.E R13, desc[UR10][R12.64] ;  /* 0x0000000a0c0d7981 */ /* 0x000ea2000c1e1900 */
[C---:B-1----:R-:W-:Y:S01]  /*3e50*/  IADD3 R19, P1, PT, R15.reuse, UR4, RZ ;  /* 0x000000040f137c10 */ /* 0x042fe2000ff3e0ff */
[----:B------:R-:W-:Y:S01]  /*3e60*/  VIADD R10, R10, 0x1 ;  /* 0x000000010a0a7836 */ /* 0x000fe20000000000 */
[----:B------:R-:W-:Y:S01]  /*3e70*/  BSSY.RECONVERGENT B3, `(.L_x_775) ;  /* 0x0000016000037945 */ /* 0x000fe20003800200 */
[----:B------:R-:W-:Y:S01]  /*3e80*/  IMAD.MOV.U32 R16, RZ, RZ, R5 ;  /* 0x000000ffff107224 */ /* 0x000fe200078e0005 */
[----:B------:R-:W-:Y:S01]  /*3e90*/  LEA.HI.X.SX32 R20, R15, UR5, 0x1, P1 ;  /* 0x000000050f147c11 */ /* 0x000fe200088f0eff */
[----:B------:R-:W-:Y:S01]  /*3ea0*/  IMAD.MOV.U32 R17, RZ, RZ, R6 ;  /* 0x000000ffff117224 */ /* 0x000fe200078e0006 */
[----:B------:R-:W-:Y:S01]  /*3eb0*/  ISETP.NE.AND P2, PT, R10, RZ, PT ;  /* 0x000000ff0a00720c */ /* 0x000fe20003f45270 */
[----:B------:R-:W-:Y:S02]  /*3ec0*/  IMAD.MOV.U32 R18, RZ, RZ, R3 ;  /* 0x000000ffff127224 */ /* 0x000fe400078e0003 */
        /* <DEDUP_REMOVED lines=16> */
.L_x_776:
[----:B0-----:R-:W-:Y:S05]  /*3fd0*/  BSYNC.RECONVERGENT B3 ;  /* 0x0000000000037941 */ /* 0x001fea0003800200 */
.L_x_775:
[----:B------:R-:W-:Y:S02]  /*3fe0*/  VIADD R4, R4, 0x100 ;  /* 0x0000010004047836 */ /* 0x000fe40000000000 */
[----:B------:R-:W-:Y:S01]  /*3ff0*/  VIADD R15, R15, 0x100 ;  /* 0x000001000f0f7836 */ /* 0x000fe20000000000 */
[----:B------:R-:W-:Y:S06]  /*4000*/  @P2 BRA `(.L_x_777) ;  /* 0xfffffffc00882947 */ /* 0x000fec000383ffff */
.L_x_774:
[----:B01----:R-:W-:Y:S05]  /*4010*/  BSYNC.RECONVERGENT B2 ;  /* 0x0000000000027941 */ /* 0x003fea0003800200 */
.L_x_773:
[----:B------:R-:W-:-:S13]  /*4020*/  ISETP.GE.U32.AND P0, PT, R14, 0x300, PT ;  /* 0x000003000e00780c */ /* 0x000fda0003f06070 */
[----:B------:R-:W-:Y:S05]  /*4030*/  @!P0 BRA `(.L_x_772) ;  /* 0x00000004008c8947 */ /* 0x000fea0003800000 */
[----:B------:R-:W0:Y:S01]  /*4040*/  LDC.64 R8, c[0x0][0x380] ;  /* 0x0000e000ff087b82 */ /* 0x000e220000000a00 */
[----:B------:R-:W-:-:S04]  /*4050*/  IMAD.IADD R11, R4, 0x1, R11 ;  /* 0x00000001040b7824 */ /* 0x000fc800078e020b */
[C---:B------:R-:W-:Y:S02]  /*4060*/  VIADD R20, R11.reuse, 0x100 ;  /* 0x000001000b147836 */ /* 0x040fe40000000000 */
[C---:B------:R-:W-:Y:S02]  /*4070*/  VIADD R19, R11.reuse, 0x200 ;  /* 0x000002000b137836 */ /* 0x040fe40000000000 */
[----:B------:R-:W-:Y:S01]  /*4080*/  VIADD R18, R11, 0x300 ;  /* 0x000003000b127836 */ /* 0x000fe20000000000 */
[----:B0-----:R-:W-:-:S05]  /*4090*/  IADD3 R8, P0, PT, R8, 0x800, RZ ;  /* 0x0000080008087810 */ /* 0x001fca0007f1e0ff */
[----:B------:R-:W-:-:S08]  /*40a0*/  IMAD.X R9, RZ, RZ, R9, P0 ;  /* 0x000000ffff097224 */ /* 0x000fd000000e0609 */
.L_x_786:
[----:B------:R-:W-:-:S05]  /*40b0*/  IMAD.WIDE R14, R11, 0x4, R8 ;  /* 0x000000040b0e7825 */ /* 0x000fca00078e0208 */
[----:B------:R-:W2:Y:S04]  /*40c0*/  LDG.E R24, desc[UR10][R14.64+-0x800] ;  /* 0xfff8000a0e187981 */ /* 0x000ea8000c1e1900 */
[----:B------:R0:W5:Y:S04]  /*40d0*/  LDG.E R26, desc[UR10][R14.64+-0x400] ;  /* 0xfffc000a0e1a7981 */ /* 0x000168000c1e1900 */
        /* <DEDUP_REMOVED lines=21> */
.L_x_779:
[----:B------:R-:W-:Y:S05]  /*4230*/  BSYNC.RECONVERGENT B2 ;  /* 0x0000000000027941 */ /* 0x000fea0003800200 */
.L_x_778:
        /* <DEDUP_REMOVED lines=19> */
.L_x_781:
[----:B------:R-:W-:Y:S05]  /*4370*/  BSYNC.RECONVERGENT B2 ;  /* 0x0000000000027941 */ /* 0x000fea0003800200 */
.L_x_780:
[----:B------:R-:W-:Y:S01]  /*4380*/  ISETP.GE.AND P0, PT, R3, R10, PT ;  /* 0x0000000a0300720c */ /* 0x000fe20003f06270 */
[----:B------:R-:W-:Y:S01]  /*4390*/  BSSY.RECONVERGENT B2, `(.L_x_782) ;  /* 0x0000013000027945 */ /* 0x000fe20003800200 */
[C---:B------:R-:W-:Y:S01]  /*43a0*/  IADD3 R16, P1, PT, R19.reuse, UR6, RZ ;  /* 0x0000000613107c10 */ /* 0x040fe2000ff3e0ff */
        /* <DEDUP_REMOVED lines=17> */
.L_x_783:
[----:B------:R-:W-:Y:S05]  /*44c0*/  BSYNC.RECONVERGENT B2 ;  /* 0x0000000000027941 */ /* 0x000fea0003800200 */
.L_x_782:
        /* <DEDUP_REMOVED lines=18> */
.L_x_785:
[----:B------:R-:W-:Y:S05]  /*45f0*/  BSYNC.RECONVERGENT B2 ;  /* 0x0000000000027941 */ /* 0x000fea0003800200 */
.L_x_784:
[----:B------:R-:W-:Y:S02]  /*4600*/  VIADD R4, R4, 0x400 ;  /* 0x0000040004047836 */ /* 0x000fe40000000000 */
[----:B------:R-:W-:Y:S02]  /*4610*/  VIADD R20, R20, 0x400 ;  /* 0x0000040014147836 */ /* 0x000fe40000000000 */
[----:B------:R-:W-:Y:S01]  /*4620*/  VIADD R19, R19, 0x400 ;  /* 0x0000040013137836 */ /* 0x000fe20000000000 */
[----:B------:R-:W-:Y:S01]  /*4630*/  ISETP.GE.AND P0, PT, R4, R7, PT ;  /* 0x000000070400720c */ /* 0x000fe20003f06270 */
[----:B------:R-:W-:Y:S02]  /*4640*/  VIADD R18, R18, 0x400 ;  /* 0x0000040012127836 */ /* 0x000fe40000000000 */
[----:B------:R-:W-:-:S10]  /*4650*/  VIADD R11, R11, 0x400 ;  /* 0x000004000b0b7836 */ /* 0x000fd40000000000 */
[----:B------:R-:W-:Y:S05]  /*4660*/  @!P0 BRA `(.L_x_786) ;  /* 0xfffffff800908947 */ /* 0x000fea000383ffff */
.L_x_772:
[----:B01----:R-:W-:Y:S05]  /*4670*/  BSYNC.RECONVERGENT B1 ;  /* 0x0000000000017941 */ /* 0x003fea0003800200 */
.L_x_765:
        /* <DEDUP_REMOVED lines=31> */
.L_x_788:
[----:B------:R-:W-:Y:S05]  /*4870*/  BSYNC.RECONVERGENT B1 ;  /* 0x0000000000017941 */ /* 0x000fea0003800200 */
.L_x_787:
        /* <DEDUP_REMOVED lines=24> */
.L_x_790:
[----:B------:R-:W-:Y:S05]  /*4a00*/  BSYNC.RECONVERGENT B1 ;  /* 0x0000000000017941 */ /* 0x000fea0003800200 */
.L_x_789:
[----:B---3--:R3:W4:Y:S01]  /*4a10*/  SHFL.DOWN PT, R10, R3, 0x4, 0x1f ;  /* 0x08801f00030a7f89 */ /* 0x00872200000e0000 */
[----:B------:R-:W-:Y:S01]  /*4a20*/  BSSY.RECONVERGENT B1, `(.L_x_791) ;  /* 0x0000017000017945 */ /* 0x000fe20003800200 */
[----:B0-----:R-:W-:Y:S02]  /*4a30*/  IMAD.MOV.U32 R4, RZ, RZ, R3 ;  /* 0x000000ffff047224 */ /* 0x001fe400078e0003 */
[----:B------:R3:W0:Y:S01]  /*4a40*/  SHFL.DOWN PT, R12, R5, 0x4, 0x1f ;  /* 0x08801f00050c7f89 */ /* 0x00062200000e0000 */
[----:B--2---:R-:W-:Y:S02]  /*4a50*/  IMAD.MOV.U32 R6, RZ, RZ, R5 ;  /* 0x000000ffff067224 */ /* 0x004fe400078e0005 */
[----:B------:R-:W-:Y:S01]  /*4a60*/  IMAD.MOV.U32 R7, RZ, RZ, R8 ;  /* 0x000000ffff077224 */ /* 0x000fe200078e0008 */
[----:B------:R3:W2:Y:S01]  /*4a70*/  SHFL.DOWN PT, R9, R8, 0x4, 0x1f ;  /* 0x08801f0008097f89 */ /* 0x0006a200000e0000 */
        /* <DEDUP_REMOVED lines=17> */
.L_x_792:
[----:B------:R-:W-:Y:S05]  /*4b90*/  BSYNC.RECONVERGENT B1 ;  /* 0x0000000000017941 */ /* 0x000fea0003800200 */
.L_x_791:
[----:B-1----:R1:W0:Y:S01]  /*4ba0*/  SHFL.DOWN PT, R11, R4, 0x8, 0x1f ;  /* 0x09001f00040b7f89 */ /* 0x00222200000e0000 */
[----:B------:R-:W-:Y:S01]  /*4bb0*/  BSSY.RECONVERGENT B1, `(.L_x_793) ;  /* 0x0000017000017945 */ /* 0x000fe20003800200 */
[----:B---3--:R-:W-:Y:S02]  /*4bc0*/  IMAD.MOV.U32 R3, RZ, RZ, R4 ;  /* 0x000000ffff037224 */ /* 0x008fe400078e0004 */
[----:B------:R1:W3:Y:S01]  /*4bd0*/  SHFL.DOWN PT, R13, R6, 0x8, 0x1f ;  /* 0x09001f00060d7f89 */ /* 0x0002e200000e0000 */
[----:B------:R-:W-:Y:S02]  /*4be0*/  IMAD.MOV.U32 R5, RZ, RZ, R6 ;  /* 0x000000ffff057224 */ /* 0x000fe400078e0006 */
[----:B--2---:R-:W-:Y:S01]  /*4bf0*/  IMAD.MOV.U32 R9, RZ, RZ, R7 ;  /* 0x000000ffff097224 */ /* 0x004fe200078e0007 */
[----:B------:R1:W2:Y:S01]  /*4c00*/  SHFL.DOWN PT, R8, R7, 0x8, 0x1f ;  /* 0x09001f0007087f89 */ /* 0x0002a200000e0000 */
[----:B------:R-:W-:Y:S05]  /*4c10*/  @P4 BRA `(.L_x_794) ;  /* 0x0000000000404947 */ /* 0x000fea0003800000 */
[----:B0-----:R-:W-:Y:S01]  /*4c20*/  ISETP.GE.AND P0, PT, R4, R11, PT ;  /* 0x0000000b0400720c */ /* 0x001fe20003f06270 */
[----:B------:R-:W-:Y:S02]  /*4c30*/  IMAD.MOV.U32 R3, RZ, RZ, R11 ;  /* 0x000000ffff037224 */ /* 0x000fe400078e000b */
[----:B---3--:R-:W-:Y:S02]  /*4c40*/  IMAD.MOV.U32 R5, RZ, RZ, R13 ;  /* 0x000000ffff057224 */ /* 0x008fe400078e000d */
        /* <DEDUP_REMOVED lines=13> */
.L_x_794:
[----:B------:R-:W-:Y:S05]  /*4d20*/  BSYNC.RECONVERGENT B1 ;  /* 0x0000000000017941 */ /* 0x000fea0003800200 */
.L_x_793:
[----:B-1----:R1:W1:Y:S01]  /*4d30*/  SHFL.DOWN PT, R4, R3, 0x10, 0x1f ;  /* 0x0a001f0003047f89 */ /* 0x00226200000e0000 */
[----:B------:R-:W-:Y:S01]  /*4d40*/  BSSY.RECONVERGENT B1, `(.L_x_795) ;  /* 0x0000017000017945 */ /* 0x000fe20003800200 */
[----:B------:R-:W-:Y:S02]  /*4d50*/  IMAD.MOV.U32 R6, RZ, RZ, R3 ;  /* 0x000000ffff067224 */ /* 0x000fe400078e0003 */
[----:B----4-:R4:W1:Y:S01]  /*4d60*/  SHFL.DOWN PT, R10, R5, 0x10, 0x1f ;  /* 0x0a001f00050a7f89 */ /* 0x01086200000e0000 */
[----:B------:R-:W-:Y:S02]  /*4d70*/  IMAD.MOV.U32 R7, RZ, RZ, R5 ;  /* 0x000000ffff077224 */ /* 0x000fe400078e0005 */
[----:B--2---:R-:W-:Y:S01]  /*4d80*/  IMAD.MOV.U32 R8, RZ, RZ, R9 ;  /* 0x000000ffff087224 */ /* 0x004fe200078e0009 */
[----:B0-----:R4:W0:Y:S01]  /*4d90*/  SHFL.DOWN PT, R12, R9, 0x10, 0x1f ;  /* 0x0a001f00090c7f89 */ /* 0x00182200000e0000 */
        /* <DEDUP_REMOVED lines=17> */
.L_x_796:
[----:B------:R-:W-:Y:S05]  /*4eb0*/  BSYNC.RECONVERGENT B1 ;  /* 0x0000000000017941 */ /* 0x000fea0003800200 */
.L_x_795:
[----:B------:R-:W-:Y:S04]  /*4ec0*/  BSSY.RECONVERGENT B1, `(.L_x_797) ;  /* 0x000000c000017945 */ /* 0x000fe80003800200 */
[----:B------:R-:W-:Y:S05]  /*4ed0*/  @P2 BRA `(.L_x_798) ;  /* 0x0000000000282947 */ /* 0x000fea0003800000 */
[----:B----4-:R-:W2:Y:S01]  /*4ee0*/  S2R R5, SR_CgaCtaId ;  /* 0x0000000000057919 */ /* 0x010ea20000008800 */
[----:B-1----:R-:W-:Y:S02]  /*4ef0*/  MOV R4, 0x400 ;  /* 0x0000040000047802 */ /* 0x002fe40000000f00 */
[----:B------:R-:W-:-:S04]  /*4f00*/  SHF.R.U32.HI R3, RZ, 0x1, R2 ;  /* 0x00000001ff037819 */ /* 0x000fc80000011602 */
[----:B------:R-:W-:Y:S02]  /*4f10*/  LOP3.LUT R3, R3, 0x1f0, RZ, 0xc0, !PT ;  /* 0x000001f003037812 */ /* 0x000fe400078ec0ff */
[----:B--2---:R-:W-:Y:S01]  /*4f20*/  LEA R4, R5, R4, 0x18 ;  /* 0x0000000405047211 */ /* 0x004fe200078ec0ff */
[----:B------:R-:W-:-:S04]  /*4f30*/  IMAD.MOV.U32 R5, RZ, RZ, R8 ;  /* 0x000000ffff057224 */ /* 0x000fc800078e0008 */
[----:B------:R-:W-:Y:S02]  /*4f40*/  IMAD.IADD R3, R3, 0x1, R4 ;  /* 0x0000000103037824 */ /* 0x000fe400078e0204 */
[----:B------:R-:W-:-:S03]  /*4f50*/  IMAD.MOV.U32 R4, RZ, RZ, R7 ;  /* 0x000000ffff047224 */ /* 0x000fc600078e0007 */
[----:B------:R2:W-:Y:S04]  /*4f60*/  STS [R3+0x8], R6 ;  /* 0x0000080603007388 */ /* 0x0005e80000000800 */
[----:B------:R2:W-:Y:S02]  /*4f70*/  STS.64 [R3+0x10], R4 ;  /* 0x0000100403007388 */ /* 0x0005e40000000a00 */
.L_x_798:
[----:B------:R-:W-:Y:S05]  /*4f80*/  BSYNC.RECONVERGENT B1 ;  /* 0x0000000000017941 */ /* 0x000fea0003800200 */
.L_x_797:
        /* <DEDUP_REMOVED lines=27> */
.L_x_800:
[----:B------:R-:W-:Y:S05]  /*5140*/  BSYNC.RECONVERGENT B1 ;  /* 0x0000000000017941 */ /* 0x000fea0003800200 */
.L_x_799:
        /* <DEDUP_REMOVED lines=27> */
.L_x_802:
[----:B------:R-:W-:Y:S05]  /*5300*/  BSYNC.RECONVERGENT B1 ;  /* 0x0000000000017941 */ /* 0x000fea0003800200 */
.L_x_801:
        /* <DEDUP_REMOVED lines=17> */
.L_x_804:
[----:B------:R-:W-:Y:S05]  /*5420*/  BSYNC.RECONVERGENT B1 ;  /* 0x0000000000017941 */ /* 0x000fea0003800200 */
.L_x_803:
        /* <DEDUP_REMOVED lines=17> */
.L_x_806:
[----:B------:R-:W-:Y:S05]  /*5540*/  BSYNC.RECONVERGENT B1 ;  /* 0x0000000000017941 */ /* 0x000fea0003800200 */
.L_x_805:
        /* <DEDUP_REMOVED lines=17> */
.L_x_808:
[----:B------:R-:W-:Y:S05]  /*5660*/  BSYNC.RECONVERGENT B1 ;  /* 0x0000000000017941 */ /* 0x000fea0003800200 */
.L_x_807:
        /* <DEDUP_REMOVED lines=17> */
.L_x_810:
[----:B------:R-:W-:Y:S05]  /*5780*/  BSYNC.RECONVERGENT B1 ;  /* 0x0000000000017941 */ /* 0x000fea0003800200 */
.L_x_809:
        /* <DEDUP_REMOVED lines=16> */
.L_x_728:
[----:B------:R-:W-:Y:S05]  /*5890*/  BSYNC.RECONVERGENT B0 ;  /* 0x0000000000007941 */ /* 0x000fea0003800200 */
.L_x_695:
[----:B------:R-:W-:Y:S05]  /*58a0*/  @P2 EXIT ;  /* 0x000000000000294d */ /* 0x000fea0003800000 */
[----:B-1234-:R-:W1:Y:S01]  /*58b0*/  LDC.64 R2, c[0x0][0x390] ;  /* 0x0000e400ff027b82 */ /* 0x01ee620000000a00 */
[----:B0-----:R-:W-:Y:S02]  /*58c0*/  IMAD.MOV.U32 R9, RZ, RZ, R8 ;  /* 0x000000ffff097224 */ /* 0x001fe400078e0008 */
[----:B------:R-:W-:Y:S02]  /*58d0*/  IMAD.MOV.U32 R8, RZ, RZ, R7 ;  /* 0x000000ffff087224 */ /* 0x000fe400078e0007 */
[----:B-1----:R-:W-:-:S05]  /*58e0*/  IMAD.WIDE.U32 R2, R0, 0x10, R2 ;  /* 0x0000001000027825 */ /* 0x002fca00078e0002 */
[----:B------:R-:W-:Y:S04]  /*58f0*/  STG.E.64 desc[UR10][R2.64+0x8], R8 ;  /* 0x0000080802007986 */ /* 0x000fe8000c101b0a */
[----:B------:R-:W-:Y:S01]  /*5900*/  STG.E desc[UR10][R2.64], R6 ;  /* 0x0000000602007986 */ /* 0x000fe2000c10190a */
[----:B------:R-:W-:Y:S05]  /*5910*/  EXIT ;  /* 0x000000000000794d */ /* 0x000fea0003800000 */
.L_x_811:
        /* <DEDUP_REMOVED lines=14> */
.L_x_961:


//--------------------- .text._ZN6thrust24THRUST_300001_SM_1000_NS8cuda_cub4core6detail13_kernel_agentINS1_8__reduce11ReduceAgentINS0_12zip_iteratorIN4cuda3std3__45tupleIJNS0_10device_ptrIiEENS0_17counting_iteratorIlNS0_11use_defaultESF_SF_EEEEEEEPNSB_IJilEEESJ_iNS1_9__extrema9arg_max_fIilNSA_4lessIiEEEEEEJSI_SK_iSP_EEEvDpT0_ --------------------------
	.section	.text._ZN6thrust24THRUST_300001_SM_1000_NS8cuda_cub4core6detail13_kernel_agentINS1_8__reduce11ReduceAgentINS0_12zip_iteratorIN4cuda3std3__45tupleIJNS0_10device_ptrIiEENS0_17counting_iteratorIlNS0_11use_defaultESF_SF_EEEEEEEPNSB_IJilEEESJ_iNS1_9__extrema9arg_max_fIilNSA_4lessIiEEEEEEJSI_SK_iSP_EEEvDpT0_,"ax",@progbits
	.align	128
        .global         _ZN6thrust24THRUST_300001_SM_1000_NS8cuda_cub4core6detail13_kernel_agentINS1_8__reduce11ReduceAgentINS0_12zip_iteratorIN4cuda3std3__45tupleIJNS0_10device_ptrIiEENS0_17counting_iteratorIlNS0_11use_defaultESF_SF_EEEEEEEPNSB_IJilEEESJ_iNS1_9__extrema9arg_max_fIilNSA_4lessIiEEEEEEJSI_SK_iSP_EEEvDpT0_
        .type           _ZN6thrust24THRUST_300001_SM_1000_NS8cuda_cub4core6detail13_kernel_agentINS1_8__reduce11ReduceAgentINS0_12zip_iteratorIN4cuda3std3__45tupleIJNS0_10device_ptrIiEENS0_17counting_iteratorIlNS0_11use_defaultESF_SF_EEEEEEEPNSB_IJilEEESJ_iNS1_9__extrema9arg_max_fIilNSA_4lessIiEEEEEEJSI_SK_iSP_EEEvDpT0_,@function
        .size           _ZN6thrust24THRUST_300001_SM_1000_NS8cuda_cub4core6detail13_kernel_agentINS1_8__reduce11ReduceAgentINS0_12zip_iteratorIN4cuda3std3__45tupleIJNS0_10device_ptrIiEENS0_17counting_iteratorIlNS0_11use_defaultESF_SF_EEEEEEEPNSB_IJilEEESJ_iNS1_9__extrema9arg_max_fIilNSA_4lessIiEEEEEEJSI_SK_iSP_EEEvDpT0_,(.L_x_962 - _ZN6thrust24THRUST_300001_SM_1000_NS8cuda_cub4core6detail13_kernel_agentINS1_8__reduce11ReduceAgentINS0_12zip_iteratorIN4cuda3std3__45tupleIJNS0_10device_ptrIiEENS0_17counting_iteratorIlNS0_11use_defaultESF_SF_EEEEEEEPNSB_IJilEEESJ_iNS1_9__extrema9arg_max_fIilNSA_4lessIiEEEEEEJSI_SK_iSP_EEEvDpT0_)
        .other          _ZN6thrust24THRUST_300001_SM_1000_NS8cuda_cub4core6detail13_kernel_agentINS1_8__reduce11ReduceAgentINS0_12zip_iteratorIN4cuda3std3__45tupleIJNS0_10device_ptrIiEENS0_17counting_iteratorIlNS0_11use_defaultESF_SF_EEEEEEEPNSB_IJilEEESJ_iNS1_9__extrema9arg_max_fIilNSA_4lessIiEEEEEEJSI_SK_iSP_EEEvDpT0_,@"STO_CUDA_ENTRY STV_DEFAULT"
_ZN6thrust24THRUST_300001_SM_1000_NS8cuda_cub4core6detail13_kernel_agentINS1_8__reduce11ReduceAgentINS0_12zip_iteratorIN4cuda3std3__45tupleIJNS0_10device_ptrIiEENS0_17counting_iteratorIlNS0_11use_defaultESF_SF_EEEEEEEPNSB_IJilEEESJ_iNS1_9__extrema9arg_max_fIilNSA_4lessIiEEEEEEJSI_SK_iSP_EEEvDpT0_:
.text._ZN6thrust24THRUST_300001_SM_1000_NS8cuda_cub4core6detail13_kernel_agentINS1_8__reduce11ReduceAgentINS0_12zip_iteratorIN4cuda3std3__45tupleIJNS0_10device_ptrIiEENS0_17counting_iteratorIlNS0_11use_defaultESF_SF_EEEEEEEPNSB_IJilEEESJ_iNS1_9__extrema9arg_max_fIilNSA_4lessIiEEEEEEJSI_SK_iSP_EEEvDpT0_:
        /* <DEDUP_REMOVED lines=23> */
.L_x_815:
[----:B0-----:R-:W-:Y:S05]  /*0170*/  BSYNC.RECONVERGENT B1 ;  /* 0x0000000000017941 */ /* 0x001fea0003800200 */
.L_x_814:
        /* <DEDUP_REMOVED lines=17> */
.L_x_822:
        /* <DEDUP_REMOVED lines=24> */
.L_x_821:
[----:B------:R-:W-:Y:S05]  /*0410*/  BSYNC.RECONVERGENT B3 ;  /* 0x0000000000037941 */ /* 0x000fea0003800200 */
.L_x_820:
[----:B------:R-:W-:Y:S01]  /*0420*/  IADD3 R5, P0, PT, R5, 0x100, RZ ;  /* 0x0000010005057810 */ /* 0x000fe20007f1e0ff */
[----:B------:R-:W-:Y:S02]  /*0430*/  VIADD R9, R9, 0x100 ;  /* 0x0000010009097836 */ /* 0x000fe40000000000 */
[----:B------:R-:W-:Y:S02]  /*0440*/  IMAD.X R3, RZ, RZ, R3, P3 ;  /* 0x000000ffff037224 */ /* 0x000fe400018e0603 */
[----:B------:R-:W-:Y:S01]  /*0450*/  IMAD.X R10, RZ, RZ, R10, P0 ;  /* 0x000000ffff0a7224 */ /* 0x000fe200000e060a */
[----:B------:R-:W-:Y:S07]  /*0460*/  @P2 BRA `(.L_x_822) ;  /* 0xfffffffc00882947 */ /* 0x000fee000383ffff */
.L_x_819:
[----:B------:R-:W-:Y:S05]  /*0470*/  BSYNC.RECONVERGENT B2 ;  /* 0x0000000000027941 */ /* 0x000fea0003800200 */
.L_x_818:
[----:B------:R-:W-:-:S13]  /*0480*/  ISETP.GE.U32.AND P0, PT, R11, 0x300, PT ;  /* 0x000003000b00780c */ /* 0x000fda0003f06070 */
[----:B------:R-:W-:Y:S05]  /*0490*/  @!P0 BRA `(.L_x_817) ;  /* 0x00000004007c8947 */ /* 0x000fea0003800000 */
[----:B------:R-:W0:Y:S01]  /*04a0*/  LDC.64 R4, c[0x0][0x380] ;  /* 0x0000e000ff047b82 */ /* 0x000e220000000a00 */
[----:B------:R-:W-:-:S07]  /*04b0*/  VIADD R10, R9, 0x200 ;  /* 0x00000200090a7836 */ /* 0x000fce0000000000 */
[----:B------:R-:W1:Y:S02]  /*04c0*/  LDC.64 R2, c[0x0][0x388] ;  /* 0x0000e200ff027b82 */ /* 0x000e640000000a00 */
.L_x_831:
        /* <DEDUP_REMOVED lines=26> */
.L_x_824:
[----:B------:R-:W-:Y:S05]  /*0670*/  BSYNC.RECONVERGENT B2 ;  /* 0x0000000000027941 */ /* 0x000fea0003800200 */
.L_x_823:
        /* <DEDUP_REMOVED lines=20> */
.L_x_826:
[----:B------:R-:W-:Y:S05]  /*07c0*/  BSYNC.RECONVERGENT B2 ;  /* 0x0000000000027941 */ /* 0x000fea0003800200 */
.L_x_825:
        /* <DEDUP_REMOVED lines=20> */
.L_x_828:
[----:B------:R-:W-:Y:S05]  /*0910*/  BSYNC.RECONVERGENT B2 ;  /* 0x0000000000027941 */ /* 0x000fea0003800200 */
.L_x_827:
        /* <DEDUP_REMOVED lines=18> */
.L_x_830:
[----:B------:R-:W-:Y:S05]  /*0a40*/  BSYNC.RECONVERGENT B2 ;  /* 0x0000000000027941 */ /* 0x000fea0003800200 */
.L_x_829:
[C---:B------:R-:W-:Y:S02]  /*0a50*/  VIADD R9, R10.reuse, 0x200 ;  /* 0x000002000a097836 */ /* 0x040fe40000000000 */
[----:B------:R-:W-:-:S03]  /*0a60*/  VIADD R10, R10, 0x400 ;  /* 0x000004000a0a7836 */ /* 0x000fc60000000000 */
[----:B------:R-:W-:-:S13]  /*0a70*/  ISETP.GE.AND P0, PT, R9, UR5, PT ;  /* 0x0000000509007c0c */ /* 0x000fda000bf06270 */
[----:B------:R-:W-:Y:S05]  /*0a80*/  @!P0 BRA `(.L_x_831) ;  /* 0xfffffff800908947 */ /* 0x000fea000383ffff */
.L_x_817:
[----:B------:R-:W-:Y:S05]  /*0a90*/  BSYNC.RECONVERGENT B1 ;  /* 0x0000000000017941 */ /* 0x000fea0003800200 */
.L_x_816:
        /* <DEDUP_REMOVED lines=31> */
.L_x_834:
[----:B------:R-:W-:Y:S05]  /*0c90*/  BSYNC.RECONVERGENT B1 ;  /* 0x0000000000017941 */ /* 0x000fea0003800200 */
.L_x_833:
        /* <DEDUP_REMOVED lines=27> */
.L_x_836:
[----:B------:R-:W-:Y:S05]  /*0e50*/  BSYNC.RECONVERGENT B1 ;  /* 0x0000000000017941 */ /* 0x000fea0003800200 */
.L_x_835:
        /* <DEDUP_REMOVED lines=24> */
.L_x_838:
[----:B------:R-:W-:Y:S05]  /*0fe0*/  BSYNC.RECONVERGENT B1 ;  /* 0x0000000000017941 */ /* 0x000fea0003800200 */
.L_x_837:
        /* <DEDUP_REMOVED lines=24> */
.L_x_840:
[----:B------:R-:W-:Y:S05]  /*1170*/  BSYNC.RECONVERGENT B1 ;  /* 0x0000000000017941 */ /* 0x000fea0003800200 */
.L_x_839:
        /* <DEDUP_REMOVED lines=24> */
.L_x_842:
[----:B------:R-:W-:Y:S05]  /*1300*/  BSYNC.RECONVERGENT B1 ;  /* 0x0000000000017941 */ /* 0x000fea0003800200 */
.L_x_841:
        /* <DEDUP_REMOVED lines=12> */
.L_x_844:
[----:B------:R-:W-:Y:S05]  /*13d0*/  BSYNC.RECONVERGENT B1 ;  /* 0x0000000000017941 */ /* 0x000fea0003800200 */
.L_x_843:
        /* <DEDUP_REMOVED lines=27> */
.L_x_847:
[----:B------:R-:W-:Y:S05]  /*1590*/  BSYNC.RECONVERGENT B1 ;  /* 0x0000000000017941 */ /* 0x000fea0003800200 */
.L_x_846:
        /* <DEDUP_REMOVED lines=27> */
.L_x_849:
[----:B------:R-:W-:Y:S05]  /*1750*/  BSYNC.RECONVERGENT B1 ;  /* 0x0000000000017941 */ /* 0x000fea0003800200 */
.L_x_848:
        /* <DEDUP_REMOVED lines=17> */
.L_x_851:
[----:B------:R-:W-:Y:S05]  /*1870*/  BSYNC.RECONVERGENT B1 ;  /* 0x0000000000017941 */ /* 0x000fea0003800200 */
.L_x_850:
        /* <DEDUP_REMOVED lines=17> */
.L_x_853:
[----:B------:R-:W-:Y:S05]  /*1990*/  BSYNC.RECONVERGENT B1 ;  /* 0x0000000000017941 */ /* 0x000fea0003800200 */
.L_x_852:
        /* <DEDUP_REMOVED lines=17> */
.L_x_855:
[----:B------:R-:W-:Y:S05]  /*1ab0*/  BSYNC.RECONVERGENT B1 ;  /* 0x0000000000017941 */ /* 0x000fea0003800200 */
.L_x_854:
        /* <DEDUP_REMOVED lines=17> */
.L_x_857:
[----:B------:R-:W-:Y:S05]  /*1bd0*/  BSYNC.RECONVERGENT B1 ;  /* 0x0000000000017941 */ /* 0x000fea0003800200 */
.L_x_856:
        /* <DEDUP_REMOVED lines=18> */
.L_x_832:
        /* <DEDUP_REMOVED lines=41> */
.L_x_859:
[----:B------:R-:W-:Y:S05]  /*1f90*/  BSYNC.RECONVERGENT B1 ;  /* 0x0000000000017941 */ /* 0x000fea0003800200 */
.L_x_858:
        /* <DEDUP_REMOVED lines=24> */
.L_x_861:
[----:B------:R-:W-:Y:S05]  /*2120*/  BSYNC.RECONVERGENT B1 ;  /* 0x0000000000017941 */ /* 0x000fea0003800200 */
.L_x_860:
        /* <DEDUP_REMOVED lines=24> */
.L_x_863:
[----:B------:R-:W-:Y:S05]  /*22b0*/  BSYNC.RECONVERGENT B1 ;  /* 0x0000000000017941 */ /* 0x000fea0003800200 */
.L_x_862:
        /* <DEDUP_REMOVED lines=24> */
.L_x_865:
[----:B------:R-:W-:Y:S05]  /*2440*/  BSYNC.RECONVERGENT B1 ;  /* 0x0000000000017941 */ /* 0x000fea0003800200 */
.L_x_864:
        /* <DEDUP_REMOVED lines=24> */
.L_x_867:
[----:B------:R-:W-:Y:S05]  /*25d0*/  BSYNC.RECONVERGENT B1 ;  /* 0x0000000000017941 */ /* 0x000fea0003800200 */
.L_x_866:
        /* <DEDUP_REMOVED lines=12> */
.L_x_869:
[----:B------:R-:W-:Y:S05]  /*26a0*/  BSYNC.RECONVERGENT B1 ;  /* 0x0000000000017941 */ /* 0x000fea0003800200 */
.L_x_868:
        /* <DEDUP_REMOVED lines=30> */
.L_x_871:
[----:B------:R-:W-:Y:S05]  /*2890*/  BSYNC.RECONVERGENT B1 ;  /* 0x0000000000017941 */ /* 0x000fea0003800200 */
.L_x_870:
        /* <DEDUP_REMOVED lines=27> */
.L_x_873:
[----:B------:R-:W-:Y:S05]  /*2a50*/  BSYNC.RECONVERGENT B1 ;  /* 0x0000000000017941 */ /* 0x000fea0003800200 */
.L_x_872:
        /* <DEDUP_REMOVED lines=27> */
.L_x_875:
[----:B------:R-:W-:Y:S05]  /*2c10*/  BSYNC.RECONVERGENT B1 ;  /* 0x0000000000017941 */ /* 0x000fea0003800200 */
.L_x_874:
        /* <DEDUP_REMOVED lines=27> */
.L_x_877:
[----:B------:R-:W-:Y:S05]  /*2dd0*/  BSYNC.RECONVERGENT B1 ;  /* 0x0000000000017941 */ /* 0x000fea0003800200 */
.L_x_876:
        /* <DEDUP_REMOVED lines=27> */
.L_x_879:
[----:B------:R-:W-:Y:S05]  /*2f90*/  BSYNC.RECONVERGENT B1 ;  /* 0x0000000000017941 */ /* 0x000fea0003800200 */
.L_x_878:
        /* <DEDUP_REMOVED lines=27> */
.L_x_881:
[----:B------:R-:W-:Y:S05]  /*3150*/  BSYNC.RECONVERGENT B1 ;  /* 0x0000000000017941 */ /* 0x000fea0003800200 */
.L_x_880:
        /* <DEDUP_REMOVED lines=28> */
.L_x_813:
        /* <DEDUP_REMOVED lines=9> */
[----:B------:R-:W-:Y:S01]  /*33b0*/  UISETP.GE.U32.AND UP0, UPT, UR4, 0xa00, UPT ;  /* 0x00000a000400788c */ /* 0x000fe2000bf06070 */
[----:B---3--:R-:W-:-:S02]  /*33c0*/  VIMNMX R10, PT, PT, R4, R5, !PT ;  /* 0x00000005040a7248 */ /* 0x008fc40007fe0100 */
[----:B------:R-:W-:Y:S01]  /*33d0*/  ISETP.GE.AND P0, PT, R4, R5, PT ;  /* 0x000000050400720c */ /* 0x000fe20003f06270 */
[----:B------:R-:W-:Y:S01]  /*33e0*/  VIADD R5, R0, 0x200 ;  /* 0x0000020000057836 */ /* 0x000fe20000000000 */
[----:B----4-:R-:W-:Y:S02]  /*33f0*/  VIMNMX R9, PT, PT, R7, R10, !PT ;  /* 0x0000000a07097248 */ /* 0x010fe40007fe0100 */
[----:B------:R-:W-:Y:S02]  /*3400*/  ISETP.GE.AND P2, PT, R10, R7, PT ;  /* 0x000000070a00720c */ /* 0x000fe40003f46270 */
[----:B-----5:R-:W-:Y:S02]  /*3410*/  ISETP.GE.AND P3, PT, R9, R8, PT ;  /* 0x000000080900720c */ /* 0x020fe40003f66270 */
[----:B------:R-:W-:Y:S01]  /*3420*/  VIMNMX R7, PT, PT, R8, R9, !PT ;  /* 0x0000000908077248 */ /* 0x000fe20007fe0100 */
[C---:B------:R-:W-:Y:S01]  /*3430*/  VIADD R9, R0.reuse, 0x100 ;  /* 0x0000010000097836 */ /* 0x040fe20000000000 */
[----:B------:R-:W-:-:S02]  /*3440*/  LOP3.LUT R8, R0, 0x400, RZ, 0xfc, !PT ;  /* 0x0000040000087812 */ /* 0x000fc400078efcff */
[----:B--2---:R-:W-:-:S05]  /*3450*/  ISETP.GE.AND P1, PT, R7, R6, PT ;  /* 0x000000060700720c */ /* 0x004fca0003f26270 */
[----:B------:R-:W-:Y:S02]  /*3460*/  @P2 SEL R5, R9, R0, !P0 ;  /* 0x0000000009052207 */ /* 0x000fe40004000000 */
[----:B------:R-:W-:-:S06]  /*3470*/  @!P3 VIADD R5, R0, 0x300 ;  /* 0x000003000005b836 */ /* 0x000fcc0000000000 */
        /* <DEDUP_REMOVED lines=13> */
[----:B------:R-:W0:Y:S01]  /*3550*/  LDCU UR4, c[0x0][0x398] ;  /* 0x00007300ff0477ac */ /* 0x000e220008000800 */
[----:B------:R-:W-:Y:S02]  /*3560*/  IMAD.MOV.U32 R21, RZ, RZ, R8 ;  /* 0x000000ffff157224 */ /* 0x000fe400078e0008 */
[----:B------:R-:W-:Y:S01]  /*3570*/  IMAD.MOV.U32 R20, RZ, RZ, R9 ;  /* 0x000000ffff147224 */ /* 0x000fe200078e0009 */
[----:B------:R-:W1:Y:S01]  /*3580*/  LDCU.64 UR6, c[0x0][0x388] ;  /* 0x00007100ff0677ac */ /* 0x000e620008000a00 */
[----:B------:R-:W-:-:S07]  /*3590*/  IMAD.MOV.U32 R7, RZ, RZ, 0x500 ;  /* 0x00000500ff077424 */ /* 0x000fce00078e00ff */
.L_x_883:
[----:B------:R-:W-:-:S05]  /*35a0*/  IMAD.WIDE.U32 R4, R7, 0x4, R2 ;  /* 0x0000000407047825 */ /* 0x000fca00078e0002 */
[----:B------:R-:W2:Y:S04]  /*35b0*/  LDG.E R11, desc[UR8][R4.64] ;  /* 0x00000008040b7981 */ /* 0x000ea8000c1e1900 */
[----:B------:R-:W3:Y:S04]  /*35c0*/  LDG.E R12, desc[UR8][R4.64+0x400] ;  /* 0x00040008040c7981 */ /* 0x000ee8000c1e1900 */
[----:B------:R-:W4:Y:S04]  /*35d0*/  LDG.E R13, desc[UR8][R4.64+0x800] ;  /* 0x00080008040d7981 */ /* 0x000f28000c1e1900 */
[----:B------:R-:W5:Y:S04]  /*35e0*/  LDG.E R14, desc[UR8][R4.64+0xc00] ;  /* 0x000c0008040e7981 */ /* 0x000f68000c1e1900 */
[----:B------:R0:W5:Y:S01]  /*35f0*/  LDG.E R6, desc[UR8][R4.64+0x1000] ;  /* 0x0010000804067981 */ /* 0x000162000c1e1900 */
[----:B-1----:R-:W-:-:S04]  /*3600*/  IADD3 R18, P0, P1, R0, UR6, R7 ;  /* 0x0000000600127c10 */ /* 0x002fc8000f91e007 */
[----:B------:R-:W-:Y:S02]  /*3610*/  IADD3.X R19, PT, PT, RZ, UR7, RZ, P0, P1 ;  /* 0x00000007ff137c10 */ /* 0x000fe400087e24ff */
[C---:B------:R-:W-:Y:S02]  /*3620*/  IADD3 R17, P3, PT, R18.reuse, 0x100, RZ ;  /* 0x0000010012117810 */ /* 0x040fe40007f7e0ff */
[C---:B------:R-:W-:Y:S02]  /*3630*/  IADD3 R15, P5, PT, R18.reuse, 0x300, RZ ;  /* 0x00000300120f7810 */ /* 0x040fe40007fbe0ff */
[----:B------:R-:W-:Y:S01]  /*3640*/  IADD3 R8, P6, PT, R18, 0x400, RZ ;  /* 0x0000040012087810 */ /* 0x000fe20007fde0ff */
[--C-:B------:R-:W-:Y:S02]  /*3650*/  IMAD.X R16, RZ, RZ, R19.reuse, P3 ;  /* 0x000000ffff107224 */ /* 0x100fe400018e0613 */
[--C-:B0-----:R-:W-:Y:S02]  /*3660*/  IMAD.X R4, RZ, RZ, R19.reuse, P5 ;  /* 0x000000ffff047224 */ /* 0x101fe400028e0613 */
        /* <DEDUP_REMOVED lines=23> */
[----:B-----5:R-:W-:Y:S02]  /*37e0*/  ISETP.GE.AND P1, PT, R13, R14, PT ;  /* 0x0000000e0d00720c */ /* 0x020fe40003f26270 */
[----:B------:R-:W-:-:S11]  /*37f0*/  @P2 SEL R5, R16, R5, P0 ;  /* 0x0000000510052207 */ /* 0x000fd60000000000 */
[----:B------:R-:W-:-:S04]  /*3800*/  @P1 ISETP.GE.U32.AND P0, PT, R10, R15, PT ;  /* 0x0000000f0a00120c */ /* 0x000fc80003f06070 */
[----:B------:R-:W-:-:S04]  /*3810*/  @P1 ISETP.GE.AND.EX P0, PT, R5, R4, PT, P0 ;  /* 0x000000040500120c */ /* 0x000fc80003f06300 */
[----:B------:R-:W-:-:S04]  /*3820*/  @P1 ISETP.LT.OR P0, PT, R14, R13, !P0 ;  /* 0x0000000d0e00120c */ /* 0x000fc80004701670 */
[----:B------:R-:W-:Y:S02]  /*3830*/  @P1 SEL R14, R13, R14, P0 ;  /* 0x0000000e0d0e1207 */ /* 0x000fe40000000000 */
[----:B------:R-:W-:Y:S01]  /*3840*/  @P1 SEL R15, R10, R15, P0 ;  /* 0x0000000f0a0f1207 */ /* 0x000fe20000000000 */
[----:B------:R-:W-:Y:S01]  /*3850*/  VIADD R10, R7, 0xa00 ;  /* 0x00000a00070a7836 */ /* 0x000fe20000000000 */
[----:B------:R-:W-:Y:S02]  /*3860*/  ISETP.GE.AND P2, PT, R14, R6, PT ;  /* 0x000000060e00720c */ /* 0x000fe40003f46270 */
[----:B------:R-:W-:Y:S01]  /*3870*/  @P1 SEL R4, R5, R4, P0 ;  /* 0x0000000405041207 */ /* 0x000fe20000000000 */
[----:B------:R-:W-:Y:S01]  /*3880*/  VIADD R5, R7, 0x500 ;  /* 0x0000050007057836 */ /* 0x000fe20000000000 */
[----:B------:R-:W-:-:S03]  /*3890*/  ISETP.GT.AND P1, PT, R10, UR4, PT ;  /* 0x000000040a007c0c */ /* 0x000fc6000bf24270 */
[----:B------:R-:W-:-:S06]  /*38a0*/  IMAD.MOV.U32 R7, RZ, RZ, R5 ;  /* 0x000000ffff077224 */ /* 0x000fcc00078e0005 */
        /* <DEDUP_REMOVED lines=10> */
.L_x_882:
        /* <DEDUP_REMOVED lines=14> */
[----:B------:R-:W-:Y:S01]  /*3a30*/  IMAD.IADD R11, R0, 0x1, R5 ;  /* 0x00000001000b7824 */ /* 0x000fe200078e0205 */
[----:B------:R-:W-:-:S04]  /*3a40*/  LEA.HI R4, R13, 0x1, RZ, 0x18 ;  /* 0x000000010d047811 */ /* 0x000fc800078fc0ff */
[----:B------:R-:W-:Y:S01]  /*3a50*/  LOP3.LUT R10, R4, 0x3, RZ, 0xc0, !PT ;  /* 0x00000003040a7812 */ /* 0x000fe200078ec0ff */
[----:B------:R-:W-:-:S04]  /*3a60*/  IMAD.MOV.U32 R4, RZ, RZ, R0 ;  /* 0x000000ffff047224 */ /* 0x000fc800078e0000 */
[----:B------:R-:W-:Y:S02]  /*3a70*/  IMAD.MOV R10, RZ, RZ, -R10 ;  /* 0x000000ffff0a7224 */ /* 0x000fe400078e0a0a */
[C---:B0-----:R-:W-:Y:S01]  /*3a80*/  IMAD.WIDE.U32 R2, R11.reuse, 0x4, R2 ;  /* 0x000000040b027825 */ /* 0x041fe200078e0002 */
[----:B------:R-:W-:-:S05]  /*3a90*/  IADD3 R11, P0, PT, R11, UR6, RZ ;  /* 0x000000060b0b7c10 */ /* 0x000fca000ff1e0ff */
[----:B------:R-:W-:-:S08]  /*3aa0*/  IMAD.X R12, RZ, RZ, UR7, P0 ;  /* 0x00000007ff0c7e24 */ /* 0x000fd000080e06ff */
.L_x_890:
[----:B------:R0:W2:Y:S01]  /*3ab0*/  LDG.E R17, desc[UR8][R2.64] ;  /* 0x0000000802117981 */ /* 0x0000a2000c1e1900 */
[----:B------:R-:W-:Y:S01]  /*3ac0*/  VIADD R10, R10, 0x1 ;  /* 0x000000010a0a7836 */ /* 0x000fe20000000000 */
[----:B------:R-:W-:Y:S01]  /*3ad0*/  BSSY.RECONVERGENT B3, `(.L_x_888) ;  /* 0x0000016000037945 */ /* 0x000fe20003800200 */
[----:B------:R-:W-:Y:S02]  /*3ae0*/  IMAD.MOV.U32 R14, RZ, RZ, R8 ;  /* 0x000000ffff0e7224 */ /* 0x000fe400078e0008 */
[----:B------:R-:W-:Y:S01]  /*3af0*/  IMAD.MOV.U32 R15, RZ, RZ, R9 ;  /* 0x000000ffff0f7224 */ /* 0x000fe200078e0009 */
[----:B------:R-:W-:Y:S01]  /*3b00*/  ISETP.NE.AND P2, PT, R10, RZ, PT ;  /* 0x000000ff0a00720c */ /* 0x000fe20003f45270 */
[----:B------:R-:W-:Y:S02]  /*3b10*/  IMAD.MOV.U32 R16, RZ, RZ, R6 ;  /* 0x000000ffff107224 */ /* 0x000fe400078e0006 */
        /* <DEDUP_REMOVED lines=17> */
.L_x_889:
[----:B------:R-:W-:Y:S05]  /*3c30*/  BSYNC.RECONVERGENT B3 ;  /* 0x0000000000037941 */ /* 0x000fea0003800200 */
.L_x_888:
[----:B------:R-:W-:Y:S01]  /*3c40*/  IADD3 R11, P0, PT, R11, 0x100, RZ ;  /* 0x000001000b0b7810 */ /* 0x000fe20007f1e0ff */
[----:B------:R-:W-:Y:S02]  /*3c50*/  VIADD R4, R4, 0x100 ;  /* 0x0000010004047836 */ /* 0x000fe40000000000 */
[----:B------:R-:W-:Y:S02]  /*3c60*/  IMAD.X R3, RZ, RZ, R3, P3 ;  /* 0x000000ffff037224 */ /* 0x000fe400018e0603 */
[----:B------:R-:W-:Y:S01]  /*3c70*/  IMAD.X R12, RZ, RZ, R12, P0 ;  /* 0x000000ffff0c7224 */ /* 0x000fe200000e060c */
[----:B------:R-:W-:Y:S07]  /*3c80*/  @P2 BRA `(.L_x_890) ;  /* 0xfffffffc00882947 */ /* 0x000fee000383ffff */
.L_x_887:
[----:B------:R-:W-:Y:S05]  /*3c90*/  BSYNC.RECONVERGENT B2 ;  /* 0x0000000000027941 */ /* 0x000fea0003800200 */
.L_x_886:
[----:B------:R-:W-:-:S13]  /*3ca0*/  ISETP.GE.U32.AND P0, PT, R13, 0x300, PT ;  /* 0x000003000d00780c */ /* 0x000fda0003f06070 */
[----:B------:R-:W-:Y:S05]  /*3cb0*/  @!P0 BRA `(.L_x_885) ;  /* 0x0000000400bc8947 */ /* 0x000fea0003800000 */
[----:B------:R-:W0:Y:S01]  /*3cc0*/  LDCU.128 UR12, c[0x0][0x380] ;  /* 0x00007000ff0c77ac */ /* 0x000e220008000c00 */
[----:B------:R-:W1:Y:S01]  /*3cd0*/  LDC.64 R14, c[0x0][0x380] ;  /* 0x0000e000ff0e7b82 */ /* 0x000e620000000a00 */
[C---:B------:R-:W-:Y:S01]  /*3ce0*/  IADD3 R12, P1, PT, R4.reuse, R5, RZ ;  /* 0x00000005040c7210 */ /* 0x040fe20007f3e0ff */
[C---:B------:R-:W-:Y:S02]  /*3cf0*/  IMAD.IADD R10, R4.reuse, 0x1, R5 ;  /* 0x00000001040a7824 */ /* 0x040fe400078e0205 */
[----:B------:R-:W-:Y:S02]  /*3d00*/  VIADD R13, R4, 0x200 ;  /* 0x00000200040d7836 */ /* 0x000fe40000000000 */
[----:B------:R-:W-:Y:S02]  /*3d10*/  IMAD.X R5, RZ, RZ, RZ, P1 ;  /* 0x000000ffff057224 */ /* 0x000fe400008e06ff */
[----:B------:R-:W2:Y:S01]  /*3d20*/  LDC.64 R2, c[0x0][0x388] ;  /* 0x0000e200ff027b82 */ /* 0x000ea20000000a00 */
[----:B0-----:R-:W-:-:S02]  /*3d30*/  LEA R17, P2, R12, UR12, 0x2 ;  /* 0x0000000c0c117c11 */ /* 0x001fc4000f8410ff */
[----:B------:R-:W-:Y:S02]  /*3d40*/  IADD3 R11, P0, PT, R10, UR14, RZ ;  /* 0x0000000e0a0b7c10 */ /* 0x000fe4000ff1e0ff */
[----:B------:R-:W-:Y:S02]  /*3d50*/  IADD3 R17, P1, PT, R17, 0xc00, RZ ;  /* 0x00000c0011117810 */ /* 0x000fe40007f3e0ff */
[----:B------:R-:W-:Y:S01]  /*3d60*/  LEA.HI.X R5, R12, UR13, R5, 0x2, P2 ;  /* 0x0000000d0c057c11 */ /* 0x000fe200090f1405 */
[----:B-1----:R-:W-:-:S04]  /*3d70*/  IMAD.WIDE.U32 R14, R10, 0x4, R14 ;  /* 0x000000040a0e7825 */ /* 0x002fc800078e000e */
[----:B------:R-:W-:Y:S02]  /*3d80*/  IMAD.X R12, RZ, RZ, UR15, P0 ;  /* 0x0000000fff0c7e24 */ /* 0x000fe400080e06ff */
[----:B------:R-:W-:-:S07]  /*3d90*/  IMAD.X R5, RZ, RZ, R5, P1 ;  /* 0x000000ffff057224 */ /* 0x000fce00008e0605 */
.L_x_899:
[----:B------:R-:W3:Y:S01]  /*3da0*/  LDG.E R23, desc[UR8][R14.64] ;  /* 0x000000080e177981 */ /* 0x000ee2000c1e1900 */
[----:B------:R-:W-:-:S05]  /*3db0*/  IMAD.MOV.U32 R4, RZ, RZ, R17 ;  /* 0x000000ffff047224 */ /* 0x000fca00078e0011 */
[----:B------:R0:W5:Y:S04]  /*3dc0*/  LDG.E R25, desc[UR8][R4.64+-0x800] ;  /* 0xfff8000804197981 */ /* 0x000168000c1e1900 */
[----:B------:R0:W5:Y:S04]  /*3dd0*/  LDG.E R16, desc[UR8][R4.64+-0x400] ;  /* 0xfffc000804107981 */ /* 0x000168000c1e1900 */
[----:B------:R0:W5:Y:S01]  /*3de0*/  LDG.E R17, desc[UR8][R4.64] ;  /* 0x0000000804117981 */ /* 0x000162000c1e1900 */
[----:B------:R-:W-:Y:S01]  /*3df0*/  BSSY.RECONVERGENT B2, `(.L_x_891) ;  /* 0x0000012000027945 */ /* 0x000fe20003800200 */
[----:B------:R-:W-:-:S02]  /*3e00*/  IMAD.MOV.U32 R20, RZ, RZ, R11 ;  /* 0x000000ffff147224 */ /* 0x000fc400078e000b */
[----:B------:R-:W-:Y:S02]  /*3e10*/  IMAD.MOV.U32 R21, RZ, RZ, R12 ;  /* 0x000000ffff157224 */ /* 0x000fe400078e000c */
[----:B------:R-:W-:Y:S01]  /*3e20*/  VIADD R19, R10, 0x100 ;  /* 0x000001000a137836 */ /* 0x000fe20000000000 */
[----:B---3--:R-:W-:Y:S01]  /*3e30*/  ISETP.GE.AND P0, PT, R6, R23, PT ;  /* 0x000000170600720c */ /* 0x008fe20003f06270 */
        /* <DEDUP_REMOVED lines=13> */
.L_x_892:
[----:B------:R-:W-:Y:S05]  /*3f10*/  BSYNC.RECONVERGENT B2 ;  /* 0x0000000000027941 */ /* 0x000fea0003800200 */
.L_x_891:
[----:B-----5:R-:W-:Y:S01]  /*3f20*/  ISETP.GE.AND P0, PT, R18, R25, PT ;  /* 0x000000191200720c */ /* 0x020fe20003f06270 */
[----:B------:R-:W-:Y:S01]  /*3f30*/  BSSY.RECONVERGENT B2, `(.L_x_893) ;  /* 0x0000013000027945 */ /* 0x000fe20003800200 */
[----:B--2---:R-:W-:Y:S01]  /*3f40*/  IADD3 R23, P1, PT, R19, R2, RZ ;  /* 0x0000000213177210 */ /* 0x004fe20007f3e0ff */
[----:B------:R-:W-:Y:S02]  /*3f50*/  VIADD R19, R10, 0x200 ;  /* 0x000002000a137836 */ /* 0x000fe40000000000 */
[----:B------:R-:W-:Y:S02]  /*3f60*/  IMAD.MOV.U32 R9, RZ, RZ, R25 ;  /* 0x000000ffff097224 */ /* 0x000fe400078e0019 */
[----:B------:R-:W-:Y:S02]  /*3f70*/  IMAD.X R22, RZ, RZ, R3, P1 ;  /* 0x000000ffff167224 */ /* 0x000fe400008e0603 */
[----:B------:R-:W-:Y:S02]  /*3f80*/  IMAD.MOV.U32 R8, RZ, RZ, R23 ;  /* 0x000000ffff087224 */ /* 0x000fe400078e0017 */
[----:B------:R-:W-:-:S02]  /*3f90*/  IMAD.MOV.U32 R6, RZ, RZ, R22 ;  /* 0x000000ffff067224 */ /* 0x000fc400078e0016 */
        /* <DEDUP_REMOVED lines=12> */
.L_x_894:
[----:B------:R-:W-:Y:S05]  /*4060*/  BSYNC.RECONVERGENT B2 ;  /* 0x0000000000027941 */ /* 0x000fea0003800200 */
.L_x_893:
[----:B------:R-:W-:Y:S01]  /*4070*/  ISETP.GE.AND P0, PT, R9, R16, PT ;  /* 0x000000100900720c */ /* 0x000fe20003f06270 */
[----:B------:R-:W-:Y:S01]  /*4080*/  VIADD R21, R10, 0x300 ;  /* 0x000003000a157836 */ /* 0x000fe20000000000 */
[-C--:B------:R-:W-:Y:S01]  /*4090*/  IADD3 R23, P1, PT, R19, R2.reuse, RZ ;  /* 0x0000000213177210 */ /* 0x080fe20007f3e0ff */
[----:B------:R-:W-:Y:S01]  /*40a0*/  BSSY.RECONVERGENT B2, `(.L_x_895) ;  /* 0x0000012000027945 */ /* 0x000fe20003800200 */
[----:B------:R-:W-:Y:S02]  /*40b0*/  IMAD.MOV.U32 R18, RZ, RZ, R16 ;  /* 0x000000ffff127224 */ /* 0x000fe400078e0010 */
[----:B------:R-:W-:Y:S01]  /*40c0*/  IADD3 R22, P2, PT, R21, R2, RZ ;  /* 0x0000000215167210 */ /* 0x000fe20007f5e0ff */
[----:B------:R-:W-:Y:S02]  /*40d0*/  IMAD.X R21, RZ, RZ, R3, P1 ;  /* 0x000000ffff157224 */ /* 0x000fe400008e0603 */
[----:B------:R-:W-:Y:S02]  /*40e0*/  IMAD.MOV.U32 R19, RZ, RZ, R23 ;  /* 0x000000ffff137224 */ /* 0x000fe400078e0017 */
[----:B------:R-:W-:-:S02]  /*40f0*/  IMAD.MOV.U32 R20, RZ, RZ, R21 ;  /* 0x000000ffff147224 */ /* 0x000fc400078e0015 */
        /* <DEDUP_REMOVED lines=12> */
.L_x_896:
[----:B------:R-:W-:Y:S05]  /*41c0*/  BSYNC.RECONVERGENT B2 ;  /* 0x0000000000027941 */ /* 0x000fea0003800200 */
.L_x_895:
[----:B------:R-:W-:Y:S01]  /*41d0*/  ISETP.GE.AND P0, PT, R18, R17, PT ;  /* 0x000000111200720c */ /* 0x000fe20003f06270 */
[----:B------:R-:W-:Y:S01]  /*41e0*/  IMAD.X R21, RZ, RZ, R3, P2 ;  /* 0x000000ffff157224 */ /* 0x000fe200010e0603 */
[----:B------:R-:W-:Y:S01]  /*41f0*/  BSSY.RECONVERGENT B2, `(.L_x_897) ;  /* 0x0000010000027945 */ /* 0x000fe20003800200 */
        /* <DEDUP_REMOVED lines=15> */
.L_x_898:
[----:B------:R-:W-:Y:S05]  /*42f0*/  BSYNC.RECONVERGENT B2 ;  /* 0x0000000000027941 */ /* 0x000fea0003800200 */
.L_x_897:
[C---:B------:R-:W-:Y:S01]  /*4300*/  VIADD R16, R13.reuse, 0x200 ;  /* 0x000002000d107836 */ /* 0x040fe20000000000 */
[----:B------:R-:W-:Y:S01]  /*4310*/  IADD3 R17, P2, PT, R4, 0x1000, RZ ;  /* 0x0000100004117810 */ /* 0x000fe20007f5e0ff */
[----:B------:R-:W-:Y:S01]  /*4320*/  VIADD R13, R13, 0x400 ;  /* 0x000004000d0d7836 */ /* 0x000fe20000000000 */
[----:B------:R-:W-:Y:S01]  /*4330*/  IADD3 R11, P1, PT, R11, 0x400, RZ ;  /* 0x000004000b0b7810 */ /* 0x000fe20007f3e0ff */
[----:B------:R-:W-:Y:S01]  /*4340*/  VIADD R10, R10, 0x400 ;  /* 0x000004000a0a7836 */ /* 0x000fe20000000000 */
[----:B------:R-:W-:Y:S01]  /*4350*/  ISETP.GE.AND P0, PT, R16, R7, PT ;  /* 0x000000071000720c */ /* 0x000fe20003f06270 */
[----:B------:R-:W-:Y:S01]  /*4360*/  IMAD.X R5, RZ, RZ, R5, P2 ;  /* 0x000000ffff057224 */ /* 0x000fe200010e0605 */
[----:B------:R-:W-:Y:S01]  /*4370*/  IADD3 R14, P2, PT, R14, 0x1000, RZ ;  /* 0x000010000e0e7810 */ /* 0x000fe20007f5e0ff */
[----:B------:R-:W-:-:S04]  /*4380*/  IMAD.X R12, RZ, RZ, R12, P1 ;  /* 0x000000ffff0c7224 */ /* 0x000fc800008e060c */
[----:B------:R-:W-:-:S06]  /*4390*/  IMAD.X R15, RZ, RZ, R15, P2 ;  /* 0x000000ffff0f7224 */ /* 0x000fcc00010e060f */
[----:B------:R-:W-:Y:S05]  /*43a0*/  @!P0 BRA `(.L_x_899) ;  /* 0xfffffff8007c8947 */ /* 0x000fea000383ffff */
.L_x_885:
[----:B------:R-:W-:Y:S05]  /*43b0*/  BSYNC.RECONVERGENT B1 ;  /* 0x0000000000017941 */ /* 0x000fea0003800200 */
.L_x_884:
        /* <DEDUP_REMOVED lines=31> */
.L_x_901:
[----:B------:R-:W-:Y:S05]  /*45b0*/  BSYNC.RECONVERGENT B1 ;  /* 0x0000000000017941 */ /* 0x000fea0003800200 */
.L_x_900:
        /* <DEDUP_REMOVED lines=24> */
.L_x_903:
[----:B------:R-:W-:Y:S05]  /*4740*/  BSYNC.RECONVERGENT B1 ;  /* 0x0000000000017941 */ /* 0x000fea0003800200 */
.L_x_902:
[----:B------:R4:W3:Y:S01]  /*4750*/  SHFL.DOWN PT, R8, R3, 0x4, 0x1f ;  /* 0x08801f0003087f89 */ /* 0x0008e200000e0000 */
[----:B------:R-:W-:Y:S01]  /*4760*/  BSSY.RECONVERGENT B1, `(.L_x_904) ;  /* 0x0000017000017945 */ /* 0x000fe20003800200 */
[----:B0-----:R-:W-:Y:S02]  /*4770*/  IMAD.MOV.U32 R2, RZ, RZ, R3 ;  /* 0x000000ffff027224 */ /* 0x001fe400078e0003 */
[----:B-1----:R4:W0:Y:S01]  /*4780*/  SHFL.DOWN PT, R9, R4, 0x4, 0x1f ;  /* 0x08801f0004097f89 */ /* 0x00282200000e0000 */
[----:B--2---:R-:W-:Y:S02]  /*4790*/  IMAD.MOV.U32 R6, RZ, RZ, R4 ;  /* 0x000000ffff067224 */ /* 0x004fe400078e0004 */
[----:B------:R-:W-:Y:S01]  /*47a0*/  IMAD.MOV.U32 R7, RZ, RZ, R5 ;  /* 0x000000ffff077224 */ /* 0x000fe200078e0005 */
[----:B------:R4:W1:Y:S01]  /*47b0*/  SHFL.DOWN PT, R10, R5, 0x4, 0x1f ;  /* 0x08801f00050a7f89 */ /* 0x00086200000e0000 */
[----:B------:R-:W-:Y:S05]  /*47c0*/  @P5 BRA `(.L_x_905) ;  /* 0x0000000000405947 */ /* 0x000fea0003800000 */
[----:B---3--:R-:W-:Y:S01]  /*47d0*/  ISETP.GE.AND P0, PT, R3, R8, PT ;  /* 0x000000080300720c */ /* 0x008fe20003f06270 */
        /* <DEDUP_REMOVED lines=15> */
.L_x_905:
[----:B------:R-:W-:Y:S05]  /*48d0*/  BSYNC.RECONVERGENT B1 ;  /* 0x0000000000017941 */ /* 0x000fea0003800200 */
.L_x_904:
        /* <DEDUP_REMOVED lines=24> */
.L_x_907:
[----:B------:R-:W-:Y:S05]  /*4a60*/  BSYNC.RECONVERGENT B1 ;  /* 0x0000000000017941 */ /* 0x000fea0003800200 */
.L_x_906:
[----:B0-----:R0:W0:Y:S01]  /*4a70*/  SHFL.DOWN PT, R2, R3, 0x10, 0x1f ;  /* 0x0a001f0003027f89 */ /* 0x00102200000e0000 */
[----:B------:R-:W-:Y:S01]  /*4a80*/  BSSY.RECONVERGENT B1, `(.L_x_908) ;  /* 0x0000017000017945 */ /* 0x000fe20003800200 */
[----:B----4-:R-:W-:Y:S02]  /*4a90*/  IMAD.MOV.U32 R8, RZ, RZ, R3 ;  /* 0x000000ffff087224 */ /* 0x010fe400078e0003 */
[----:B--2---:R2:W4:Y:S01]  /*4aa0*/  SHFL.DOWN PT, R9, R4, 0x10, 0x1f ;  /* 0x0a001f0004097f89 */ /* 0x00452200000e0000 */
[----:B------:R-:W-:Y:S02]  /*4ab0*/  IMAD.MOV.U32 R7, RZ, RZ, R4 ;  /* 0x000000ffff077224 */ /* 0x000fe400078e0004 */
[----:B------:R-:W-:Y:S01]  /*4ac0*/  IMAD.MOV.U32 R6, RZ, RZ, R5 ;  /* 0x000000ffff067224 */ /* 0x000fe200078e0005 */
[----:B-1----:R2:W1:Y:S01]  /*4ad0*/  SHFL.DOWN PT, R10, R5, 0x10, 0x1f ;  /* 0x0a001f00050a7f89 */ /* 0x00246200000e0000 */
[----:B------:R-:W-:Y:S05]  /*4ae0*/  @P3 BRA `(.L_x_909) ;  /* 0x0000000000403947 */ /* 0x000fea0003800000 */
[----:B0-----:R-:W-:Y:S01]  /*4af0*/  ISETP.GE.AND P0, PT, R3, R2, PT ;  /* 0x000000020300720c */ /* 0x001fe20003f06270 */
[----:B------:R-:W-:Y:S02]  /*4b00*/  IMAD.MOV.U32 R8, RZ, RZ, R2 ;  /* 0x000000ffff087224 */ /* 0x000fe400078e0002 */
[----:B----4-:R-:W-:Y:S02]  /*4b10*/  IMAD.MOV.U32 R7, RZ, RZ, R9 ;  /* 0x000000ffff077224 */ /* 0x010fe400078e0009 */
        /* <DEDUP_REMOVED lines=13> */
.L_x_909:
[----:B------:R-:W-:Y:S05]  /*4bf0*/  BSYNC.RECONVERGENT B1 ;  /* 0x0000000000017941 */ /* 0x000fea0003800200 */
.L_x_908:
        /* <DEDUP_REMOVED lines=12> */
.L_x_911:
[----:B------:R-:W-:Y:S05]  /*4cc0*/  BSYNC.RECONVERGENT B1 ;  /* 0x0000000000017941 */ /* 0x000fea0003800200 */
.L_x_910:
[----:B------:R-:W-:Y:S01]  /*4cd0*/  BAR.SYNC.DEFER_BLOCKING 0x0 ;  /* 0x0000000000007b1d */ /* 0x000fe20000010000 */
[----:B------:R-:W-:-:S13]  /*4ce0*/  ISETP.NE.AND P1, PT, R0, RZ, PT ;  /* 0x000000ff0000720c */ /* 0x000fda0003f25270 */
[----:B------:R-:W-:Y:S05]  /*4cf0*/  @P1 BRA `(.L_x_845) ;  /* 0x0000000800341947 */ /* 0x000fea0003800000 */
[----:B0-----:R-:W0:Y:S01]  /*4d00*/  S2R R3, SR_CgaCtaId ;  /* 0x0000000000037919 */ /* 0x001e220000008800 */
[----:B------:R-:W-:Y:S01]  /*4d10*/  MOV R0, 0x400 ;  /* 0x0000040000007802 */ /* 0x000fe20000000f00 */
[----:B------:R-:W-:Y:S03]  /*4d20*/  BSSY.RECONVERGENT B1, `(.L_x_912) ;  /* 0x0000016000017945 */ /* 0x000fe60003800200 */
[----:B0-----:R-:W-:-:S05]  /*4d30*/  LEA R24, R3, R0, 0x18 ;  /* 0x0000000003187211 */ /* 0x001fca00078ec0ff */
[----:B------:R-:W0:Y:S04]  /*4d40*/  LDS R3, [R24+0x18] ;  /* 0x0000180018037984 */ /* 0x000e280000000800 */
[----:B--2---:R-:W2:Y:S04]  /*4d50*/  LDS.64 R4, [R24+0x20] ;  /* 0x0000200018047984 */ /* 0x004ea80000000a00 */
[----:B------:R0:W1:Y:S04]  /*4d60*/  LDS R18, [R24+0x28] ;  /* 0x0000280018127984 */ /* 0x0000680000000800 */
[----:B------:R0:W1:Y:S02]  /*4d70*/  LDS R16, [R24+0x38] ;  /* 0x0000380018107984 */ /* 0x0000640000000800 */
[----:B0-----:R-:W-:Y:S01]  /*4d80*/  ISETP.GE.AND P0, PT, R8, R3, PT ;  /* 0x000000030800720c */ /* 0x001fe20003f06270 */
[----:B------:R-:W-:-:S02]  /*4d90*/  IMAD.MOV.U32 R19, RZ, RZ, R3 ;  /* 0x000000ffff137224 */ /* 0x000fc400078e0003 */
[----:B--2---:R-:W-:Y:S02]  /*4da0*/  IMAD.MOV.U32 R21, RZ, RZ, R4 ;  /* 0x000000ffff157224 */ /* 0x004fe400078e0004 */
[----:B------:R-:W-:-:S08]  /*4db0*/  IMAD.MOV.U32 R20, RZ, RZ, R5 ;  /* 0x000000ffff147224 */ /* 0x000fd000078e0005 */
[----:B-1----:R-:W-:Y:S05]  /*4dc0*/  @!P0 BRA `(.L_x_913) ;  /* 0x00000000002c8947 */ /* 0x002fea0003800000 */
        /* <DEDUP_REMOVED lines=11> */
.L_x_913:
[----:B------:R-:W-:Y:S05]  /*4e80*/  BSYNC.RECONVERGENT B1 ;  /* 0x0000000000017941 */ /* 0x000fea0003800200 */
.L_x_912:
        /* <DEDUP_REMOVED lines=8> */
[----:B------:R0:W1:Y:S04]  /*4f10*/  LDS.64 R6, [R24+0x40] ;  /* 0x0000400018067984 */ /* 0x0000680000000a00 */
[----:B----4-:R4:W1:Y:S04]  /*4f20*/  LDS.64 R8, [R24+0x50] ;  /* 0x0000500018087984 */ /* 0x0108680000000a00 */
[----:B---3--:R4:W3:Y:S04]  /*4f30*/  LDS.64 R10, [R24+0x60] ;  /* 0x00006000180a7984 */ /* 0x0088e80000000a00 */
        /* <DEDUP_REMOVED lines=16> */
.L_x_915:
[----:B------:R-:W-:Y:S05]  /*5040*/  BSYNC.RECONVERGENT B1 ;  /* 0x0000000000017941 */ /* 0x000fea0003800200 */
.L_x_914:
        /* <DEDUP_REMOVED lines=17> */
.L_x_917:
[----:B------:R-:W-:Y:S05]  /*5160*/  BSYNC.RECONVERGENT B1 ;  /* 0x0000000000017941 */ /* 0x000fea0003800200 */
.L_x_916:
        /* <DEDUP_REMOVED lines=17> */
.L_x_919:
[----:B------:R-:W-:Y:S05]  /*5280*/  BSYNC.RECONVERGENT B1 ;  /* 0x0000000000017941 */ /* 0x000fea0003800200 */
.L_x_918:
[----:B------:R-:W-:Y:S01]  /*5290*/  ISETP.GE.AND P0, PT, R6, R15, PT ;  /* 0x0000000f0600720c */ /* 0x000fe20003f06270 */
[----:B------:R-:W-:Y:S01]  /*52a0*/  BSSY.RECONVERGENT B1, `(.L_x_920) ;  /* 0x0000010000017945 */ /* 0x000fe20003800200 */
[----:B------:R-:W-:Y:S02]  /*52b0*/  IMAD.MOV.U32 R5, RZ, RZ, R15 ;  /* 0x000000ffff057224 */ /* 0x000fe400078e000f */
[----:B---3--:R-:W-:Y:S02]  /*52c0*/  IMAD.MOV.U32 R7, RZ, RZ, R10 ;  /* 0x000000ffff077224 */ /* 0x008fe400078e000a */
        /* <DEDUP_REMOVED lines=13> */
.L_x_921:
[----:B------:R-:W-:Y:S05]  /*53a0*/  BSYNC.RECONVERGENT B1 ;  /* 0x0000000000017941 */ /* 0x000fea0003800200 */
.L_x_920:
        /* <DEDUP_REMOVED lines=17> */
.L_x_923:
[----:B------:R-:W-:Y:S05]  /*54c0*/  BSYNC.RECONVERGENT B1 ;  /* 0x0000000000017941 */ /* 0x000fea0003800200 */
.L_x_922:
        /* <DEDUP_REMOVED lines=16> */
.L_x_845:
[----:B------:R-:W-:Y:S05]  /*55d0*/  BSYNC.RECONVERGENT B0 ;  /* 0x0000000000007941 */ /* 0x000fea0003800200 */
.L_x_812:
[----:B------:R-:W-:Y:S05]  /*55e0*/  @P1 EXIT ;  /* 0x000000000000194d */ /* 0x000fea0003800000 */
[----:B0-234-:R-:W0:Y:S01]  /*55f0*/  LDC.64 R2, c[0x0][0x390] ;  /* 0x0000e400ff027b82 */ /* 0x01de220000000a00 */
[----:B------:R-:W-:-:S04]  /*5600*/  LOP3.LUT R7, R7, R6, RZ, 0x3c, !PT ;  /* 0x0000000607077212 */ /* 0x000fc800078e3cff */
[----:B------:R-:W-:-:S04]  /*5610*/  LOP3.LUT R6, R7, R6, RZ, 0x3c, !PT ;  /* 0x0000000607067212 */ /* 0x000fc800078e3cff */
[----:B------:R-:W-:-:S05]  /*5620*/  LOP3.LUT R7, R7, R6, RZ, 0x3c, !PT ;  /* 0x0000000607077212 */ /* 0x000fca00078e3cff */
[----:B0-----:R-:W-:Y:S04]  /*5630*/  STG.E.64 desc[UR8][R2.64+0x8], R6 ;  /* 0x0000080602007986 */ /* 0x001fe8000c101b08 */
[----:B------:R-:W-:Y:S01]  /*5640*/  STG.E desc[UR8][R2.64], R8 ;  /* 0x0000000802007986 */ /* 0x000fe2000c101908 */
[----:B------:R-:W-:Y:S05]  /*5650*/  EXIT ;  /* 0x000000000000794d */ /* 0x000fea0003800000 */
.L_x_924:
        /* <DEDUP_REMOVED lines=10> */
.L_x_962:


//--------------------- .text._Z10degreeCalcPiS_S_ii --------------------------
	.section	.text._Z10degreeCalcPiS_S_ii,"ax",@progbits
	.align	128
        .global         _Z10degreeCalcPiS_S_ii
        .type           _Z10degreeCalcPiS_S_ii,@function
        .size           _Z10degreeCalcPiS_S_ii,(.L_x_963 - _Z10degreeCalcPiS_S_ii)
        .other          _Z10degreeCalcPiS_S_ii,@"STO_CUDA_ENTRY STV_DEFAULT"
_Z10degreeCalcPiS_S_ii:
.text._Z10degreeCalcPiS_S_ii:
[----:B------:R-:W-:Y:S01]  /*0000*/  LDC R1, c[0x0][0x37c] ;  /* 0x0000df00ff017b82 */ /* 0x000fe20000000800 */
[----:B------:R-:W0:Y:S01]  /*0010*/  S2R R9, SR_CTAID.X ;  /* 0x0000000000097919 */ /* 0x000e220000002500 */
[----:B------:R-:W0:Y:S01]  /*0020*/  LDCU UR4, c[0x0][0x360] ;  /* 0x00006c00ff0477ac */ /* 0x000e220008000800 */
[----:B------:R-:W0:Y:S01]  /*0030*/  S2R R0, SR_TID.X ;  /* 0x0000000000007919 */ /* 0x000e220000002100 */
[----:B------:R-:W1:Y:S01]  /*0040*/  LDCU UR5, c[0x0][0x398] ;  /* 0x00007300ff0577ac */ /* 0x000e620008000800 */
[----:B0-----:R-:W-:-:S05]  /*0050*/  IMAD R9, R9, UR4, R0 ;  /* 0x0000000409097c24 */ /* 0x001fca000f8e0200 */
[----:B-1----:R-:W-:-:S13]  /*0060*/  ISETP.GE.AND P0, PT, R9, UR5, PT ;  /* 0x0000000509007c0c */ /* 0x002fda000bf06270 */
[----:B------:R-:W-:Y:S05]  /*0070*/  @P0 EXIT ;  /* 0x000000000000094d */ /* 0x000fea0003800000 */
[----:B------:R-:W0:Y:S01]  /*0080*/  LDC.64 R6, c[0x0][0x380] ;  /* 0x0000e000ff067b82 */ /* 0x000e220000000a00 */
[----:B------:R-:W1:Y:S01]  /*0090*/  LDCU UR8, c[0x0][0x39c] ;  /* 0x00007380ff0877ac */ /* 0x000e620008000800 */
[----:B------:R-:W-:Y:S01]  /*00a0*/  UIADD3 UR4, UPT, UPT, UR5, -0x1, URZ ;  /* 0xffffffff05047890 */ /* 0x000fe2000fffe0ff */
[----:B------:R-:W2:Y:S05]  /*00b0*/  LDCU.64 UR6, c[0x0][0x358] ;  /* 0x00006b00ff0677ac */ /* 0x000eaa0008000a00 */
[----:B------:R-:W3:Y:S01]  /*00c0*/  LDC.64 R2, c[0x0][0x390] ;  /* 0x0000e400ff027b82 */ /* 0x000ee20000000a00 */
[C---:B------:R-:W-:Y:S02]  /*00d0*/  ISETP.NE.AND P0, PT, R9.reuse, UR4, PT ;  /* 0x0000000409007c0c */ /* 0x040fe4000bf05270 */
[----:B-1----:R-:W-:Y:S01]  /*00e0*/  MOV R5, UR8 ;  /* 0x0000000800057c02 */ /* 0x002fe20008000f00 */
[----:B0-----:R-:W-:-:S10]  /*00f0*/  IMAD.WIDE R6, R9, 0x4, R6 ;  /* 0x0000000409067825 */ /* 0x001fd400078e0206 */
[----:B--2---:R-:W2:Y:S04]  /*0100*/  @P0 LDG.E R5, desc[UR6][R6.64+0x4] ;  /* 0x0000040606050981 */ /* 0x004ea8000c1e1900 */
[----:B------:R-:W2:Y:S01]  /*0110*/  LDG.E R0, desc[UR6][R6.64] ;  /* 0x0000000606007981 */ /* 0x000ea2000c1e1900 */
[----:B---3--:R-:W-:Y:S01]  /*0120*/  IMAD.WIDE R8, R9, 0x4, R2 ;  /* 0x0000000409087825 */ /* 0x008fe200078e0202 */
[----:B--2---:R-:W-:Y:S02]  /*0130*/  ISETP.GT.AND P0, PT, R5, R0, PT ;  /* 0x000000000500720c */ /* 0x004fe40003f04270 */
[----:B------:R-:W-:-:S05]  /*0140*/  IADD3 R4, PT, PT, -R0, R5, RZ ;  /* 0x0000000500047210 */ /* 0x000fca0007ffe1ff */
[----:B------:R0:W-:Y:S06]  /*0150*/  REDG.E.ADD.STRONG.GPU desc[UR6][R8.64], R4 ;  /* 0x000000040800798e */ /* 0x0001ec000c12e106 */
[----:B------:R-:W-:Y:S05]  /*0160*/  @!P0 EXIT ;  /* 0x000000000000894d */ /* 0x000fea0003800000 */
[----:B------:R-:W-:Y:S01]  /*0170*/  IADD3 R5, PT, PT, R0, -R5, RZ ;  /* 0x8000000500057210 */ /* 0x000fe20007ffe0ff */
[----:B------:R-:W-:Y:S01]  /*0180*/  BSSY.RECONVERGENT B0, `(.L_x_925) ;  /* 0x0000040000007945 */ /* 0x000fe20003800200 */
[----:B------:R-:W-:Y:S02]  /*0190*/  LOP3.LUT R11, R4, 0xf, RZ, 0xc0, !PT ;  /* 0x0000000f040b7812 */ /* 0x000fe400078ec0ff */
[----:B------:R-:W-:Y:S02]  /*01a0*/  ISETP.GT.U32.AND P1, PT, R5, -0x10, PT ;  /* 0xfffffff00500780c */ /* 0x000fe40003f24070 */
[----:B------:R-:W-:-:S11]  /*01b0*/  ISETP.NE.AND P0, PT, R11, RZ, PT ;  /* 0x000000ff0b00720c */ /* 0x000fd60003f05270 */
[----:B------:R-:W-:Y:S05]  /*01c0*/  @P1 BRA `(.L_x_926) ;  /* 0x0000000000ec1947 */ /* 0x000fea0003800000 */
[----:B------:R-:W1:Y:S01]  /*01d0*/  LDC.64 R6, c[0x0][0x388] ;  /* 0x0000e200ff067b82 */ /* 0x000e620000000a00 */
[----:B------:R-:W-:-:S04]  /*01e0*/  LOP3.LUT R5, R4, 0xfffffff0, RZ, 0xc0, !PT ;  /* 0xfffffff004057812 */ /* 0x000fc800078ec0ff */
[----:B------:R-:W-:Y:S02]  /*01f0*/  IADD3 R5, PT, PT, -R5, RZ, RZ ;  /* 0x000000ff05057210 */ /* 0x000fe40007ffe1ff */
[----:B-1----:R-:W-:-:S04]  /*0200*/  IADD3 R6, P1, PT, R6, 0x20, RZ ;  /* 0x0000002006067810 */ /* 0x002fc80007f3e0ff */
[----:B------:R-:W-:-:S09]  /*0210*/  IADD3.X R7, PT, PT, RZ, R7, RZ, P1, !PT ;  /* 0x00000007ff077210 */ /* 0x000fd20000ffe4ff */
.L_x_927:
[----:B0-----:R-:W-:-:S05]  /*0220*/  IMAD.WIDE R8, R0, 0x4, R6 ;  /* 0x0000000400087825 */ /* 0x001fca00078e0206 */
[----:B----4-:R-:W2:Y:S01]  /*0230*/  LDG.E R13, desc[UR6][R8.64+-0x20] ;  /* 0xffffe006080d7981 */ /* 0x010ea2000c1e1900 */
[----:B------:R-:W-:Y:S02]  /*0240*/  HFMA2 R10, -RZ, RZ, 0, 5.9604644775390625e-08 ;  /* 0x00000001ff0a7431 */ /* 0x000fe400000001ff */
[----:B--2---:R-:W-:-:S05]  /*0250*/  IMAD.WIDE R12, R13, 0x4, R2 ;  /* 0x000000040d0c7825 */ /* 0x004fca00078e0202 */
[----:B------:R0:W-:Y:S04]  /*0260*/  REDG.E.ADD.STRONG.GPU desc[UR6][R12.64+-0x4], R10 ;  /* 0xfffffc0a0c00798e */ /* 0x0001e8000c12e106 */
[----:B------:R-:W2:Y:S02]  /*0270*/  LDG.E R15, desc[UR6][R8.64+-0x1c] ;  /* 0xffffe406080f7981 */ /* 0x000ea4000c1e1900 */
[----:B--2---:R-:W-:-:S05]  /*0280*/  IMAD.WIDE R14, R15, 0x4, R2 ;  /* 0x000000040f0e7825 */ /* 0x004fca00078e0202 */
[----:B------:R1:W-:Y:S04]  /*0290*/  REDG.E.ADD.STRONG.GPU desc[UR6][R14.64+-0x4], R10 ;  /* 0xfffffc0a0e00798e */ /* 0x0003e8000c12e106 */
[----:B------:R-:W2:Y:S02]  /*02a0*/  LDG.E R17, desc[UR6][R8.64+-0x18] ;  /* 0xffffe80608117981 */ /* 0x000ea4000c1e1900 */
[----:B--2---:R-:W-:-:S05]  /*02b0*/  IMAD.WIDE R16, R17, 0x4, R2 ;  /* 0x0000000411107825 */ /* 0x004fca00078e0202 */
[----:B------:R2:W-:Y:S04]  /*02c0*/  REDG.E.ADD.STRONG.GPU desc[UR6][R16.64+-0x4], R10 ;  /* 0xfffffc0a1000798e */ /* 0x0005e8000c12e106 */
[----:B------:R-:W3:Y:S02]  /*02d0*/  LDG.E R19, desc[UR6][R8.64+-0x14] ;  /* 0xffffec0608137981 */ /* 0x000ee4000c1e1900 */
[----:B---3--:R-:W-:-:S05]  /*02e0*/  IMAD.WIDE R18, R19, 0x4, R2 ;  /* 0x0000000413127825 */ /* 0x008fca00078e0202 */
[----:B------:R3:W-:Y:S04]  /*02f0*/  REDG.E.ADD.STRONG.GPU desc[UR6][R18.64+-0x4], R10 ;  /* 0xfffffc0a1200798e */ /* 0x0007e8000c12e106 */
[----:B------:R-:W0:Y:S02]  /*0300*/  LDG.E R21, desc[UR6][R8.64+-0x10] ;  /* 0xfffff00608157981 */ /* 0x000e24000c1e1900 */
[----:B0-----:R-:W-:-:S05]  /*0310*/  IMAD.WIDE R12, R21, 0x4, R2 ;  /* 0x00000004150c7825 */ /* 0x001fca00078e0202 */
[----:B------:R0:W-:Y:S04]  /*0320*/  REDG.E.ADD.STRONG.GPU desc[UR6][R12.64+-0x4], R10 ;  /* 0xfffffc0a0c00798e */ /* 0x0001e8000c12e106 */
[----:B------:R-:W1:Y:S02]  /*0330*/  LDG.E R21, desc[UR6][R8.64+-0xc] ;  /* 0xfffff40608157981 */ /* 0x000e64000c1e1900 */
[----:B-1----:R-:W-:-:S05]  /*0340*/  IMAD.WIDE R14, R21, 0x4, R2 ;  /* 0x00000004150e7825 */ /* 0x002fca00078e0202 */
        /* <DEDUP_REMOVED lines=25> */
[----:B------:R-:W2:Y:S01]  /*04e0*/  LDG.E R21, desc[UR6][R8.64+0x18] ;  /* 0x0000180608157981 */ /* 0x000ea2000c1e1900 */
[----:B------:R-:W-:Y:S01]  /*04f0*/  IADD3 R5, PT, PT, R5, 0x10, RZ ;  /* 0x0000001005057810 */ /* 0x000fe20007ffe0ff */
[----:B--2---:R-:W-:-:S05]  /*0500*/  IMAD.WIDE R16, R21, 0x4, R2 ;  /* 0x0000000415107825 */ /* 0x004fca00078e0202 */
[----:B------:R4:W-:Y:S04]  /*0510*/  REDG.E.ADD.STRONG.GPU desc[UR6][R16.64+-0x4], R10 ;  /* 0xfffffc0a1000798e */ /* 0x0009e8000c12e106 */
[----:B------:R-:W3:Y:S01]  /*0520*/  LDG.E R21, desc[UR6][R8.64+0x1c] ;  /* 0x00001c0608157981 */ /* 0x000ee2000c1e1900 */
[----:B------:R-:W-:Y:S02]  /*0530*/  ISETP.NE.AND P1, PT, R5, RZ, PT ;  /* 0x000000ff0500720c */ /* 0x000fe40003f25270 */
[----:B------:R-:W-:Y:S01]  /*0540*/  IADD3 R0, PT, PT, R0, 0x10, RZ ;  /* 0x0000001000007810 */ /* 0x000fe20007ffe0ff */
[----:B---3--:R-:W-:-:S05]  /*0550*/  IMAD.WIDE R18, R21, 0x4, R2 ;  /* 0x0000000415127825 */ /* 0x008fca00078e0202 */
[----:B------:R4:W-:Y:S05]  /*0560*/  REDG.E.ADD.STRONG.GPU desc[UR6][R18.64+-0x4], R10 ;  /* 0xfffffc0a1200798e */ /* 0x0009ea000c12e106 */
[----:B------:R-:W-:Y:S05]  /*0570*/  @P1 BRA `(.L_x_927) ;  /* 0xfffffffc00281947 */ /* 0x000fea000383ffff */
.L_x_926:
[----:B------:R-:W-:Y:S05]  /*0580*/  BSYNC.RECONVERGENT B0 ;  /* 0x0000000000007941 */ /* 0x000fea0003800200 */
.L_x_925:
[----:B------:R-:W-:Y:S05]  /*0590*/  @!P0 EXIT ;  /* 0x000000000000894d */ /* 0x000fea0003800000 */
[----:B------:R-:W-:Y:S01]  /*05a0*/  ISETP.GE.U32.AND P0, PT, R11, 0x8, PT ;  /* 0x000000080b00780c */ /* 0x000fe20003f06070 */
[----:B------:R-:W-:Y:S01]  /*05b0*/  BSSY.RECONVERGENT B0, `(.L_x_928) ;  /* 0x0000020000007945 */ /* 0x000fe20003800200 */
[----:B----4-:R-:W-:-:S04]  /*05c0*/  LOP3.LUT R16, R4, 0x7, RZ, 0xc0, !PT ;  /* 0x0000000704107812 */ /* 0x010fc800078ec0ff */
[----:B------:R-:W-:-:S07]  /*05d0*/  ISETP.NE.AND P1, PT, R16, RZ, PT ;  /* 0x000000ff1000720c */ /* 0x000fce0003f25270 */
[----:B------:R-:W-:Y:S06]  /*05e0*/  @!P0 BRA `(.L_x_929) ;  /* 0x0000000000708947 */ /* 0x000fec0003800000 */
[----:B------:R-:W1:Y:S02]  /*05f0*/  LDC.64 R6, c[0x0][0x388] ;  /* 0x0000e200ff067b82 */ /* 0x000e640000000a00 */
[----:B-1----:R-:W-:-:S05]  /*0600*/  IMAD.WIDE R6, R0, 0x4, R6 ;  /* 0x0000000400067825 */ /* 0x002fca00078e0206 */
[----:B0-----:R-:W2:Y:S01]  /*0610*/  LDG.E R9, desc[UR6][R6.64] ;  /* 0x0000000606097981 */ /* 0x001ea2000c1e1900 */
[----:B------:R-:W-:Y:S01]  /*0620*/  MOV R5, 0x1 ;  /* 0x0000000100057802 */ /* 0x000fe20000000f00 */
        /* <DEDUP_REMOVED lines=22> */
[----:B------:R4:W-:Y:S01]  /*0790*/  REDG.E.ADD.STRONG.GPU desc[UR6][R14.64+-0x4], R5 ;  /* 0xfffffc050e00798e */ /* 0x0009e2000c12e106 */
[----:B------:R-:W-:-:S07]  /*07a0*/  IADD3 R0, PT, PT, R0, 0x8, RZ ;  /* 0x0000000800007810 */ /* 0x000fce0007ffe0ff */
.L_x_929:
[----:B------:R-:W-:Y:S05]  /*07b0*/  BSYNC.RECONVERGENT B0 ;  /* 0x0000000000007941 */ /* 0x000fea0003800200 */
.L_x_928:
[----:B------:R-:W-:Y:S05]  /*07c0*/  @!P1 EXIT ;  /* 0x000000000000994d */ /* 0x000fea0003800000 */
[----:B------:R-:W-:Y:S01]  /*07d0*/  ISETP.GE.U32.AND P0, PT, R16, 0x4, PT ;  /* 0x000000041000780c */ /* 0x000fe20003f06070 */
[----:B------:R-:W-:Y:S01]  /*07e0*/  BSSY.RECONVERGENT B0, `(.L_x_930) ;  /* 0x0000014000007945 */ /* 0x000fe20003800200 */
[----:B----4-:R-:W-:-:S04]  /*07f0*/  LOP3.LUT R14, R4, 0x3, RZ, 0xc0, !PT ;  /* 0x00000003040e7812 */ /* 0x010fc800078ec0ff */
[----:B------:R-:W-:-:S07]  /*0800*/  ISETP.NE.AND P1, PT, R14, RZ, PT ;  /* 0x000000ff0e00720c */ /* 0x000fce0003f25270 */
[----:B------:R-:W-:Y:S06]  /*0810*/  @!P0 BRA `(.L_x_931) ;  /* 0x0000000000408947 */ /* 0x000fec0003800000 */
[----:B0-----:R-:W0:Y:S02]  /*0820*/  LDC.64 R4, c[0x0][0x388] ;  /* 0x0000e200ff047b82 */ /* 0x001e240000000a00 */
[----:B0-----:R-:W-:-:S05]  /*0830*/  IMAD.WIDE R12, R0, 0x4, R4 ;  /* 0x00000004000c7825 */ /* 0x001fca00078e0204 */
[----:B------:R-:W2:Y:S01]  /*0840*/  LDG.E R5, desc[UR6][R12.64] ;  /* 0x000000060c057981 */ /* 0x000ea2000c1e1900 */
        /* <DEDUP_REMOVED lines=9> */
[----:B------:R-:W2:Y:S02]  /*08e0*/  LDG.E R11, desc[UR6][R12.64+0xc] ;  /* 0x00000c060c0b7981 */ /* 0x000ea4000c1e1900 */
[----:B--2---:R-:W-:-:S05]  /*08f0*/  IMAD.WIDE R10, R11, 0x4, R2 ;  /* 0x000000040b0a7825 */ /* 0x004fca00078e0202 */
[----:B------:R1:W-:Y:S01]  /*0900*/  REDG.E.ADD.STRONG.GPU desc[UR6][R10.64+-0x4], R15 ;  /* 0xfffffc0f0a00798e */ /* 0x0003e2000c12e106 */
[----:B------:R-:W-:-:S07]  /*0910*/  IADD3 R0, PT, PT, R0, 0x4, RZ ;  /* 0x0000000400007810 */ /* 0x000fce0007ffe0ff */
.L_x_931:
[----:B------:R-:W-:Y:S05]  /*0920*/  BSYNC.RECONVERGENT B0 ;  /* 0x0000000000007941 */ /* 0x000fea0003800200 */
.L_x_930:
[----:B------:R-:W-:Y:S05]  /*0930*/  @!P1 EXIT ;  /* 0x000000000000994d */ /* 0x000fea0003800000 */
[----:B01----:R-:W0:Y:S01]  /*0940*/  LDC.64 R8, c[0x0][0x388] ;  /* 0x0000e200ff087b82 */ /* 0x003e220000000a00 */
[----:B------:R-:W-:-:S07]  /*0950*/  IADD3 R10, PT, PT, -R14, RZ, RZ ;  /* 0x000000ff0e0a7210 */ /* 0x000fce0007ffe1ff */
.L_x_932:
[----:B0-----:R-:W-:-:S06]  /*0960*/  IMAD.WIDE R4, R0, 0x4, R8 ;  /* 0x0000000400047825 */ /* 0x001fcc00078e0208 */
[----:B------:R-:W2:Y:S01]  /*0970*/  LDG.E R5, desc[UR6][R4.64] ;  /* 0x0000000604057981 */ /* 0x000ea2000c1e1900 */
[----:B------:R-:W-:Y:S02]  /*0980*/  IADD3 R10, PT, PT, R10, 0x1, RZ ;  /* 0x000000010a0a7810 */ /* 0x000fe40007ffe0ff */
[----:B-1----:R-:W-:Y:S02]  /*0990*/  MOV R11, 0x1 ;  /* 0x00000001000b7802 */ /* 0x002fe40000000f00 */
[----:B------:R-:W-:Y:S02]  /*09a0*/  ISETP.NE.AND P0, PT, R10, RZ, PT ;  /* 0x000000ff0a00720c */ /* 0x000fe40003f05270 */
[----:B------:R-:W-:Y:S01]  /*09b0*/  IADD3 R0, PT, PT, R0, 0x1, RZ ;  /* 0x0000000100007810 */ /* 0x000fe20007ffe0ff */
[----:B--2---:R-:W-:-:S05]  /*09c0*/  IMAD.WIDE R6, R5, 0x4, R2 ;  /* 0x0000000405067825 */ /* 0x004fca00078e0202 */
[----:B------:R1:W-:Y:S05]  /*09d0*/  REDG.E.ADD.STRONG.GPU desc[UR6][R6.64+-0x4], R11 ;  /* 0xfffffc0b0600798e */ /* 0x0003ea000c12e106 */
[----:B------:R-:W-:Y:S05]  /*09e0*/  @P0 BRA `(.L_x_932) ;  /* 0xfffffffc00dc0947 */ /* 0x000fea000383ffff */
[----:B------:R-:W-:Y:S05]  /*09f0*/  EXIT ;  /* 0x000000000000794d */ /* 0x000fea0003800000 */
.L_x_933:
        /* <DEDUP_REMOVED lines=16> */
.L_x_963:


//--------------------- .text._Z17conflictDetectionPiS_S_iiS_ --------------------------
	.section	.text._Z17conflictDetectionPiS_S_iiS_,"ax",@progbits
	.align	128
        .global         _Z17conflictDetectionPiS_S_iiS_
        .type           _Z17conflictDetectionPiS_S_iiS_,@function
        .size           _Z17conflictDetectionPiS_S_iiS_,(.L_x_964 - _Z17conflictDetectionPiS_S_iiS_)
        .other          _Z17conflictDetectionPiS_S_iiS_,@"STO_CUDA_ENTRY STV_DEFAULT"
_Z17conflictDetectionPiS_S_iiS_:
.text._Z17conflictDetectionPiS_S_iiS_:
        /* <DEDUP_REMOVED lines=12> */
[C---:B------:R-:W-:Y:S02]  /*00c0*/  ISETP.NE.AND P0, PT, R0.reuse, UR4, PT ;  /* 0x0000000400007c0c */ /* 0x040fe4000bf05270 */
[----:B-1----:R-:W-:Y:S01]  /*00d0*/  MOV R2, UR8 ;  /* 0x0000000800027c02 */ /* 0x002fe20008000f00 */
[----:B0-----:R-:W-:-:S10]  /*00e0*/  IMAD.WIDE R4, R0, 0x4, R4 ;  /* 0x0000000400047825 */ /* 0x001fd400078e0204 */
[----:B--2---:R-:W2:Y:S04]  /*00f0*/  @P0 LDG.E R2, desc[UR6][R4.64+0x4] ;  /* 0x0000040604020981 */ /* 0x004ea8000c1e1900 */
[----:B------:R-:W2:Y:S02]  /*0100*/  LDG.E R15, desc[UR6][R4.64] ;  /* 0x00000006040f7981 */ /* 0x000ea4000c1e1900 */
[----:B--2---:R-:W-:-:S13]  /*0110*/  ISETP.GE.AND P0, PT, R15, R2, PT ;  /* 0x000000020f00720c */ /* 0x004fda0003f06270 */
[----:B------:R-:W-:Y:S05]  /*0120*/  @P0 EXIT ;  /* 0x000000000000094d */ /* 0x000fea0003800000 */
[----:B------:R-:W0:Y:S08]  /*0130*/  LDC.64 R6, c[0x0][0x388] ;  /* 0x0000e200ff067b82 */ /* 0x000e300000000a00 */
[----:B------:R-:W1:Y:S08]  /*0140*/  LDC.64 R8, c[0x0][0x390] ;  /* 0x0000e400ff087b82 */ /* 0x000e700000000a00 */
[----:B------:R-:W2:Y:S01]  /*0150*/  LDC.64 R10, c[0x0][0x388] ;  /* 0x0000e200ff0a7b82 */ /* 0x000ea20000000a00 */
[----:B0-----:R-:W-:-:S07]  /*0160*/  IMAD.WIDE R6, R15, 0x4, R6 ;  /* 0x000000040f067825 */ /* 0x001fce00078e0206 */
[----:B------:R-:W0:Y:S01]  /*0170*/  LDC.64 R12, c[0x0][0x390] ;  /* 0x0000e400ff0c7b82 */ /* 0x000e220000000a00 */
[----:B------:R-:W3:Y:S01]  /*0180*/  LDG.E R7, desc[UR6][R6.64] ;  /* 0x0000000606077981 */ /* 0x000ee2000c1e1900 */
[----:B-1----:R-:W-:-:S05]  /*0190*/  IMAD.WIDE R4, R0, 0x4, R8 ;  /* 0x0000000400047825 */ /* 0x002fca00078e0208 */
[----:B------:R-:W4:Y:S01]  /*01a0*/  LDG.E R3, desc[UR6][R4.64] ;  /* 0x0000000604037981 */ /* 0x000f22000c1e1900 */
[----:B---3--:R-:W-:-:S06]  /*01b0*/  IMAD.WIDE R8, R7, 0x4, R8 ;  /* 0x0000000407087825 */ /* 0x008fcc00078e0208 */
[----:B------:R-:W4:Y:S01]  /*01c0*/  LDG.E R8, desc[UR6][R8.64+-0x4] ;  /* 0xfffffc0608087981 */ /* 0x000f22000c1e1900 */
[----:B------:R-:W-:Y:S01]  /*01d0*/  BSSY.RECONVERGENT B0, `(.L_x_934) ;  /* 0x000000c000007945 */ /* 0x000fe20003800200 */
[----:B----4-:R-:W-:-:S13]  /*01e0*/  ISETP.NE.AND P0, PT, R8, R3, PT ;  /* 0x000000030800720c */ /* 0x010fda0003f05270 */
[----:B0-2---:R-:W-:Y:S05]  /*01f0*/  @!P0 BRA `(.L_x_935) ;  /* 0x0000000000248947 */ /* 0x005fea0003800000 */
.L_x_936:
[----:B------:R-:W-:-:S04]  /*0200*/  IADD3 R15, PT, PT, R15, 0x1, RZ ;  /* 0x000000010f0f7810 */ /* 0x000fc80007ffe0ff */
[----:B------:R-:W-:-:S13]  /*0210*/  ISETP.NE.AND P0, PT, R15, R2, PT ;  /* 0x000000020f00720c */ /* 0x000fda0003f05270 */
[----:B------:R-:W-:Y:S05]  /*0220*/  @!P0 EXIT ;  /* 0x000000000000894d */ /* 0x000fea0003800000 */
[----:B------:R-:W-:-:S05]  /*0230*/  IMAD.WIDE R6, R15, 0x4, R10 ;  /* 0x000000040f067825 */ /* 0x000fca00078e020a */
[----:B------:R-:W2:Y:S02]  /*0240*/  LDG.E R5, desc[UR6][R6.64] ;  /* 0x0000000606057981 */ /* 0x000ea4000c1e1900 */
[----:B--2---:R-:W-:-:S06]  /*0250*/  IMAD.WIDE R4, R5, 0x4, R12 ;  /* 0x0000000405047825 */ /* 0x004fcc00078e020c */
[----:B------:R-:W2:Y:S02]  /*0260*/  LDG.E R4, desc[UR6][R4.64+-0x4] ;  /* 0xfffffc0604047981 */ /* 0x000ea4000c1e1900 */
[----:B--2---:R-:W-:-:S13]  /*0270*/  ISETP.NE.AND P0, PT, R4, R3, PT ;  /* 0x000000030400720c */ /* 0x004fda0003f05270 */
[----:B------:R-:W-:Y:S05]  /*0280*/  @P0 BRA `(.L_x_936) ;  /* 0xfffffffc00dc0947 */ /* 0x000fea000383ffff */
.L_x_935:
[----:B------:R-:W-:Y:S05]  /*0290*/  BSYNC.RECONVERGENT B0 ;  /* 0x0000000000007941 */ /* 0x000fea0003800200 */
.L_x_934:
[----:B------:R-:W0:Y:S01]  /*02a0*/  LDC.64 R2, c[0x0][0x3a0] ;  /* 0x0000e800ff027b82 */ /* 0x000e220000000a00 */
[----:B------:R-:W-:Y:S02]  /*02b0*/  HFMA2 R5, -RZ, RZ, 0, 5.9604644775390625e-08 ;  /* 0x00000001ff057431 */ /* 0x000fe400000001ff */
[----:B0-----:R-:W-:-:S05]  /*02c0*/  IMAD.WIDE R2, R0, 0x4, R2 ;  /* 0x0000000400027825 */ /* 0x001fca00078e0202 */
[----:B------:R-:W-:Y:S01]  /*02d0*/  STG.E desc[UR6][R2.64], R5 ;  /* 0x0000000502007986 */ /* 0x000fe2000c101906 */
[----:B------:R-:W-:Y:S05]  /*02e0*/  EXIT ;  /* 0x000000000000794d */ /* 0x000fea0003800000 */
.L_x_937:
        /* <DEDUP_REMOVED lines=9> */
.L_x_964:


//--------------------- .text._Z15randomColouringP17curandStateXORWOWPiii --------------------------
	.section	.text._Z15randomColouringP17curandStateXORWOWPiii,"ax",@progbits
	.align	128
        .global         _Z15randomColouringP17curandStateXORWOWPiii
        .type           _Z15randomColouringP17curandStateXORWOWPiii,@function
        .size           _Z15randomColouringP17curandStateXORWOWPiii,(.L_x_965 - _Z15randomColouringP17curandStateXORWOWPiii)
        .other          _Z15randomColouringP17curandStateXORWOWPiii,@"STO_CUDA_ENTRY STV_DEFAULT"
_Z15randomColouringP17curandStateXORWOWPiii:
.text._Z15randomColouringP17curandStateXORWOWPiii:
[----:B------:R-:W-:Y:S01]  /*0000*/  LDC R1, c[0x0][0x37c] ;  /* 0x0000df00ff017b82 */ /* 0x000fe20000000800 */
[----:B------:R-:W0:Y:S07]  /*0010*/  S2R R0, SR_CTAID.X ;  /* 0x0000000000007919 */ /* 0x000e2e0000002500 */
[----:B------:R-:W1:Y:S01]  /*0020*/  LDC.64 R2, c[0x0][0x380] ;  /* 0x0000e000ff027b82 */ /* 0x000e620000000a00 */
[----:B------:R-:W0:Y:S01]  /*0030*/  LDCU UR4, c[0x0][0x360] ;  /* 0x00006c00ff0477ac */ /* 0x000e220008000800 */
[----:B------:R-:W0:Y:S01]  /*0040*/  S2R R5, SR_TID.X ;  /* 0x0000000000057919 */ /* 0x000e220000002100 */
[----:B------:R-:W2:Y:S01]  /*0050*/  LDCU.64 UR6, c[0x0][0x358] ;  /* 0x00006b00ff0677ac */ /* 0x000ea20008000a00 */
[----:B0-----:R-:W-:Y:S01]  /*0060*/  IMAD R0, R0, UR4, R5 ;  /* 0x0000000400007c24 */ /* 0x001fe2000f8e0205 */
[----:B------:R-:W0:Y:S03]  /*0070*/  LDCU UR4, c[0x0][0x394] ;  /* 0x00007280ff0477ac */ /* 0x000e260008000800 */
[----:B-1----:R-:W-:-:S05]  /*0080*/  IMAD.WIDE R2, R0, 0x30, R2 ;  /* 0x0000003000027825 */ /* 0x002fca00078e0202 */
[----:B--2---:R-:W2:Y:S04]  /*0090*/  LDG.E.64 R10, desc[UR6][R2.64] ;  /* 0x00000006020a7981 */ /* 0x004ea8000c1e1b00 */
[----:B------:R-:W3:Y:S04]  /*00a0*/  LDG.E.64 R6, desc[UR6][R2.64+0x10] ;  /* 0x0000100602067981 */ /* 0x000ee8000c1e1b00 */
[----:B------:R-:W4:Y:S01]  /*00b0*/  LDG.E.64 R4, desc[UR6][R2.64+0x8] ;  /* 0x0000080602047981 */ /* 0x000f22000c1e1b00 */
[----:B------:R-:W-:Y:S01]  /*00c0*/  UMOV UR5, 0x3feffffd ;  /* 0x3feffffd00057882 */ /* 0x000fe20000000000 */
[----:B0-----:R-:W-:Y:S01]  /*00d0*/  UIADD3 UR4, UPT, UPT, UR4, -0x1, URZ ;  /* 0xffffffff04047890 */ /* 0x001fe2000fffe0ff */
[----:B--2---:R-:W-:Y:S01]  /*00e0*/  SHF.R.U32.HI R8, RZ, 0x2, R11 ;  /* 0x00000002ff087819 */ /* 0x004fe2000001160b */
[----:B------:R-:W-:-:S03]  /*00f0*/  VIADD R10, R10, 0x587c5 ;  /* 0x000587c50a0a7836 */ /* 0x000fc60000000000 */
[----:B------:R-:W-:Y:S01]  /*0100*/  LOP3.LUT R8, R8, R11, RZ, 0x3c, !PT ;  /* 0x0000000b08087212 */ /* 0x000fe200078e3cff */
[----:B------:R-:W-:Y:S01]  /*0110*/  IMAD.MOV.U32 R11, RZ, RZ, 0x2f800000 ;  /* 0x2f800000ff0b7424 */ /* 0x000fe200078e00ff */
[C---:B---3--:R-:W-:Y:S01]  /*0120*/  SHF.L.U32 R12, R7.reuse, 0x4, RZ ;  /* 0x00000004070c7819 */ /* 0x048fe200000006ff */
[----:B------:R-:W-:Y:S01]  /*0130*/  IMAD.MOV.U32 R19, RZ, RZ, R6 ;  /* 0x000000ffff137224 */ /* 0x000fe200078e0006 */
[----:B------:R-:W-:Y:S02]  /*0140*/  SHF.L.U32 R9, R8, 0x1, RZ ;  /* 0x0000000108097819 */ /* 0x000fe400000006ff */
[----:B----4-:R-:W-:Y:S02]  /*0150*/  MOV R18, R5 ;  /* 0x0000000500127202 */ /* 0x010fe40000000f00 */
[----:B------:R-:W-:Y:S02]  /*0160*/  LOP3.LUT R9, R7, R12, R9, 0x96, !PT ;  /* 0x0000000c07097212 */ /* 0x000fe400078e9609 */
[----:B------:R-:W0:Y:S01]  /*0170*/  I2F.F64 R12, UR4 ;  /* 0x00000004000c7d12 */ /* 0x000e220008201c00 */
[----:B------:R-:W-:Y:S01]  /*0180*/  UMOV UR4, 0xe7210be9 ;  /* 0xe7210be900047882 */ /* 0x000fe20000000000 */
[----:B------:R-:W-:Y:S01]  /*0190*/  LOP3.LUT R9, R9, R8, RZ, 0x3c, !PT ;  /* 0x0000000809097212 */ /* 0x000fe200078e3cff */
[----:B------:R-:W-:Y:S03]  /*01a0*/  STG.E.64 desc[UR6][R2.64+0x8], R18 ;  /* 0x0000081202007986 */ /* 0x000fe6000c101b06 */
[----:B------:R-:W-:-:S04]  /*01b0*/  IADD3 R8, PT, PT, R9, R10, RZ ;  /* 0x0000000a09087210 */ /* 0x000fc80007ffe0ff */
[----:B------:R-:W-:-:S05]  /*01c0*/  I2FP.F32.U32 R8, R8 ;  /* 0x0000000800087245 */ /* 0x000fca0000201000 */
[----:B------:R-:W-:Y:S01]  /*01d0*/  FFMA R8, R8, R11, 1.1641532182693481445e-10 ;  /* 0x2f00000008087423 */ /* 0x000fe2000000000b */
[----:B0-----:R-:W-:Y:S01]  /*01e0*/  DADD R12, R12, UR4 ;  /* 0x000000040c0c7e29 */ /* 0x001fe20008000000 */
[----:B------:R-:W-:Y:S02]  /*01f0*/  MOV R11, R4 ;  /* 0x00000004000b7202 */ /* 0x000fe40000000f00 */
[----:B------:R0:W1:Y:S03]  /*0200*/  F2F.F64.F32 R14, R8 ;  /* 0x00000008000e7310 */ /* 0x0000660000201800 */
[----:B------:R-:W-:Y:S01]  /*0210*/  STG.E.64 desc[UR6][R2.64], R10 ;  /* 0x0000000a02007986 */ /* 0x000fe2000c101b06 */
[----:B0-----:R-:W-:-:S05]  /*0220*/  IMAD.MOV.U32 R8, RZ, RZ, R7 ;  /* 0x000000ffff087224 */ /* 0x001fca00078e0007 */
[----:B------:R-:W-:Y:S01]  /*0230*/  STG.E.64 desc[UR6][R2.64+0x10], R8 ;  /* 0x0000100802007986 */ /* 0x000fe2000c101b06 */
[----:B-1----:R-:W-:Y:S01]  /*0240*/  DMUL R12, R12, R14 ;  /* 0x0000000e0c0c7228 */ /* 0x002fe20000000000 */
[----:B------:R-:W0:Y:S09]  /*0250*/  LDC.64 R14, c[0x0][0x388] ;  /* 0x0000e200ff0e7b82 */ /* 0x000e320000000a00 */
[----:B------:R-:W1:Y:S02]  /*0260*/  F2F.F32.F64 R12, R12 ;  /* 0x0000000c000c7310 */ /* 0x000e640000301000 */
[----:B-1----:R-:W-:Y:S01]  /*0270*/  FADD R16, R12, 1 ;  /* 0x3f8000000c107421 */ /* 0x002fe20000000000 */
[----:B0-----:R-:W-:-:S05]  /*0280*/  IMAD.WIDE R4, R0, 0x4, R14 ;  /* 0x0000000400047825 */ /* 0x001fca00078e020e */
[----:B------:R-:W0:Y:S02]  /*0290*/  F2I.TRUNC.NTZ R17, R16 ;  /* 0x0000001000117305 */ /* 0x000e24000020f100 */
[----:B0-----:R-:W-:Y:S01]  /*02a0*/  STG.E desc[UR6][R4.64], R17 ;  /* 0x0000001104007986 */ /* 0x001fe2000c101906 */
[----:B------:R-:W-:Y:S05]  /*02b0*/  EXIT ;  /* 0x000000000000794d */ /* 0x000fea0003800000 */
.L_x_938:
        /* <DEDUP_REMOVED lines=12> */
.L_x_965:


//--------------------- .text._Z14partition_stepP17curandStateXORWOWm --------------------------
	.section	.text._Z14partition_stepP17curandStateXORWOWm,"ax",@progbits
	.align	128
        .global         _Z14partition_stepP17curandStateXORWOWm
        .type           _Z14partition_stepP17curandStateXORWOWm,@function
        .size           _Z14partition_stepP17curandStateXORWOWm,(.L_x_966 - _Z14partition_stepP17curandStateXORWOWm)
        .other          _Z14partition_stepP17curandStateXORWOWm,@"STO_CUDA_ENTRY STV_DEFAULT"
_Z14partition_stepP17curandStateXORWOWm:
.text._Z14partition_stepP17curandStateXORWOWm:
[----:B------:R-:W-:Y:S01]  /*0000*/  LDC R1, c[0x0][0x37c] ;  /* 0x0000df00ff017b82 */ /* 0x000fe20000000800 */
[----:B------:R-:W0:Y:S07]  /*0010*/  S2R R13, SR_CTAID.X ;  /* 0x00000000000d7919 */ /* 0x000e2e0000002500 */
[----:B------:R-:W1:Y:S01]  /*0020*/  LDC.64 R2, c[0x0][0x388] ;  /* 0x0000e200ff027b82 */ /* 0x000e620000000a00 */
[----:B------:R-:W0:Y:S01]  /*0030*/  LDCU UR6, c[0x0][0x360] ;  /* 0x00006c00ff0677ac */ /* 0x000e220008000800 */
[----:B------:R-:W-:Y:S01]  /*0040*/  BSSY.RECONVERGENT B0, `(.L_x_939) ;  /* 0x00000e5000007945 */ /* 0x000fe20003800200 */
[----:B------:R-:W0:Y:S01]  /*0050*/  S2R R4, SR_TID.X ;  /* 0x0000000000047919 */ /* 0x000e220000002100 */
[----:B------:R-:W2:Y:S04]  /*0060*/  LDCU.64 UR4, c[0x0][0x358] ;  /* 0x00006b00ff0477ac */ /* 0x000ea80008000a00 */
[----:B------:R-:W3:Y:S01]  /*0070*/  LDC.64 R6, c[0x0][0x380] ;  /* 0x0000e000ff067b82 */ /* 0x000ee20000000a00 */
[----:B-1----:R-:W-:-:S02]  /*0080*/  LOP3.LUT R0, R2, 0xaad26b49, RZ, 0x3c, !PT ;  /* 0xaad26b4902007812 */ /* 0x002fc400078e3cff */
[----:B------:R-:W-:-:S03]  /*0090*/  LOP3.LUT R2, R3, 0xf7dcefdd, RZ, 0x3c, !PT ;  /* 0xf7dcefdd03027812 */ /* 0x000fc600078e3cff */
[----:B------:R-:W-:Y:S02]  /*00a0*/  IMAD R0, R0, 0x4182bed5, RZ ;  /* 0x4182bed500007824 */ /* 0x000fe400078e02ff */
[----:B------:R-:W-:Y:S02]  /*00b0*/  IMAD R3, R2, -0x658354e5, RZ ;  /* 0x9a7cab1b02037824 */ /* 0x000fe400078e02ff */
[C---:B------:R-:W-:Y:S01]  /*00c0*/  VIADD R5, R0.reuse, 0x75bcd15 ;  /* 0x075bcd1500057836 */ /* 0x040fe20000000000 */
[C---:B------:R-:W-:Y:S01]  /*00d0*/  LOP3.LUT R8, R0.reuse, 0x159a55e5, RZ, 0x3c, !PT ;  /* 0x159a55e500087812 */ /* 0x040fe200078e3cff */
[----:B0-----:R-:W-:Y:S01]  /*00e0*/  IMAD R13, R13, UR6, R4 ;  /* 0x000000060d0d7c24 */ /* 0x001fe2000f8e0204 */
[C---:B------:R-:W-:Y:S01]  /*00f0*/  IADD3 R4, PT, PT, R0.reuse, 0x64f0c9, R3 ;  /* 0x0064f0c900047810 */ /* 0x040fe20007ffe003 */
[----:B------:R-:W-:Y:S01]  /*0100*/  VIADD R11, R0, 0x583f19 ;  /* 0x00583f19000b7836 */ /* 0x000fe20000000000 */
[----:B------:R-:W-:Y:S01]  /*0110*/  LOP3.LUT R10, R3, 0x5491333, RZ, 0x3c, !PT ;  /* 0x05491333030a7812 */ /* 0x000fe200078e3cff */
[C---:B---3--:R-:W-:Y:S01]  /*0120*/  IMAD.WIDE R6, R13.reuse, 0x30, R6 ;  /* 0x000000300d067825 */ /* 0x048fe200078e0206 */
[----:B------:R-:W-:-:S03]  /*0130*/  ISETP.NE.AND P0, PT, R13, RZ, PT ;  /* 0x000000ff0d00720c */ /* 0x000fc60003f05270 */
[----:B------:R-:W-:Y:S01]  /*0140*/  VIADD R9, R3, 0x1f123bb5 ;  /* 0x1f123bb503097836 */ /* 0x000fe20000000000 */
[----:B--2---:R0:W-:Y:S04]  /*0150*/  STG.E.64 desc[UR4][R6.64], R4 ;  /* 0x0000000406007986 */ /* 0x0041e8000c101b04 */
[----:B------:R0:W-:Y:S04]  /*0160*/  STG.E.64 desc[UR4][R6.64+0x8], R8 ;  /* 0x0000080806007986 */ /* 0x0001e8000c101b04 */
[----:B------:R0:W-:Y:S01]  /*0170*/  STG.E.64 desc[UR4][R6.64+0x10], R10 ;  /* 0x0000100a06007986 */ /* 0x0001e2000c101b04 */
[----:B------:R-:W-:Y:S05]  /*0180*/  @!P0 BRA `(.L_x_940) ;  /* 0x0000000c00408947 */ /* 0x000fea0003800000 */
[----:B------:R-:W-:Y:S01]  /*0190*/  SHF.R.S32.HI R0, RZ, 0x1f, R13 ;  /* 0x0000001fff007819 */ /* 0x000fe2000001140d */
[----:B------:R-:W-:-:S07]  /*01a0*/  IMAD.MOV.U32 R12, RZ, RZ, RZ ;  /* 0x000000ffff0c7224 */ /* 0x000fce00078e00ff */
.L_x_946:
[----:B-1----:R-:W-:Y:S01]  /*01b0*/  LOP3.LUT R2, R13, 0x3, RZ, 0xc0, !PT ;  /* 0x000000030d027812 */ /* 0x002fe200078ec0ff */
[----:B------:R-:W-:Y:S03]  /*01c0*/  BSSY.RECONVERGENT B1, `(.L_x_941) ;  /* 0x00000c6000017945 */ /* 0x000fe60003800200 */
[----:B------:R-:W-:-:S04]  /*01d0*/  ISETP.NE.U32.AND P0, PT, R2, RZ, PT ;  /* 0x000000ff0200720c */ /* 0x000fc80003f05070 */
[----:B------:R-:W-:-:S13]  /*01e0*/  ISETP.NE.AND.EX P0, PT, RZ, RZ, PT, P0 ;  /* 0x000000ffff00720c */ /* 0x000fda0003f05300 */
[----:B------:R-:W-:Y:S05]  /*01f0*/  @!P0 BRA `(.L_x_942) ;  /* 0x0000000c00088947 */ /* 0x000fea0003800000 */
[----:B0-----:R-:W0:Y:S01]  /*0200*/  LDC.64 R8, c[0x4][RZ] ;  /* 0x01000000ff087b82 */ /* 0x001e220000000a00 */
[----:B------:R-:W-:Y:S02]  /*0210*/  IMAD.MOV.U32 R14, RZ, RZ, RZ ;  /* 0x000000ffff0e7224 */ /* 0x000fe400078e00ff */
[----:B0-----:R-:W-:-:S07]  /*0220*/  IMAD.WIDE.U32 R8, R12, 0xc80, R8 ;  /* 0x00000c800c087825 */ /* 0x001fce00078e0008 */
.L_x_945:
[----:B-1----:R-:W-:Y:S01]  /*0230*/  IMAD.MOV.U32 R15, RZ, RZ, RZ ;  /* 0x000000ffff0f7224 */ /* 0x002fe200078e00ff */
[----:B------:R-:W-:Y:S01]  /*0240*/  CS2R R2, SRZ ;  /* 0x0000000000027805 */ /* 0x000fe2000001ff00 */
[----:B------:R-:W-:Y:S01]  /*0250*/  IMAD.MOV.U32 R17, RZ, RZ, RZ ;  /* 0x000000ffff117224 */ /* 0x000fe200078e00ff */
[----:B------:R-:W-:-:S07]  /*0260*/  CS2R R4, SRZ ;  /* 0x0000000000047805 */ /* 0x000fce000001ff00 */
.L_x_944:
[----:B------:R-:W-:-:S05]  /*0270*/  IMAD.WIDE.U32 R10, R17, 0x4, R6 ;  /* 0x00000004110a7825 */ /* 0x000fca00078e0006 */
[----:B------:R0:W5:Y:S01]  /*0280*/  LDG.E R16, desc[UR4][R10.64+0x4] ;  /* 0x000004040a107981 */ /* 0x000162000c1e1900 */
[----:B------:R-:W-:-:S07]  /*0290*/  IMAD.MOV.U32 R19, RZ, RZ, RZ ;  /* 0x000000ffff137224 */ /* 0x000fce00078e00ff */
.L_x_943:
[----:B-----5:R-:W-:Y:S01]  /*02a0*/  SHF.R.U32.HI R24, RZ, R19, R16 ;  /* 0x00000013ff187219 */ /* 0x020fe20000011610 */
[----:B0-----:R-:W-:-:S03]  /*02b0*/  IMAD.SHL.U32 R10, R17, 0x20, RZ ;  /* 0x00000020110a7824 */ /* 0x001fc600078e00ff */
[----:B------:R-:W-:Y:S01]  /*02c0*/  LOP3.LUT R11, R24, 0x1, RZ, 0xc0, !PT ;  /* 0x00000001180b7812 */ /* 0x000fe200078ec0ff */
[----:B------:R-:W-:-:S03]  /*02d0*/  IMAD.IADD R10, R10, 0x1, R19 ;  /* 0x000000010a0a7824 */ /* 0x000fc600078e0213 */
[----:B------:R-:W-:Y:S01]  /*02e0*/  ISETP.NE.U32.AND P0, PT, R11, 0x1, PT ;  /* 0x000000010b00780c */ /* 0x000fe20003f05070 */
[----:B------:R-:W-:-:S03]  /*02f0*/  IMAD R11, R10, 0x5, RZ ;  /* 0x000000050a0b7824 */ /* 0x000fc600078e02ff */
[----:B------:R-:W-:Y:S01]  /*0300*/  R2P PR, R24, 0x7e ;  /* 0x0000007e18007804 */ /* 0x000fe20000000000 */
[----:B------:R-:W-:-:S08]  /*0310*/  IMAD.WIDE.U32 R10, R11, 0x4, R8 ;  /* 0x000000040b0a7825 */ /* 0x000fd000078e0008 */
[----:B------:R-:W2:Y:S04]  /*0320*/  @!P0 LDG.E R18, desc[UR4][R10.64] ;  /* 0x000000040a128981 */ /* 0x000ea8000c1e1900 */
[----:B------:R-:W3:Y:S04]  /*0330*/  @!P0 LDG.E R20, desc[UR4][R10.64+0x10] ;  /* 0x000010040a148981 */ /* 0x000ee8000c1e1900 */
[----:B------:R-:W4:Y:S04]  /*0340*/  @P1 LDG.E R22, desc[UR4][R10.64+0x14] ;  /* 0x000014040a161981 */ /* 0x000f28000c1e1900 */
[----:B------:R-:W4:Y:S04]  /*0350*/  @P2 LDG.E R26, desc[UR4][R10.64+0x28] ;  /* 0x000028040a1a2981 */ /* 0x000f28000c1e1900 */
[----:B------:R-:W4:Y:S04]  /*0360*/  @!P0 LDG.E R21, desc[UR4][R10.64+0x4] ;  /* 0x000004040a158981 */ /* 0x000f28000c1e1900 */
[----:B------:R-:W4:Y:S04]  /*0370*/  @!P0 LDG.E R23, desc[UR4][R10.64+0xc] ;  /* 0x00000c040a178981 */ /* 0x000f28000c1e1900 */
[----:B------:R-:W4:Y:S04]  /*0380*/  @P1 LDG.E R25, desc[UR4][R10.64+0x18] ;  /* 0x000018040a191981 */ /* 0x000f28000c1e1900 */
[----:B------:R-:W4:Y:S04]  /*0390*/  @P3 LDG.E R28, desc[UR4][R10.64+0x3c] ;  /* 0x00003c040a1c3981 */ /* 0x000f28000c1e1900 */
[----:B------:R-:W4:Y:S01]  /*03a0*/  @P6 LDG.E R27, desc[UR4][R10.64+0x7c] ;  /* 0x00007c040a1b6981 */ /* 0x000f22000c1e1900 */
[----:B--2---:R-:W-:-:S03]  /*03b0*/  @!P0 LOP3.LUT R15, R15, R18, RZ, 0x3c, !PT ;  /* 0x000000120f0f8212 */ /* 0x004fc600078e3cff */
[----:B------:R-:W2:Y:S01]  /*03c0*/  @!P0 LDG.E R18, desc[UR4][R10.64+0x8] ;  /* 0x000008040a128981 */ /* 0x000ea2000c1e1900 */
[----:B---3--:R-:W-:-:S03]  /*03d0*/  @!P0 LOP3.LUT R3, R3, R20, RZ, 0x3c, !PT ;  /* 0x0000001403038212 */ /* 0x008fc600078e3cff */
[----:B------:R-:W3:Y:S01]  /*03e0*/  @P1 LDG.E R20, desc[UR4][R10.64+0x24] ;  /* 0x000024040a141981 */ /* 0x000ee2000c1e1900 */
[----:B----4-:R-:W-:-:S03]  /*03f0*/  @P1 LOP3.LUT R15, R15, R22, RZ, 0x3c, !PT ;  /* 0x000000160f0f1212 */ /* 0x010fc600078e3cff */
[----:B------:R-:W4:Y:S01]  /*0400*/  @P2 LDG.E R22, desc[UR4][R10.64+0x38] ;  /* 0x000038040a162981 */ /* 0x000f22000c1e1900 */
[----:B------:R-:W-:-:S03]  /*0410*/  @P2 LOP3.LUT R15, R15, R26, RZ, 0x3c, !PT ;  /* 0x0000001a0f0f2212 */ /* 0x000fc600078e3cff */
[----:B------:R-:W4:Y:S01]  /*0420*/  @P4 LDG.E R26, desc[UR4][R10.64+0x50] ;  /* 0x000050040a1a4981 */ /* 0x000f22000c1e1900 */
[----:B------:R-:W-:-:S03]  /*0430*/  @!P0 LOP3.LUT R4, R4, R21, RZ, 0x3c, !PT ;  /* 0x0000001504048212 */ /* 0x000fc600078e3cff */
[----:B------:R-:W4:Y:S01]  /*0440*/  @P1 LDG.E R21, desc[UR4][R10.64+0x20] ;  /* 0x000020040a151981 */ /* 0x000f22000c1e1900 */
[----:B------:R-:W-:-:S03]  /*0450*/  @!P0 LOP3.LUT R2, R2, R23, RZ, 0x3c, !PT ;  /* 0x0000001702028212 */ /* 0x000fc600078e3cff */
[----:B------:R-:W4:Y:S01]  /*0460*/  @P2 LDG.E R23, desc[UR4][R10.64+0x2c] ;  /* 0x00002c040a172981 */ /* 0x000f22000c1e1900 */
[----:B------:R-:W-:-:S03]  /*0470*/  @P1 LOP3.LUT R4, R4, R25, RZ, 0x3c, !PT ;  /* 0x0000001904041212 */ /* 0x000fc600078e3cff */
[----:B------:R-:W4:Y:S01]  /*0480*/  @P2 LDG.E R25, desc[UR4][R10.64+0x34] ;  /* 0x000034040a192981 */ /* 0x000f22000c1e1900 */
[----:B--2---:R-:W-:-:S03]  /*0490*/  @!P0 LOP3.LUT R5, R5, R18, RZ, 0x3c, !PT ;  /* 0x0000001205058212 */ /* 0x004fc600078e3cff */
[----:B------:R-:W2:Y:S01]  /*04a0*/  @P1 LDG.E R18, desc[UR4][R10.64+0x1c] ;  /* 0x00001c040a121981 */ /* 0x000ea2000c1e1900 */
[----:B---3--:R-:W-:-:S03]  /*04b0*/  @P1 LOP3.LUT R3, R3, R20, RZ, 0x3c, !PT ;  /* 0x0000001403031212 */ /* 0x008fc600078e3cff */
[----:B------:R-:W3:Y:S01]  /*04c0*/  @P2 LDG.E R20, desc[UR4][R10.64+0x30] ;  /* 0x000030040a142981 */ /* 0x000ee2000c1e1900 */
[----:B----4-:R-:W-:-:S03]  /*04d0*/  @P2 LOP3.LUT R3, R3, R22, RZ, 0x3c, !PT ;  /* 0x0000001603032212 */ /* 0x010fc600078e3cff */
[----:B------:R-:W4:Y:S01]  /*04e0*/  @P3 LDG.E R22, desc[UR4][R10.64+0x4c] ;  /* 0x00004c040a163981 */ /* 0x000f22000c1e1900 */
[----:B------:R-:W-:-:S04]  /*04f0*/  @P3 LOP3.LUT R15, R15, R28, RZ, 0x3c, !PT ;  /* 0x0000001c0f0f3212 */ /* 0x000fc800078e3cff */
[----:B------:R-:W-:Y:S02]  /*0500*/  @P4 LOP3.LUT R15, R15, R26, RZ, 0x3c, !PT ;  /* 0x0000001a0f0f4212 */ /* 0x000fe400078e3cff */
[----:B------:R-:W-:Y:S01]  /*0510*/  @P1 LOP3.LUT R2, R2, R21, RZ, 0x3c, !PT ;  /* 0x0000001502021212 */ /* 0x000fe200078e3cff */
[----:B------:R-:W4:Y:S04]  /*0520*/  @P5 LDG.E R26, desc[UR4][R10.64+0x64] ;  /* 0x000064040a1a5981 */ /* 0x000f28000c1e1900 */
[----:B------:R-:W4:Y:S01]  /*0530*/  @P3 LDG.E R21, desc[UR4][R10.64+0x40] ;  /* 0x000040040a153981 */ /* 0x000f22000c1e1900 */
[----:B------:R-:W-:Y:S02]  /*0540*/  @P2 LOP3.LUT R4, R4, R23, RZ, 0x3c, !PT ;  /* 0x0000001704042212 */ /* 0x000fe400078e3cff */
[----:B------:R-:W-:Y:S01]  /*0550*/  @P2 LOP3.LUT R2, R2, R25, RZ, 0x3c, !PT ;  /* 0x0000001902022212 */ /* 0x000fe200078e3cff */
[----:B------:R-:W4:Y:S04]  /*0560*/  @P3 LDG.E R23, desc[UR4][R10.64+0x48] ;  /* 0x000048040a173981 */ /* 0x000f28000c1e1900 */
[----:B------:R-:W4:Y:S01]  /*0570*/  @P4 LDG.E R25, desc[UR4][R10.64+0x54] ;  /* 0x000054040a194981 */ /* 0x000f22000c1e1900 */
[----:B--2---:R-:W-:-:S03]  /*0580*/  @P1 LOP3.LUT R5, R5, R18, RZ, 0x3c, !PT ;  /* 0x0000001205051212 */ /* 0x004fc600078e3cff */
[----:B------:R-:W2:Y:S01]  /*0590*/  @P3 LDG.E R18, desc[UR4][R10.64+0x44] ;  /* 0x000044040a123981 */ /* 0x000ea2000c1e1900 */
[----:B---3--:R-:W-:-:S03]  /*05a0*/  @P2 LOP3.LUT R5, R5, R20, RZ, 0x3c, !PT ;  /* 0x0000001405052212 */ /* 0x008fc600078e3cff */
[----:B------:R-:W3:Y:S01]  /*05b0*/  @P4 LDG.E R20, desc[UR4][R10.64+0x58] ;  /* 0x000058040a144981 */ /* 0x000ee2000c1e1900 */
[----:B----4-:R-:W-:-:S03]  /*05c0*/  @P3 LOP3.LUT R3, R3, R22, RZ, 0x3c, !PT ;  /* 0x0000001603033212 */ /* 0x010fc600078e3cff */
[----:B------:R-:W4:Y:S01]  /*05d0*/  @P4 LDG.E R22, desc[UR4][R10.64+0x60] ;  /* 0x000060040a164981 */ /* 0x000f22000c1e1900 */
[----:B------:R-:W-:Y:S02]  /*05e0*/  LOP3.LUT P0, RZ, R24, 0x80, RZ, 0xc0, !PT ;  /* 0x0000008018ff7812 */ /* 0x000fe4000780c0ff */
[----:B------:R-:W-:Y:S02]  /*05f0*/  @P5 LOP3.LUT R15, R15, R26, RZ, 0x3c, !PT ;  /* 0x0000001a0f0f5212 */ /* 0x000fe400078e3cff */
[----:B------:R-:W4:Y:S01]  /*0600*/  @P6 LDG.E R26, desc[UR4][R10.64+0x78] ;  /* 0x000078040a1a6981 */ /* 0x000f22000c1e1900 */
[----:B------:R-:W-:-:S03]  /*0610*/  @P3 LOP3.LUT R4, R4, R21, RZ, 0x3c, !PT ;  /* 0x0000001504043212 */ /* 0x000fc600078e3cff */
[----:B------:R-:W4:Y:S01]  /*0620*/  @P4 LDG.E R21, desc[UR4][R10.64+0x5c] ;  /* 0x00005c040a154981 */ /* 0x000f22000c1e1900 */
[----:B------:R-:W-:-:S03]  /*0630*/  @P3 LOP3.LUT R2, R2, R23, RZ, 0x3c, !PT ;  /* 0x0000001702023212 */ /* 0x000fc600078e3cff */
[----:B------:R-:W4:Y:S01]  /*0640*/  @P5 LDG.E R23, desc[UR4][R10.64+0x68] ;  /* 0x000068040a175981 */ /* 0x000f22000c1e1900 */
[----:B------:R-:W-:-:S03]  /*0650*/  @P4 LOP3.LUT R4, R4, R25, RZ, 0x3c, !PT ;  /* 0x0000001904044212 */ /* 0x000fc600078e3cff */
[----:B------:R-:W4:Y:S01]  /*0660*/  @P5 LDG.E R25, desc[UR4][R10.64+0x70] ;  /* 0x000070040a195981 */ /* 0x000f22000c1e1900 */
[----:B--2---:R-:W-:-:S03]  /*0670*/  @P3 LOP3.LUT R5, R5, R18, RZ, 0x3c, !PT ;  /* 0x0000001205053212 */ /* 0x004fc600078e3cff */
[----:B------:R-:W2:Y:S01]  /*0680*/  @P5 LDG.E R18, desc[UR4][R10.64+0x6c] ;  /* 0x00006c040a125981 */ /* 0x000ea2000c1e1900 */
[----:B---3--:R-:W-:-:S03]  /*0690*/  @P4 LOP3.LUT R5, R5, R20, RZ, 0x3c, !PT ;  /* 0x0000001405054212 */ /* 0x008fc600078e3cff */
[----:B------:R-:W3:Y:S01]  /*06a0*/  @P5 LDG.E R20, desc[UR4][R10.64+0x74] ;  /* 0x000074040a145981 */ /* 0x000ee2000c1e1900 */
[----:B----4-:R-:W-:-:S03]  /*06b0*/  @P4 LOP3.LUT R3, R3, R22, RZ, 0x3c, !PT ;  /* 0x0000001603034212 */ /* 0x010fc600078e3cff */
[----:B------:R-:W4:Y:S01]  /*06c0*/  @P0 LDG.E R22, desc[UR4][R10.64+0x8c] ;  /* 0x00008c040a160981 */ /* 0x000f22000c1e1900 */
[----:B------:R-:W-:-:S03]  /*06d0*/  @P6 LOP3.LUT R15, R15, R26, RZ, 0x3c, !PT ;  /* 0x0000001a0f0f6212 */ /* 0x000fc600078e3cff */
        /* <DEDUP_REMOVED lines=13> */
[----:B------:R-:W-:Y:S02]  /*07b0*/  @P6 LOP3.LUT R4, R4, R27, RZ, 0x3c, !PT ;  /* 0x0000001b04046212 */ /* 0x000fe400078e3cff */
[----:B------:R-:W-:Y:S02]  /*07c0*/  @P6 LOP3.LUT R2, R2, R21, RZ, 0x3c, !PT ;  /* 0x0000001502026212 */ /* 0x000fe400078e3cff */
[----:B------:R-:W-:Y:S02]  /*07d0*/  @P0 LOP3.LUT R4, R4, R23, RZ, 0x3c, !PT ;  /* 0x0000001704040212 */ /* 0x000fe400078e3cff */
[----:B------:R-:W-:Y:S02]  /*07e0*/  @P0 LOP3.LUT R2, R2, R25, RZ, 0x3c, !PT ;  /* 0x0000001902020212 */ /* 0x000fe400078e3cff */
[----:B--2---:R-:W-:Y:S02]  /*07f0*/  @P6 LOP3.LUT R5, R5, R18, RZ, 0x3c, !PT ;  /* 0x0000001205056212 */ /* 0x004fe400078e3cff */
[----:B---3--:R-:W-:-:S02]  /*0800*/  @P6 LOP3.LUT R3, R3, R20, RZ, 0x3c, !PT ;  /* 0x0000001403036212 */ /* 0x008fc400078e3cff */
[----:B----4-:R-:W-:Y:S02]  /*0810*/  @P0 LOP3.LUT R5, R5, R22, RZ, 0x3c, !PT ;  /* 0x0000001605050212 */ /* 0x010fe400078e3cff */
[----:B------:R-:W-:Y:S02]  /*0820*/  @P0 LOP3.LUT R3, R3, R26, RZ, 0x3c, !PT ;  /* 0x0000001a03030212 */ /* 0x000fe400078e3cff */
[----:B------:R-:W-:-:S13]  /*0830*/  R2P PR, R24.B1, 0x7f ;  /* 0x0000007f18007804 */ /* 0x000fda0000001000 */
[----:B------:R-:W2:Y:S04]  /*0840*/  @P0 LDG.E R18, desc[UR4][R10.64+0xa0] ;  /* 0x0000a0040a120981 */ /* 0x000ea8000c1e1900 */
[----:B------:R-:W3:Y:S04]  /*0850*/  @P1 LDG.E R22, desc[UR4][R10.64+0xb4] ;  /* 0x0000b4040a161981 */ /* 0x000ee8000c1e1900 */
[----:B------:R-:W4:Y:S04]  /*0860*/  @P2 LDG.E R26, desc[UR4][R10.64+0xc8] ;  /* 0x0000c8040a1a2981 */ /* 0x000f28000c1e1900 */
[----:B------:R-:W4:Y:S04]  /*0870*/  @P3 LDG.E R28, desc[UR4][R10.64+0xdc] ;  /* 0x0000dc040a1c3981 */ /* 0x000f28000c1e1900 */
[----:B------:R-:W4:Y:S04]  /*0880*/  @P0 LDG.E R23, desc[UR4][R10.64+0xa4] ;  /* 0x0000a4040a170981 */ /* 0x000f28000c1e1900 */
[----:B------:R-:W4:Y:S04]  /*0890*/  @P0 LDG.E R20, desc[UR4][R10.64+0xa8] ;  /* 0x0000a8040a140981 */ /* 0x000f28000c1e1900 */
[----:B------:R-:W4:Y:S04]  /*08a0*/  @P4 LDG.E R25, desc[UR4][R10.64+0xf0] ;  /* 0x0000f0040a194981 */ /* 0x000f28000c1e1900 */
        /* <DEDUP_REMOVED lines=21> */
[----:B------:R-:W-:Y:S02]  /*0a00*/  LOP3.LUT P0, RZ, R24, 0x8000, RZ, 0xc0, !PT ;  /* 0x0000800018ff7812 */ /* 0x000fe4000780c0ff */
[----:B----4-:R-:W-:Y:S01]  /*0a10*/  @P5 LOP3.LUT R15, R15, R26, RZ, 0x3c, !PT ;  /* 0x0000001a0f0f5212 */ /* 0x010fe200078e3cff */
[----:B------:R-:W4:Y:S04]  /*0a20*/  @P3 LDG.E R24, desc[UR4][R10.64+0xe4] ;  /* 0x0000e4040a183981 */ /* 0x000f28000c1e1900 */
[----:B------:R-:W2:Y:S01]  /*0a30*/  @P6 LDG.E R26, desc[UR4][R10.64+0x118] ;  /* 0x000118040a1a6981 */ /* 0x000ea2000c1e1900 */
        /* <DEDUP_REMOVED lines=8> */
[----:B---3--:R-:W-:-:S03]  /*0ac0*/  @P2 LOP3.LUT R3, R3, R22, RZ, 0x3c, !PT ;  /* 0x0000001603032212 */ /* 0x008fc600078e3cff */
[----:B------:R-:W3:Y:S01]  /*0ad0*/  @P4 LDG.E R22, desc[UR4][R10.64+0x100] ;  /* 0x000100040a164981 */ /* 0x000ee2000c1e1900 */
[----:B--2---:R-:W-:-:S03]  /*0ae0*/  @P6 LOP3.LUT R15, R15, R26, RZ, 0x3c, !PT ;  /* 0x0000001a0f0f6212 */ /* 0x004fc600078e3cff */
[----:B------:R-:W2:Y:S01]  /*0af0*/  @P0 LDG.E R26, desc[UR4][R10.64+0x12c] ;  /* 0x00012c040a1a0981 */ /* 0x000ea2000c1e1900 */
[----:B----4-:R-:W-:-:S03]  /*0b00*/  @P2 LOP3.LUT R2, R2, R23, RZ, 0x3c, !PT ;  /* 0x0000001702022212 */ /* 0x010fc600078e3cff */
[----:B------:R-:W4:Y:S01]  /*0b10*/  @P4 LDG.E R23, desc[UR4][R10.64+0xfc] ;  /* 0x0000fc040a174981 */ /* 0x000f22000c1e1900 */
[----:B------:R-:W-:-:S03]  /*0b20*/  @P2 LOP3.LUT R5, R5, R20, RZ, 0x3c, !PT ;  /* 0x0000001405052212 */ /* 0x000fc600078e3cff */
[----:B------:R-:W4:Y:S01]  /*0b30*/  @P4 LDG.E R20, desc[UR4][R10.64+0xf8] ;  /* 0x0000f8040a144981 */ /* 0x000f22000c1e1900 */
[----:B------:R-:W-:Y:S02]  /*0b40*/  @P3 LOP3.LUT R2, R2, R27, RZ, 0x3c, !PT ;  /* 0x0000001b02023212 */ /* 0x000fe400078e3cff */
[----:B------:R-:W-:Y:S01]  /*0b50*/  @P3 LOP3.LUT R4, R4, R25, RZ, 0x3c, !PT ;  /* 0x0000001904043212 */ /* 0x000fe200078e3cff */
[----:B------:R-:W4:Y:S01]  /*0b60*/  @P5 LDG.E R27, desc[UR4][R10.64+0x110] ;  /* 0x000110040a1b5981 */ /* 0x000f22000c1e1900 */
[----:B------:R-:W-:-:S03]  /*0b70*/  @P3 LOP3.LUT R5, R5, R24, RZ, 0x3c, !PT ;  /* 0x0000001805053212 */ /* 0x000fc600078e3cff */
[----:B------:R-:W4:Y:S04]  /*0b80*/  @P5 LDG.E R25, desc[UR4][R10.64+0x108] ;  /* 0x000108040a195981 */ /* 0x000f28000c1e1900 */
        /* <DEDUP_REMOVED lines=19> */
[----:B------:R-:W-:-:S05]  /*0cc0*/  VIADD R19, R19, 0x10 ;  /* 0x0000001013137836 */ /* 0x000fca0000000000 */
[----:B------:R-:W-:Y:S02]  /*0cd0*/  ISETP.NE.AND P1, PT, R19, 0x20, PT ;  /* 0x000000201300780c */ /* 0x000fe40003f25270 */
[----:B------:R-:W-:Y:S02]  /*0ce0*/  @P5 LOP3.LUT R3, R3, R18, RZ, 0x3c, !PT ;  /* 0x0000001203035212 */ /* 0x000fe400078e3cff */
[----:B------:R-:W-:Y:S02]  /*0cf0*/  @P6 LOP3.LUT R4, R4, R21, RZ, 0x3c, !PT ;  /* 0x0000001504046212 */ /* 0x000fe400078e3cff */
[----:B---3--:R-:W-:-:S04]  /*0d00*/  @P6 LOP3.LUT R3, R3, R22, RZ, 0x3c, !PT ;  /* 0x0000001603036212 */ /* 0x008fc800078e3cff */
[----:B--2---:R-:W-:Y:S02]  /*0d10*/  @P0 LOP3.LUT R3, R3, R26, RZ, 0x3c, !PT ;  /* 0x0000001a03030212 */ /* 0x004fe400078e3cff */
[----:B----4-:R-:W-:Y:S02]  /*0d20*/  @P6 LOP3.LUT R2, R2, R23, RZ, 0x3c, !PT ;  /* 0x0000001702026212 */ /* 0x010fe400078e3cff */
[----:B------:R-:W-:Y:S02]  /*0d30*/  @P6 LOP3.LUT R5, R5, R20, RZ, 0x3c, !PT ;  /* 0x0000001405056212 */ /* 0x000fe400078e3cff */
[----:B------:R-:W-:Y:S02]  /*0d40*/  @P0 LOP3.LUT R2, R2, R27, RZ, 0x3c, !PT ;  /* 0x0000001b02020212 */ /* 0x000fe400078e3cff */
[----:B------:R-:W-:Y:S02]  /*0d50*/  @P0 LOP3.LUT R4, R4, R25, RZ, 0x3c, !PT ;  /* 0x0000001904040212 */ /* 0x000fe400078e3cff */
[----:B------:R-:W-:Y:S01]  /*0d60*/  @P0 LOP3.LUT R5, R5, R24, RZ, 0x3c, !PT ;  /* 0x0000001805050212 */ /* 0x000fe200078e3cff */
[----:B------:R-:W-:Y:S06]  /*0d70*/  @P1 BRA `(.L_x_943) ;  /* 0xfffffff400481947 */ /* 0x000fec000383ffff */
[----:B------:R-:W-:-:S05]  /*0d80*/  VIADD R17, R17, 0x1 ;  /* 0x0000000111117836 */ /* 0x000fca0000000000 */
[----:B------:R-:W-:-:S13]  /*0d90*/  ISETP.NE.AND P0, PT, R17, 0x5, PT ;  /* 0x000000051100780c */ /* 0x000fda0003f05270 */
[----:B------:R-:W-:Y:S05]  /*0da0*/  @P0 BRA `(.L_x_944) ;  /* 0xfffffff400300947 */ /* 0x000fea000383ffff */
[----:B------:R1:W-:Y:S01]  /*0db0*/  STG.E.64 desc[UR4][R6.64+0x8], R4 ;  /* 0x0000080406007986 */ /* 0x0003e2000c101b04 */
[----:B------:R-:W-:Y:S01]  /*0dc0*/  VIADD R14, R14, 0x1 ;  /* 0x000000010e0e7836 */ /* 0x000fe20000000000 */
[----:B------:R-:W-:Y:S02]  /*0dd0*/  LOP3.LUT R11, R13, 0x3, RZ, 0xc0, !PT ;  /* 0x000000030d0b7812 */ /* 0x000fe400078ec0ff */
[----:B------:R1:W-:Y:S02]  /*0de0*/  STG.E.64 desc[UR4][R6.64+0x10], R2 ;  /* 0x0000100206007986 */ /* 0x0003e4000c101b04 */
[----:B------:R-:W-:Y:S02]  /*0df0*/  ISETP.GE.U32.AND P0, PT, R14, R11, PT ;  /* 0x0000000b0e00720c */ /* 0x000fe40003f06070 */
[----:B------:R1:W-:Y:S11]  /*0e00*/  STG.E desc[UR4][R6.64+0x4], R15 ;  /* 0x0000040f06007986 */ /* 0x0003f6000c101904 */
[----:B------:R-:W-:Y:S05]  /*0e10*/  @!P0 BRA `(.L_x_945) ;  /* 0xfffffff400048947 */ /* 0x000fea000383ffff */
.L_x_942:
[----:B------:R-:W-:Y:S05]  /*0e20*/  BSYNC.RECONVERGENT B1 ;  /* 0x0000000000017941 */ /* 0x000fea0003800200 */
.L_x_941:
[C---:B------:R-:W-:Y:S01]  /*0e30*/  ISETP.GT.U32.AND P0, PT, R13.reuse, 0x3, PT ;  /* 0x000000030d00780c */ /* 0x040fe20003f04070 */
[----:B------:R-:W-:Y:S01]  /*0e40*/  VIADD R12, R12, 0x1 ;  /* 0x000000010c0c7836 */ /* 0x000fe20000000000 */
[--C-:B------:R-:W-:Y:S02]  /*0e50*/  SHF.R.U64 R13, R13, 0x2, R0.reuse ;  /* 0x000000020d0d7819 */ /* 0x100fe40000001200 */
[----:B------:R-:W-:Y:S02]  /*0e60*/  ISETP.GT.U32.AND.EX P0, PT, R0, RZ, PT, P0 ;  /* 0x000000ff0000720c */ /* 0x000fe40003f04100 */
[----:B------:R-:W-:-:S11]  /*0e70*/  SHF.R.U32.HI R0, RZ, 0x2, R0 ;  /* 0x00000002ff007819 */ /* 0x000fd60000011600 */
[----:B------:R-:W-:Y:S05]  /*0e80*/  @P0 BRA `(.L_x_946) ;  /* 0xfffffff000c80947 */ /* 0x000fea000383ffff */
.L_x_940:
[----:B------:R-:W-:Y:S05]  /*0e90*/  BSYNC.RECONVERGENT B0 ;  /* 0x0000000000007941 */ /* 0x000fea0003800200 */
.L_x_939:
[----:B------:R-:W-:Y:S04]  /*0ea0*/  STG.E.64 desc[UR4][R6.64+0x18], RZ ;  /* 0x000018ff06007986 */ /* 0x000fe8000c101b04 */
[----:B------:R-:W-:Y:S04]  /*0eb0*/  STG.E desc[UR4][R6.64+0x20], RZ ;  /* 0x000020ff06007986 */ /* 0x000fe8000c101904 */
[----:B------:R-:W-:Y:S01]  /*0ec0*/  STG.E.64 desc[UR4][R6.64+0x28], RZ ;  /* 0x000028ff06007986 */ /* 0x000fe2000c101b04 */
[----:B------:R-:W-:Y:S05]  /*0ed0*/  EXIT ;  /* 0x000000000000794d */ /* 0x000fea0003800000 */
.L_x_947:
        /* <DEDUP_REMOVED lines=10> */
.L_x_966:


//--------------------- .nv.global.init           --------------------------
	.section	.nv.global.init,"aw",@progbits
	.align	4
.nv.global.init:
	.type		mrg32k3aM1SubSeq,@object
	.size		mrg32k3aM1SubSeq,(mrg32k3aM2SubSeq - mrg32k3aM1SubSeq)
mrg32k3aM1SubSeq:
        /*0000*/ 	.byte	0x0b, 0xcc, 0xee, 0x04, 0x73, 0x29, 0x8b, 0x6f, 0xf6, 0x53, 0x03, 0xf6, 0x23, 0xf6, 0xea, 0xda
        /* <DEDUP_REMOVED lines=125> */
	.type		mrg32k3aM2SubSeq,@object
	.size		mrg32k3aM2SubSeq,(mrg32k3aM1 - mrg32k3aM2SubSeq)
mrg32k3aM2SubSeq:
        /* <DEDUP_REMOVED lines=126> */
	.type		mrg32k3aM1,@object
	.size		mrg32k3aM1,(mrg32k3aM1Seq - mrg32k3aM1)
mrg32k3aM1:
        /* <DEDUP_REMOVED lines=144> */
	.type		mrg32k3aM1Seq,@object
	.size		mrg32k3aM1Seq,(mrg32k3aM2 - mrg32k3aM1Seq)
mrg32k3aM1Seq:
        /* <DEDUP_REMOVED lines=144> */
	.type		mrg32k3aM2,@object
	.size		mrg32k3aM2,(mrg32k3aM2Seq - mrg32k3aM2)
mrg32k3aM2:
        /* <DEDUP_REMOVED lines=144> */
	.type		mrg32k3aM2Seq,@object
	.size		mrg32k3aM2Seq,(precalc_xorwow_matrix - mrg32k3aM2Seq)
mrg32k3aM2Seq:
        /* <DEDUP_REMOVED lines=144> */
	.type		precalc_xorwow_matrix,@object
	.size		precalc_xorwow_matrix,(precalc_xorwow_offset_matrix - precalc_xorwow_matrix)
precalc_xorwow_matrix:
        /* <DEDUP_REMOVED lines=6400> */
	.type		precalc_xorwow_offset_matrix,@object
	.size		precalc_xorwow_offset_matrix,(.L_1 - precalc_xorwow_offset_matrix)
precalc_xorwow_offset_matrix:
        /* <DEDUP_REMOVED lines=6400> */
.L_1:


//--------------------- .nv.shared._ZN3cub18CUB_300001_SM_10006detail6reduce28DeviceReduceSingleTileKernelINS2_10policy_hubIiyN4cuda3std3__44plusIiEEE10Policy1000EPiSC_iS9_iiNS7_10__identityEEEvT0_T1_T2_T3_T4_T6_ --------------------------
	.section	.nv.shared._ZN3cub18CUB_300001_SM_10006detail6reduce28DeviceReduceSingleTileKernelINS2_10policy_hubIiyN4cuda3std3__44plusIiEEE10Policy1000EPiSC_iS9_iiNS7_10__identityEEEvT0_T1_T2_T3_T4_T6_,"aw",@nobits
	.sectionflags	@""
	.align	16
.nv.shared._ZN3cub18CUB_300001_SM_10006detail6reduce28DeviceReduceSingleTileKernelINS2_10policy_hubIiyN4cuda3std3__44plusIiEEE10Policy1000EPiSC_iS9_iiNS7_10__identityEEEvT0_T1_T2_T3_T4_T6_:
	.zero		1072


//--------------------- .nv.shared.reserved.0     --------------------------
	.section	.nv.shared.reserved.0,"aw",@nobits
	.weak		__nv_reservedSMEM_offset_0_alias
	.size		__nv_reservedSMEM_offset_0_alias, 0, 64
	.other		__nv_reservedSMEM_offset_0_alias,@"STO_CUDA_RESERVED_SHARED STV_DEFAULT"
__nv_reservedSMEM_offset_0_alias:
	.zero		0
	.zero		64


//--------------------- .nv.global                --------------------------
	.section	.nv.global,"aw",@nobits
.nv.global:
	.type		_ZN34_INTERNAL_db075089_4_k_cu_e18d62486thrust24THRUST_300001_SM_1000_NS12placeholders2_8E,@object
	.size		_ZN34_INTERNAL_db075089_4_k_cu_e18d62486thrust24THRUST_300001_SM_1000_NS12placeholders2_8E,(_ZN34_INTERNAL_db075089_4_k_cu_e18d62484cuda3std3__436_GLOBAL__N__db075089_4_k_cu_e18d62486ignoreE - _ZN34_INTERNAL_db075089_4_k_cu_e18d62486thrust24THRUST_300001_SM_1000_NS12placeholders2_8E)
_ZN34_INTERNAL_db075089_4_k_cu_e18d62486thrust24THRUST_300001_SM_1000_NS12placeholders2_8E:
	.zero		1
	.type		_ZN34_INTERNAL_db075089_4_k_cu_e18d62484cuda3std3__436_GLOBAL__N__db075089_4_k_cu_e18d62486ignoreE,@object
	.size		_ZN34_INTERNAL_db075089_4_k_cu_e18d62484cuda3std3__436_GLOBAL__N__db075089_4_k_cu_e18d62486ignoreE,(_ZN34_INTERNAL_db075089_4_k_cu_e18d62484cuda3std6ranges3__45__cpo4dataE - _ZN34_INTERNAL_db075089_4_k_cu_e18d62484cuda3std3__436_GLOBAL__N__db075089_4_k_cu_e18d62486ignoreE)
_ZN34_INTERNAL_db075089_4_k_cu_e18d62484cuda3std3__436_GLOBAL__N__db075089_4_k_cu_e18d62486ignoreE:
	.zero		1
	.type		_ZN34_INTERNAL_db075089_4_k_cu_e18d62484cuda3std6ranges3__45__cpo4dataE,@object
	.size		_ZN34_INTERNAL_db075089_4_k_cu_e18d62484cuda3std6ranges3__45__cpo4dataE,(_ZN34_INTERNAL_db075089_4_k_cu_e18d62486thrust24THRUST_300001_SM_1000_NS6system3cpp3parE - _ZN34_INTERNAL_db075089_4_k_cu_e18d62484cuda3std6ranges3__45__cpo4dataE)
_ZN34_INTERNAL_db075089_4_k_cu_e18d62484cuda3std6ranges3__45__cpo4dataE:
	.zero		1
	.type		_ZN34_INTERNAL_db075089_4_k_cu_e18d62486thrust24THRUST_300001_SM_1000_NS6system3cpp3parE,@object
	.size		_ZN34_INTERNAL_db075089_4_k_cu_e18d62486thrust24THRUST_300001_SM_1000_NS6system3cpp3parE,(_ZN34_INTERNAL_db075089_4_k_cu_e18d62484cuda3std3__45__cpo5beginE - _ZN34_INTERNAL_db075089_4_k_cu_e18d62486thrust24THRUST_300001_SM_1000_NS6system3cpp3parE)
_ZN34_INTERNAL_db075089_4_k_cu_e18d62486thrust24THRUST_300001_SM_1000_NS6system3cpp3parE:
	.zero		1
	.type		_ZN34_INTERNAL_db075089_4_k_cu_e18d62484cuda3std3__45__cpo5beginE,@object
	.size		_ZN34_INTERNAL_db075089_4_k_cu_e18d62484cuda3std3__45__cpo5beginE,(_ZN34_INTERNAL_db075089_4_k_cu_e18d62484cuda3std6ranges3__45__cpo5beginE - _ZN34_INTERNAL_db075089_4_k_cu_e18d62484cuda3std3__45__cpo5beginE)
_ZN34_INTERNAL_db075089_4_k_cu_e18d62484cuda3std3__45__cpo5beginE:
	.zero		1
	.type		_ZN34_INTERNAL_db075089_4_k_cu_e18d62484cuda3std6ranges3__45__cpo5beginE,@object
	.size		_ZN34_INTERNAL_db075089_4_k_cu_e18d62484cuda3std6ranges3__45__cpo5beginE,(_ZN34_INTERNAL_db075089_4_k_cu_e18d62486thrust24THRUST_300001_SM_1000_NS6deviceE - _ZN34_INTERNAL_db075089_4_k_cu_e18d62484cuda3std6ranges3__45__cpo5beginE)
_ZN34_INTERNAL_db075089_4_k_cu_e18d62484cuda3std6ranges3__45__cpo5beginE:
	.zero		1
	.type		_ZN34_INTERNAL_db075089_4_k_cu_e18d62486thrust24THRUST_300001_SM_1000_NS6deviceE,@object
	.size		_ZN34_INTERNAL_db075089_4_k_cu_e18d62486thrust24THRUST_300001_SM_1000_NS6deviceE,(_ZN34_INTERNAL_db075089_4_k_cu_e18d62484cuda3std3__47nulloptE - _ZN34_INTERNAL_db075089_4_k_cu_e18d62486thrust24THRUST_300001_SM_1000_NS6deviceE)
_ZN34_INTERNAL_db075089_4_k_cu_e18d62486thrust24THRUST_300001_SM_1000_NS6deviceE:
	.zero		1
	.type		_ZN34_INTERNAL_db075089_4_k_cu_e18d62484cuda3std3__47nulloptE,@object
	.size		_ZN34_INTERNAL_db075089_4_k_cu_e18d62484cuda3std3__47nulloptE,(_ZN34_INTERNAL_db075089_4_k_cu_e18d62484cuda3std6ranges3__45__cpo8distanceE - _ZN34_INTERNAL_db075089_4_k_cu_e18d62484cuda3std3__47nulloptE)
_ZN34_INTERNAL_db075089_4_k_cu_e18d62484cuda3std3__47nulloptE:
	.zero		1
	.type		_ZN34_INTERNAL_db075089_4_k_cu_e18d62484cuda3std6ranges3__45__cpo8distanceE,@object
	.size		_ZN34_INTERNAL_db075089_4_k_cu_e18d62484cuda3std6ranges3__45__cpo8distanceE,(_ZN34_INTERNAL_db075089_4_k_cu_e18d62486thrust24THRUST_300001_SM_1000_NS12placeholders2_4E - _ZN34_INTERNAL_db075089_4_k_cu_e18d62484cuda3std6ranges3__45__cpo8distanceE)
_ZN34_INTERNAL_db075089_4_k_cu_e18d62484cuda3std6ranges3__45__cpo8distanceE:
	.zero		1
	.type		_ZN34_INTERNAL_db075089_4_k_cu_e18d62486thrust24THRUST_300001_SM_1000_NS12placeholders2_4E,@object
	.size		_ZN34_INTERNAL_db075089_4_k_cu_e18d62486thrust24THRUST_300001_SM_1000_NS12placeholders2_4E,(_ZN34_INTERNAL_db075089_4_k_cu_e18d62484cuda3std3__45__cpo6rbeginE - _ZN34_INTERNAL_db075089_4_k_cu_e18d62486thrust24THRUST_300001_SM_1000_NS12placeholders2_4E)
_ZN34_INTERNAL_db075089_4_k_cu_e18d62486thrust24THRUST_300001_SM_1000_NS12placeholders2_4E:
	.zero		1
	.type		_ZN34_INTERNAL_db075089_4_k_cu_e18d62484cuda3std3__45__cpo6rbeginE,@object
	.size		_ZN34_INTERNAL_db075089_4_k_cu_e18d62484cuda3std3__45__cpo6rbeginE,(_ZN34_INTERNAL_db075089_4_k_cu_e18d62484cuda3std6ranges3__45__cpo7advanceE - _ZN34_INTERNAL_db075089_4_k_cu_e18d62484cuda3std3__45__cpo6rbeginE)
_ZN34_INTERNAL_db075089_4_k_cu_e18d62484cuda3std3__45__cpo6rbeginE:
	.zero		1
	.type		_ZN34_INTERNAL_db075089_4_k_cu_e18d62484cuda3std6ranges3__45__cpo7advanceE,@object
	.size		_ZN34_INTERNAL_db075089_4_k_cu_e18d62484cuda3std6ranges3__45__cpo7advanceE,(_ZN34_INTERNAL_db075089_4_k_cu_e18d62486thrust24THRUST_300001_SM_1000_NS12placeholders3_10E - _ZN34_INTERNAL_db075089_4_k_cu_e18d62484cuda3std6ranges3__45__cpo7advanceE)
_ZN34_INTERNAL_db075089_4_k_cu_e18d62484cuda3std6ranges3__45__cpo7advanceE:
	.zero		1
	.type		_ZN34_INTERNAL_db075089_4_k_cu_e18d62486thrust24THRUST_300001_SM_1000_NS12placeholders3_10E,@object
	.size		_ZN34_INTERNAL_db075089_4_k_cu_e18d62486thrust24THRUST_300001_SM_1000_NS12placeholders3_10E,(_ZN34_INTERNAL_db075089_4_k_cu_e18d62484cuda3std3__48in_placeE - _ZN34_INTERNAL_db075089_4_k_cu_e18d62486thrust24THRUST_300001_SM_1000_NS12placeholders3_10E)
_ZN34_INTERNAL_db075089_4_k_cu_e18d62486thrust24THRUST_300001_SM_1000_NS12placeholders3_10E:
	.zero		1
	.type		_ZN34_INTERNAL_db075089_4_k_cu_e18d62484cuda3std3__48in_placeE,@object
	.size		_ZN34_INTERNAL_db075089_4_k_cu_e18d62484cuda3std3__48in_placeE,(_ZN34_INTERNAL_db075089_4_k_cu_e18d62484cuda3std6ranges3__45__cpo4sizeE - _ZN34_INTERNAL_db075089_4_k_cu_e18d62484cuda3std3__48in_placeE)
_ZN34_INTERNAL_db075089_4_k_cu_e18d62484cuda3std3__48in_placeE:
	.zero		1
	.type		_ZN34_INTERNAL_db075089_4_k_cu_e18d62484cuda3std6ranges3__45__cpo4sizeE,@object
	.size		_ZN34_INTERNAL_db075089_4_k_cu_e18d62484cuda3std6ranges3__45__cpo4sizeE,(_ZN34_INTERNAL_db075089_4_k_cu_e18d62486thrust24THRUST_300001_SM_1000_NS12placeholders2_2E - _ZN34_INTERNAL_db075089_4_k_cu_e18d62484cuda3std6ranges3__45__cpo4sizeE)
_ZN34_INTERNAL_db075089_4_k_cu_e18d62484cuda3std6ranges3__45__cpo4sizeE:
	.zero		1
	.type		_ZN34_INTERNAL_db075089_4_k_cu_e18d62486thrust24THRUST_300001_SM_1000_NS12placeholders2_2E,@object
	.size		_ZN34_INTERNAL_db075089_4_k_cu_e18d62486thrust24THRUST_300001_SM_1000_NS12placeholders2_2E,(_ZN34_INTERNAL_db075089_4_k_cu_e18d62484cuda3std3__45__cpo6cbeginE - _ZN34_INTERNAL_db075089_4_k_cu_e18d62486thrust24THRUST_300001_SM_1000_NS12placeholders2_2E)
_ZN34_INTERNAL_db075089_4_k_cu_e18d62486thrust24THRUST_300001_SM_1000_NS12placeholders2_2E:
	.zero		1
	.type		_ZN34_INTERNAL_db075089_4_k_cu_e18d62484cuda3std3__45__cpo6cbeginE,@object
	.size		_ZN34_INTERNAL_db075089_4_k_cu_e18d62484cuda3std3__45__cpo6cbeginE,(_ZN34_INTERNAL_db075089_4_k_cu_e18d62484cuda3std6ranges3__45__cpo6cbeginE - _ZN34_INTERNAL_db075089_4_k_cu_e18d62484cuda3std3__45__cpo6cbeginE)
_ZN34_INTERNAL_db075089_4_k_cu_e18d62484cuda3std3__45__cpo6cbeginE:
	.zero		1
	.type		_ZN34_INTERNAL_db075089_4_k_cu_e18d62484cuda3std6ranges3__45__cpo6cbeginE,@object
	.size		_ZN34_INTERNAL_db075089_4_k_cu_e18d62484cuda3std6ranges3__45__cpo6cbeginE,(_ZN34_INTERNAL_db075089_4_k_cu_e18d62486thrust24THRUST_300001_SM_1000_NS12placeholders2_6E - _ZN34_INTERNAL_db075089_4_k_cu_e18d62484cuda3std6ranges3__45__cpo6cbeginE)
_ZN34_INTERNAL_db075089_4_k_cu_e18d62484cuda3std6ranges3__45__cpo6cbeginE:
	.zero		1
	.type		_ZN34_INTERNAL_db075089_4_k_cu_e18d62486thrust24THRUST_300001_SM_1000_NS12placeholders2_6E,@object
	.size		_ZN34_INTERNAL_db075089_4_k_cu_e18d62486thrust24THRUST_300001_SM_1000_NS12placeholders2_6E,(_ZN34_INTERNAL_db075089_4_k_cu_e18d62484cuda3std3__45__cpo7crbeginE - _ZN34_INTERNAL_db075089_4_k_cu_e18d62486thrust24THRUST_300001_SM_1000_NS12placeholders2_6E)
_ZN34_INTERNAL_db075089_4_k_cu_e18d62486thrust24THRUST_300001_SM_1000_NS12placeholders2_6E:
	.zero		1
	.type		_ZN34_INTERNAL_db075089_4_k_cu_e18d62484cuda3std3__45__cpo7crbeginE,@object
	.size		_ZN34_INTERNAL_db075089_4_k_cu_e18d62484cuda3std3__45__cpo7crbeginE,(_ZN34_INTERNAL_db075089_4_k_cu_e18d62484cuda3std6ranges3__45__cpo4nextE - _ZN34_INTERNAL_db075089_4_k_cu_e18d62484cuda3std3__45__cpo7crbeginE)
_ZN34_INTERNAL_db075089_4_k_cu_e18d62484cuda3std3__45__cpo7crbeginE:
	.zero		1
	.type		_ZN34_INTERNAL_db075089_4_k_cu_e18d62484cuda3std6ranges3__45__cpo4nextE,@object
	.size		_ZN34_INTERNAL_db075089_4_k_cu_e18d62484cuda3std6ranges3__45__cpo4nextE,(_ZN34_INTERNAL_db075089_4_k_cu_e18d62484cuda3std6ranges3__45__cpo4swapE - _ZN34_INTERNAL_db075089_4_k_cu_e18d62484cuda3std6ranges3__45__cpo4nextE)
_ZN34_INTERNAL_db075089_4_k_cu_e18d62484cuda3std6ranges3__45__cpo4nextE:
	.zero		1
	.type		_ZN34_INTERNAL_db075089_4_k_cu_e18d62484cuda3std6ranges3__45__cpo4swapE,@object
	.size		_ZN34_INTERNAL_db075089_4_k_cu_e18d62484cuda3std6ranges3__45__cpo4swapE,(_ZN34_INTERNAL_db075089_4_k_cu_e18d62486thrust24THRUST_300001_SM_1000_NS8cuda_cub10par_nosyncE - _ZN34_INTERNAL_db075089_4_k_cu_e18d62484cuda3std6ranges3__45__cpo4swapE)
_ZN34_INTERNAL_db075089_4_k_cu_e18d62484cuda3std6ranges3__45__cpo4swapE:
	.zero		1
	.type		_ZN34_INTERNAL_db075089_4_k_cu_e18d62486thrust24THRUST_300001_SM_1000_NS8cuda_cub10par_nosyncE,@object
	.size		_ZN34_INTERNAL_db075089_4_k_cu_e18d62486thrust24THRUST_300001_SM_1000_NS8cuda_cub10par_nosyncE,(_ZN34_INTERNAL_db075089_4_k_cu_e18d62486thrust24THRUST_300001_SM_1000_NS3seqE - _ZN34_INTERNAL_db075089_4_k_cu_e18d62486thrust24THRUST_300001_SM_1000_NS8cuda_cub10par_nosyncE)
_ZN34_INTERNAL_db075089_4_k_cu_e18d62486thrust24THRUST_300001_SM_1000_NS8cuda_cub10par_nosyncE:
	.zero		1
	.type		_ZN34_INTERNAL_db075089_4_k_cu_e18d62486thrust24THRUST_300001_SM_1000_NS3seqE,@object
	.size		_ZN34_INTERNAL_db075089_4_k_cu_e18d62486thrust24THRUST_300001_SM_1000_NS3seqE,(_ZN34_INTERNAL_db075089_4_k_cu_e18d62484cuda3std3__420unreachable_sentinelE - _ZN34_INTERNAL_db075089_4_k_cu_e18d62486thrust24THRUST_300001_SM_1000_NS3seqE)
_ZN34_INTERNAL_db075089_4_k_cu_e18d62486thrust24THRUST_300001_SM_1000_NS3seqE:
	.zero		1
	.type		_ZN34_INTERNAL_db075089_4_k_cu_e18d62484cuda3std3__420unreachable_sentinelE,@object
	.size		_ZN34_INTERNAL_db075089_4_k_cu_e18d62484cuda3std3__420unreachable_sentinelE,(_ZN34_INTERNAL_db075089_4_k_cu_e18d62484cuda3std6ranges3__45__cpo5ssizeE - _ZN34_INTERNAL_db075089_4_k_cu_e18d62484cuda3std3__420unreachable_sentinelE)
_ZN34_INTERNAL_db075089_4_k_cu_e18d62484cuda3std3__420unreachable_sentinelE:
	.zero		1
	.type		_ZN34_INTERNAL_db075089_4_k_cu_e18d62484cuda3std6ranges3__45__cpo5ssizeE,@object
	.size		_ZN34_INTERNAL_db075089_4_k_cu_e18d62484cuda3std6ranges3__45__cpo5ssizeE,(_ZN34_INTERNAL_db075089_4_k_cu_e18d62486thrust24THRUST_300001_SM_1000_NS12placeholders2_3E - _ZN34_INTERNAL_db075089_4_k_cu_e18d62484cuda3std6ranges3__45__cpo5ssizeE)
_ZN34_INTERNAL_db075089_4_k_cu_e18d62484cuda3std6ranges3__45__cpo5ssizeE:
	.zero		1
	.type		_ZN34_INTERNAL_db075089_4_k_cu_e18d62486thrust24THRUST_300001_SM_1000_NS12placeholders2_3E,@object
	.size		_ZN34_INTERNAL_db075089_4_k_cu_e18d62486thrust24THRUST_300001_SM_1000_NS12placeholders2_3E,(_ZN34_INTERNAL_db075089_4_k_cu_e18d62484cuda3std3__45__cpo4cendE - _ZN34_INTERNAL_db075089_4_k_cu_e18d62486thrust24THRUST_300001_SM_1000_NS12placeholders2_3E)
_ZN34_INTERNAL_db075089_4_k_cu_e18d62486thrust24THRUST_300001_SM_1000_NS12placeholders2_3E:
	.zero		1
	.type		_ZN34_INTERNAL_db075089_4_k_cu_e18d62484cuda3std3__45__cpo4cendE,@object
	.size		_ZN34_INTERNAL_db075089_4_k_cu_e18d62484cuda3std3__45__cpo4cendE,(_ZN34_INTERNAL_db075089_4_k_cu_e18d62484cuda3std6ranges3__45__cpo4cendE - _ZN34_INTERNAL_db075089_4_k_cu_e18d62484cuda3std3__45__cpo4cendE)
_ZN34_INTERNAL_db075089_4_k_cu_e18d62484cuda3std3__45__cpo4cendE:
	.zero		1
	.type		_ZN34_INTERNAL_db075089_4_k_cu_e18d62484cuda3std6ranges3__45__cpo4cendE,@object
	.size		_ZN34_INTERNAL_db075089_4_k_cu_e18d62484cuda3std6ranges3__45__cpo4cendE,(_ZN34_INTERNAL_db075089_4_k_cu_e18d62486thrust24THRUST_300001_SM_1000_NS12placeholders2_7E - _ZN34_INTERNAL_db075089_4_k_cu_e18d62484cuda3std6ranges3__45__cpo4cendE)
_ZN34_INTERNAL_db075089_4_k_cu_e18d62484cuda3std6ranges3__45__cpo4cendE:
	.zero		1
	.type		_ZN34_INTERNAL_db075089_4_k_cu_e18d62486thrust24THRUST_300001_SM_1000_NS12placeholders2_7E,@object
	.size		_ZN34_INTERNAL_db075089_4_k_cu_e18d62486thrust24THRUST_300001_SM_1000_NS12placeholders2_7E,(_ZN34_INTERNAL_db075089_4_k_cu_e18d62484cuda3std3__45__cpo5crendE - _ZN34_INTERNAL_db075089_4_k_cu_e18d62486thrust24THRUST_300001_SM_1000_NS12placeholders2_7E)
_ZN34_INTERNAL_db075089_4_k_cu_e18d62486thrust24THRUST_300001_SM_1000_NS12placeholders2_7E:
	.zero		1
	.type		_ZN34_INTERNAL_db075089_4_k_cu_e18d62484cuda3std3__45__cpo5crendE,@object
	.size		_ZN34_INTERNAL_db075089_4_k_cu_e18d62484cuda3std3__45__cpo5crendE,(_ZN34_INTERNAL_db075089_4_k_cu_e18d62484cuda3std6ranges3__45__cpo4prevE - _ZN34_INTERNAL_db075089_4_k_cu_e18d62484cuda3std3__45__cpo5crendE)
_ZN34_INTERNAL_db075089_4_k_cu_e18d62484cuda3std3__45__cpo5crendE:
	.zero		1
	.type		_ZN34_INTERNAL_db075089_4_k_cu_e18d62484cuda3std6ranges3__45__cpo4prevE,@object
	.size		_ZN34_INTERNAL_db075089_4_k_cu_e18d62484cuda3std6ranges3__45__cpo4prevE,(_ZN34_INTERNAL_db075089_4_k_cu_e18d62484cuda3std6ranges3__45__cpo9iter_moveE - _ZN34_INTERNAL_db075089_4_k_cu_e18d62484cuda3std6ranges3__45__cpo4prevE)
_ZN34_INTERNAL_db075089_4_k_cu_e18d62484cuda3std6ranges3__45__cpo4prevE:
	.zero		1
	.type		_ZN34_INTERNAL_db075089_4_k_cu_e18d62484cuda3std6ranges3__45__cpo9iter_moveE,@object
	.size		_ZN34_INTERNAL_db075089_4_k_cu_e18d62484cuda3std6ranges3__45__cpo9iter_moveE,(_ZN34_INTERNAL_db075089_4_k_cu_e18d62486thrust24THRUST_300001_SM_1000_NS6system6detail10sequential3seqE - _ZN34_INTERNAL_db075089_4_k_cu_e18d62484cuda3std6ranges3__45__cpo9iter_moveE)
_ZN34_INTERNAL_db075089_4_k_cu_e18d62484cuda3std6ranges3__45__cpo9iter_moveE:
	.zero		1
	.type		_ZN34_INTERNAL_db075089_4_k_cu_e18d62486thrust24THRUST_300001_SM_1000_NS6system6detail10sequential3seqE,@object
	.size		_ZN34_INTERNAL_db075089_4_k_cu_e18d62486thrust24THRUST_300001_SM_1000_NS6system6detail10sequential3seqE,(_ZN34_INTERNAL_db075089_4_k_cu_e18d62486thrust24THRUST_300001_SM_1000_NS12placeholders2_9E - _ZN34_INTERNAL_db075089_4_k_cu_e18d62486thrust24THRUST_300001_SM_1000_NS6system6detail10sequential3seqE)
_ZN34_INTERNAL_db075089_4_k_cu_e18d62486thrust24THRUST_300001_SM_1000_NS6system6detail10sequential3seqE:
	.zero		1
	.type		_ZN34_INTERNAL_db075089_4_k_cu_e18d62486thrust24THRUST_300001_SM_1000_NS12placeholders2_9E,@object
	.size		_ZN34_INTERNAL_db075089_4_k_cu_e18d62486thrust24THRUST_300001_SM_1000_NS12placeholders2_9E,(_ZN34_INTERNAL_db075089_4_k_cu_e18d62484cuda3std3__419piecewise_constructE - _ZN34_INTERNAL_db075089_4_k_cu_e18d62486thrust24THRUST_300001_SM_1000_NS12placeholders2_9E)
_ZN34_INTERNAL_db075089_4_k_cu_e18d62486thrust24THRUST_300001_SM_1000_NS12placeholders2_9E:
	.zero		1
	.type		_ZN34_INTERNAL_db075089_4_k_cu_e18d62484cuda3std3__419piecewise_constructE,@object
	.size		_ZN34_INTERNAL_db075089_4_k_cu_e18d62484cuda3std3__419piecewise_constructE,(_ZN34_INTERNAL_db075089_4_k_cu_e18d62484cuda3std6ranges3__45__cpo5cdataE - _ZN34_INTERNAL_db075089_4_k_cu_e18d62484cuda3std3__419piecewise_constructE)
_ZN34_INTERNAL_db075089_4_k_cu_e18d62484cuda3std3__419piecewise_constructE:
	.zero		1
	.type		_ZN34_INTERNAL_db075089_4_k_cu_e18d62484cuda3std6ranges3__45__cpo5cdataE,@object
	.size		_ZN34_INTERNAL_db075089_4_k_cu_e18d62484cuda3std6ranges3__45__cpo5cdataE,(_ZN34_INTERNAL_db075089_4_k_cu_e18d62486thrust24THRUST_300001_SM_1000_NS12placeholders2_1E - _ZN34_INTERNAL_db075089_4_k_cu_e18d62484cuda3std6ranges3__45__cpo5cdataE)
_ZN34_INTERNAL_db075089_4_k_cu_e18d62484cuda3std6ranges3__45__cpo5cdataE:
	.zero		1
	.type		_ZN34_INTERNAL_db075089_4_k_cu_e18d62486thrust24THRUST_300001_SM_1000_NS12placeholders2_1E,@object
	.size		_ZN34_INTERNAL_db075089_4_k_cu_e18d62486thrust24THRUST_300001_SM_1000_NS12placeholders2_1E,(_ZN34_INTERNAL_db075089_4_k_cu_e18d62484cuda3std3__45__cpo3endE - _ZN34_INTERNAL_db075089_4_k_cu_e18d62486thrust24THRUST_300001_SM_1000_NS12placeholders2_1E)
_ZN34_INTERNAL_db075089_4_k_cu_e18d62486thrust24THRUST_300001_SM_1000_NS12placeholders2_1E:
	.zero		1
	.type		_ZN34_INTERNAL_db075089_4_k_cu_e18d62484cuda3std3__45__cpo3endE,@object
	.size		_ZN34_INTERNAL_db075089_4_k_cu_e18d62484cuda3std3__45__cpo3endE,(_ZN34_INTERNAL_db075089_4_k_cu_e18d62484cuda3std6ranges3__45__cpo3endE - _ZN34_INTERNAL_db075089_4_k_cu_e18d62484cuda3std3__45__cpo3endE)
_ZN34_INTERNAL_db075089_4_k_cu_e18d62484cuda3std3__45__cpo3endE:
	.zero		1
	.type		_ZN34_INTERNAL_db075089_4_k_cu_e18d62484cuda3std6ranges3__45__cpo3endE,@object
	.size		_ZN34_INTERNAL_db075089_4_k_cu_e18d62484cuda3std6ranges3__45__cpo3endE,(_ZN34_INTERNAL_db075089_4_k_cu_e18d62486thrust24THRUST_300001_SM_1000_NS12placeholders2_5E - _ZN34_INTERNAL_db075089_4_k_cu_e18d62484cuda3std6ranges3__45__cpo3endE)
_ZN34_INTERNAL_db075089_4_k_cu_e18d62484cuda3std6ranges3__45__cpo3endE:
	.zero		1
	.type		_ZN34_INTERNAL_db075089_4_k_cu_e18d62486thrust24THRUST_300001_SM_1000_NS12placeholders2_5E,@object
	.size		_ZN34_INTERNAL_db075089_4_k_cu_e18d62486thrust24THRUST_300001_SM_1000_NS12placeholders2_5E,(_ZN34_INTERNAL_db075089_4_k_cu_e18d62484cuda3std3__45__cpo4rendE - _ZN34_INTERNAL_db075089_4_k_cu_e18d62486thrust24THRUST_300001_SM_1000_NS12placeholders2_5E)
_ZN34_INTERNAL_db075089_4_k_cu_e18d62486thrust24THRUST_300001_SM_1000_NS12placeholders2_5E:
	.zero		1
	.type		_ZN34_INTERNAL_db075089_4_k_cu_e18d62484cuda3std3__45__cpo4rendE,@object
	.size		_ZN34_INTERNAL_db075089_4_k_cu_e18d62484cuda3std3__45__cpo4rendE,(_ZN34_INTERNAL_db075089_4_k_cu_e18d62484cuda3std6ranges3__45__cpo9iter_swapE - _ZN34_INTERNAL_db075089_4_k_cu_e18d62484cuda3std3__45__cpo4rendE)
_ZN34_INTERNAL_db075089_4_k_cu_e18d62484cuda3std3__45__cpo4rendE:
	.zero		1
	.type		_ZN34_INTERNAL_db075089_4_k_cu_e18d62484cuda3std6ranges3__45__cpo9iter_swapE,@object
	.size		_ZN34_INTERNAL_db075089_4_k_cu_e18d62484cuda3std6ranges3__45__cpo9iter_swapE,(_ZN34_INTERNAL_db075089_4_k_cu_e18d62484cuda3std3__48unexpectE - _ZN34_INTERNAL_db075089_4_k_cu_e18d62484cuda3std6ranges3__45__cpo9iter_swapE)
_ZN34_INTERNAL_db075089_4_k_cu_e18d62484cuda3std6ranges3__45__cpo9iter_swapE:
	.zero		1
	.type		_ZN34_INTERNAL_db075089_4_k_cu_e18d62484cuda3std3__48unexpectE,@object
	.size		_ZN34_INTERNAL_db075089_4_k_cu_e18d62484cuda3std3__48unexpectE,(_ZN34_INTERNAL_db075089_4_k_cu_e18d62486thrust24THRUST_300001_SM_1000_NS8cuda_cub3parE - _ZN34_INTERNAL_db075089_4_k_cu_e18d62484cuda3std3__48unexpectE)
_ZN34_INTERNAL_db075089_4_k_cu_e18d62484cuda3std3__48unexpectE:
	.zero		1
	.type		_ZN34_INTERNAL_db075089_4_k_cu_e18d62486thrust24THRUST_300001_SM_1000_NS8cuda_cub3parE,@object
	.size		_ZN34_INTERNAL_db075089_4_k_cu_e18d62486thrust24THRUST_300001_SM_1000_NS8cuda_cub3parE,(.L_38 - _ZN34_INTERNAL_db075089_4_k_cu_e18d62486thrust24THRUST_300001_SM_1000_NS8cuda_cub3parE)
_ZN34_INTERNAL_db075089_4_k_cu_e18d62486thrust24THRUST_300001_SM_1000_NS8cuda_cub3parE:
	.zero		1
.L_38:


//--------------------- .nv.shared._ZN3cub18CUB_300001_SM_10006detail6reduce18DeviceReduceKernelINS2_10policy_hubIiyN4cuda3std3__44plusIiEEE10Policy1000EN6thrust24THRUST_300001_SM_1000_NS10device_ptrIiEEyS9_iNS7_10__identityEEEvT0_PT3_T1_NS0_13GridEvenShareISK_EET2_T4_ --------------------------
	.section	.nv.shared._ZN3cub18CUB_300001_SM_10006detail6reduce18DeviceReduceKernelINS2_10policy_hubIiyN4cuda3std3__44plusIiEEE10Policy1000EN6thrust24THRUST_300001_SM_1000_NS10device_ptrIiEEyS9_iNS7_10__identityEEEvT0_PT3_T1_NS0_13GridEvenShareISK_EET2_T4_,"aw",@nobits
	.sectionflags	@""
	.align	16
.nv.shared._ZN3cub18CUB_300001_SM_10006detail6reduce18DeviceReduceKernelINS2_10policy_hubIiyN4cuda3std3__44plusIiEEE10Policy1000EN6thrust24THRUST_300001_SM_1000_NS10device_ptrIiEEyS9_iNS7_10__identityEEEvT0_PT3_T1_NS0_13GridEvenShareISK_EET2_T4_:
	.zero		1072


//--------------------- .nv.shared._ZN3cub18CUB_300001_SM_10006detail6reduce28DeviceReduceSingleTileKernelINS2_10policy_hubIiyN4cuda3std3__44plusIiEEE10Policy1000EN6thrust24THRUST_300001_SM_1000_NS10device_ptrIiEEPiyS9_iiNS7_10__identityEEEvT0_T1_T2_T3_T4_T6_ --------------------------
	.section	.nv.shared._ZN3cub18CUB_300001_SM_10006detail6reduce28DeviceReduceSingleTileKernelINS2_10policy_hubIiyN4cuda3std3__44plusIiEEE10Policy1000EN6thrust24THRUST_300001_SM_1000_NS10device_ptrIiEEPiyS9_iiNS7_10__identityEEEvT0_T1_T2_T3_T4_T6_,"aw",@nobits
	.sectionflags	@""
	.align	16
.nv.shared._ZN3cub18CUB_300001_SM_10006detail6reduce28DeviceReduceSingleTileKernelINS2_10policy_hubIiyN4cuda3std3__44plusIiEEE10Policy1000EN6thrust24THRUST_300001_SM_1000_NS10device_ptrIiEEPiyS9_iiNS7_10__identityEEEvT0_T1_T2_T3_T4_T6_:
	.zero		1072


//--------------------- .nv.shared._ZN3cub18CUB_300001_SM_10006detail6reduce28DeviceReduceSingleTileKernelINS2_10policy_hubIijN4cuda3std3__44plusIiEEE10Policy1000EPiSC_iS9_iiNS7_10__identityEEEvT0_T1_T2_T3_T4_T6_ --------------------------
	.section	.nv.shared._ZN3cub18CUB_300001_SM_10006detail6reduce28DeviceReduceSingleTileKernelINS2_10policy_hubIijN4cuda3std3__44plusIiEEE10Policy1000EPiSC_iS9_iiNS7_10__identityEEEvT0_T1_T2_T3_T4_T6_,"aw",@nobits
	.sectionflags	@""
	.align	16
.nv.shared._ZN3cub18CUB_300001_SM_10006detail6reduce28DeviceReduceSingleTileKernelINS2_10policy_hubIijN4cuda3std3__44plusIiEEE10Policy1000EPiSC_iS9_iiNS7_10__identityEEEvT0_T1_T2_T3_T4_T6_:
	.zero		1072


//--------------------- .nv.shared._ZN3cub18CUB_300001_SM_10006detail6reduce18DeviceReduceKernelINS2_10policy_hubIijN4cuda3std3__44plusIiEEE10Policy1000EN6thrust24THRUST_300001_SM_1000_NS10device_ptrIiEEjS9_iNS7_10__identityEEEvT0_PT3_T1_NS0_13GridEvenShareISK_EET2_T4_ --------------------------
	.section	.nv.shared._ZN3cub18CUB_300001_SM_10006detail6reduce18DeviceReduceKernelINS2_10policy_hubIijN4cuda3std3__44plusIiEEE10Policy1000EN6thrust24THRUST_300001_SM_1000_NS10device_ptrIiEEjS9_iNS7_10__identityEEEvT0_PT3_T1_NS0_13GridEvenShareISK_EET2_T4_,"aw",@nobits
	.sectionflags	@""
	.align	16
.nv.shared._ZN3cub18CUB_300001_SM_10006detail6reduce18DeviceReduceKernelINS2_10policy_hubIijN4cuda3std3__44plusIiEEE10Policy1000EN6thrust24THRUST_300001_SM_1000_NS10device_ptrIiEEjS9_iNS7_10__identityEEEvT0_PT3_T1_NS0_13GridEvenShareISK_EET2_T4_:
	.zero		1072


//--------------------- .nv.shared._ZN3cub18CUB_300001_SM_10006detail6reduce28DeviceReduceSingleTileKernelINS2_10policy_hubIijN4cuda3std3__44plusIiEEE10Policy1000EN6thrust24THRUST_300001_SM_1000_NS10device_ptrIiEEPijS9_iiNS7_10__identityEEEvT0_T1_T2_T3_T4_T6_ --------------------------
	.section	.nv.shared._ZN3cub18CUB_300001_SM_10006detail6reduce28DeviceReduceSingleTileKernelINS2_10policy_hubIijN4cuda3std3__44plusIiEEE10Policy1000EN6thrust24THRUST_300001_SM_1000_NS10device_ptrIiEEPijS9_iiNS7_10__identityEEEvT0_T1_T2_T3_T4_T6_,"aw",@nobits
	.sectionflags	@""
	.align	16
.nv.shared._ZN3cub18CUB_300001_SM_10006detail6reduce28DeviceReduceSingleTileKernelINS2_10policy_hubIijN4cuda3std3__44plusIiEEE10Policy1000EN6thrust24THRUST_300001_SM_1000_NS10device_ptrIiEEPijS9_iiNS7_10__identityEEEvT0_T1_T2_T3_T4_T6_:
	.zero		1072


//--------------------- .nv.shared._ZN3cub18CUB_300001_SM_10006detail11EmptyKernelIvEEvv --------------------------
	.section	.nv.shared._ZN3cub18CUB_300001_SM_10006detail11EmptyKernelIvEEvv,"aw",@nobits
	.sectionflags	@""
	.align	16
	.zero		1024


//--------------------- .nv.shared._ZN6thrust24THRUST_300001_SM_1000_NS8cuda_cub4core6detail13_kernel_agentINS1_8__reduce11ReduceAgentIPN4cuda3std3__45tupleIJilEEESC_SB_lNS1_9__extrema9arg_max_fIilNS9_4lessIiEEEEEEJSC_SC_iSH_EEEvDpT0_ --------------------------
	.section	.nv.shared._ZN6thrust24THRUST_300001_SM_1000_NS8cuda_cub4core6detail13_kernel_agentINS1_8__reduce11ReduceAgentIPN4cuda3std3__45tupleIJilEEESC_SB_lNS1_9__extrema9arg_max_fIilNS9_4lessIiEEEEEEJSC_SC_iSH_EEEvDpT0_,"aw",@nobits
	.sectionflags	@""
	.align	16
	.zero		1024


//--------------------- .nv.shared._ZN6thrust24THRUST_300001_SM_1000_NS8cuda_cub4core6detail13_kernel_agentINS1_8__reduce10DrainAgentIlEEJN3cub18CUB_300001_SM_10009GridQueueIyEElEEEvDpT0_ --------------------------
	.section	.nv.shared._ZN6thrust24THRUST_300001_SM_1000_NS8cuda_cub4core6detail13_kernel_agentINS1_8__reduce10DrainAgentIlEEJN3cub18CUB_300001_SM_10009GridQueueIyEElEEEvDpT0_,"aw",@nobits
	.sectionflags	@""
	.align	16
	.zero		1024


//--------------------- .nv.shared._ZN6thrust24THRUST_300001_SM_1000_NS8cuda_cub4core6detail13_kernel_agentINS1_8__reduce11ReduceAgentINS0_12zip_iteratorIN4cuda3std3__45tupleIJNS0_10device_ptrIiEENS0_17counting_iteratorIlNS0_11use_defaultESF_SF_EEEEEEEPNSB_IJilEEESJ_lNS1_9__extrema9arg_max_fIilNSA_4lessIiEEEEEEJSI_SK_lN3cub18CUB_300001_SM_100013GridEvenShareIlEENSS_9GridQueueIyEESP_EEEvDpT0_ --------------------------
	.section	.nv.shared._ZN6thrust24THRUST_300001_SM_1000_NS8cuda_cub4core6detail13_kernel_agentINS1_8__reduce11ReduceAgentINS0_12zip_iteratorIN4cuda3std3__45tupleIJNS0_10device_ptrIiEENS0_17counting_iteratorIlNS0_11use_defaultESF_SF_EEEEEEEPNSB_IJilEEESJ_lNS1_9__extrema9arg_max_fIilNSA_4lessIiEEEEEEJSI_SK_lN3cub18CUB_300001_SM_100013GridEvenShareIlEENSS_9GridQueueIyEESP_EEEvDpT0_,"aw",@nobits
	.sectionflags	@""
	.align	16
	.zero		1024


//--------------------- .nv.shared._ZN6thrust24THRUST_300001_SM_1000_NS8cuda_cub4core6detail13_kernel_agentINS1_8__reduce11ReduceAgentINS0_12zip_iteratorIN4cuda3std3__45tupleIJNS0_10device_ptrIiEENS0_17counting_iteratorIlNS0_11use_defaultESF_SF_EEEEEEEPNSB_IJilEEESJ_lNS1_9__extrema9arg_max_fIilNSA_4lessIiEEEEEEJSI_SK_lSP_EEEvDpT0_ --------------------------
	.section	.nv.shared._ZN6thrust24THRUST_300001_SM_1000_NS8cuda_cub4core6detail13_kernel_agentINS1_8__reduce11ReduceAgentINS0_12zip_iteratorIN4cuda3std3__45tupleIJNS0_10device_ptrIiEENS0_17counting_iteratorIlNS0_11use_defaultESF_SF_EEEEEEEPNSB_IJilEEESJ_lNS1_9__extrema9arg_max_fIilNSA_4lessIiEEEEEEJSI_SK_lSP_EEEvDpT0_,"aw",@nobits
	.sectionflags	@""
	.align	16
	.zero		1024


//--------------------- .nv.shared._ZN6thrust24THRUST_300001_SM_1000_NS8cuda_cub4core6detail13_kernel_agentINS1_8__reduce11ReduceAgentIPN4cuda3std3__45tupleIJilEEESC_SB_iNS1_9__extrema9arg_max_fIilNS9_4lessIiEEEEEEJSC_SC_iSH_EEEvDpT0_ --------------------------
	.section	.nv.shared._ZN6thrust24THRUST_300001_SM_1000_NS8cuda_cub4core6detail13_kernel_agentINS1_8__reduce11ReduceAgentIPN4cuda3std3__45tupleIJilEEESC_SB_iNS1_9__extrema9arg_max_fIilNS9_4lessIiEEEEEEJSC_SC_iSH_EEEvDpT0_,"aw",@nobits
	.sectionflags	@""
	.align	16
	.zero		1024


//--------------------- .nv.shared._ZN6thrust24THRUST_300001_SM_1000_NS8cuda_cub4core6detail13_kernel_agentINS1_8__reduce10DrainAgentIiEEJN3cub18CUB_300001_SM_10009GridQueueIjEEiEEEvDpT0_ --------------------------
	.section	.nv.shared._ZN6thrust24THRUST_300001_SM_1000_NS8cuda_cub4core6detail13_kernel_agentINS1_8__reduce10DrainAgentIiEEJN3cub18CUB_300001_SM_10009GridQueueIjEEiEEEvDpT0_,"aw",@nobits
	.sectionflags	@""
	.align	16
	.zero		1024


//--------------------- .nv.shared._ZN6thrust24THRUST_300001_SM_1000_NS8cuda_cub4core6detail13_kernel_agentINS1_8__reduce11ReduceAgentINS0_12zip_iteratorIN4cuda3std3__45tupleIJNS0_10device_ptrIiEENS0_17counting_iteratorIlNS0_11use_defaultESF_SF_EEEEEEEPNSB_IJilEEESJ_iNS1_9__extrema9arg_max_fIilNSA_4lessIiEEEEEEJSI_SK_iN3cub18CUB_300001_SM_100013GridEvenShareIiEENSS_9GridQueueIjEESP_EEEvDpT0_ --------------------------
	.section	.nv.shared._ZN6thrust24THRUST_300001_SM_1000_NS8cuda_cub4core6detail13_kernel_agentINS1_8__reduce11ReduceAgentINS0_12zip_iteratorIN4cuda3std3__45tupleIJNS0_10device_ptrIiEENS0_17counting_iteratorIlNS0_11use_defaultESF_SF_EEEEEEEPNSB_IJilEEESJ_iNS1_9__extrema9arg_max_fIilNSA_4lessIiEEEEEEJSI_SK_iN3cub18CUB_300001_SM_100013GridEvenShareIiEENSS_9GridQueueIjEESP_EEEvDpT0_,"aw",@nobits
	.sectionflags	@""
	.align	16
	.zero		1024


//--------------------- .nv.shared._ZN6thrust24THRUST_300001_SM_1000_NS8cuda_cub4core6detail13_kernel_agentINS1_8__reduce11ReduceAgentINS0_12zip_iteratorIN4cuda3std3__45tupleIJNS0_10device_ptrIiEENS0_17counting_iteratorIlNS0_11use_defaultESF_SF_EEEEEEEPNSB_IJilEEESJ_iNS1_9__extrema9arg_max_fIilNSA_4lessIiEEEEEEJSI_SK_iSP_EEEvDpT0_ --------------------------
	.section	.nv.shared._ZN6thrust24THRUST_300001_SM_1000_NS8cuda_cub4core6detail13_kernel_agentINS1_8__reduce11ReduceAgentINS0_12zip_iteratorIN4cuda3std3__45tupleIJNS0_10device_ptrIiEENS0_17counting_iteratorIlNS0_11use_defaultESF_SF_EEEEEEEPNSB_IJilEEESJ_iNS1_9__extrema9arg_max_fIilNSA_4lessIiEEEEEEJSI_SK_iSP_EEEvDpT0_,"aw",@nobits
	.sectionflags	@""
	.align	16
	.zero		1024


//--------------------- .nv.shared._Z10degreeCalcPiS_S_ii --------------------------
	.section	.nv.shared._Z10degreeCalcPiS_S_ii,"aw",@nobits
	.sectionflags	@""
	.align	16
	.zero		1024


//--------------------- .nv.shared._Z17conflictDetectionPiS_S_iiS_ --------------------------
	.section	.nv.shared._Z17conflictDetectionPiS_S_iiS_,"aw",@nobits
	.sectionflags	@""
	.align	16
	.zero		1024


//--------------------- .nv.shared._Z15randomColouringP17curandStateXORWOWPiii --------------------------
	.section	.nv.shared._Z15randomColouringP17curandStateXORWOWPiii,"aw",@nobits
	.sectionflags	@""
	.align	16
	.zero		1024


//--------------------- .nv.shared._Z14partition_stepP17curandStateXORWOWm --------------------------
	.section	.nv.shared._Z14partition_stepP17curandStateXORWOWm,"aw",@nobits
	.sectionflags	@""
	.align	16
	.zero		1024


//--------------------- .nv.constant0._ZN3cub18CUB_300001_SM_10006detail6reduce28DeviceReduceSingleTileKernelINS2_10policy_hubIiyN4cuda3std3__44plusIiEEE10Policy1000EPiSC_iS9_iiNS7_10__identityEEEvT0_T1_T2_T3_T4_T6_ --------------------------
	.section	.nv.constant0._ZN3cub18CUB_300001_SM_10006detail6reduce28DeviceReduceSingleTileKernelINS2_10policy_hubIiyN4cuda3std3__44plusIiEEE10Policy1000EPiSC_iS9_iiNS7_10__identityEEEvT0_T1_T2_T3_T4_T6_,"a",@progbits
	.sectionflags	@""
	.align	4
.nv.constant0._ZN3cub18CUB_300001_SM_10006detail6reduce28DeviceReduceSingleTileKernelINS2_10policy_hubIiyN4cuda3std3__44plusIiEEE10Policy1000EPiSC_iS9_iiNS7_10__identityEEEvT0_T1_T2_T3_T4_T6_:
	.zero		925


//--------------------- .nv.constant0._ZN3cub18CUB_300001_SM_10006detail6reduce18DeviceReduceKernelINS2_10policy_hubIiyN4cuda3std3__44plusIiEEE10Policy1000EN6thrust24THRUST_300001_SM_1000_NS10device_ptrIiEEyS9_iNS7_10__identityEEEvT0_PT3_T1_NS0_13GridEvenShareISK_EET2_T4_ --------------------------
	.section	.nv.constant0._ZN3cub18CUB_300001_SM_10006detail6reduce18DeviceReduceKernelINS2_10policy_hubIiyN4cuda3std3__44plusIiEEE10Policy1000EN6thrust24THRUST_300001_SM_1000_NS10device_ptrIiEEyS9_iNS7_10__identityEEEvT0_PT3_T1_NS0_13GridEvenShareISK_EET2_T4_,"a",@progbits
	.sectionflags	@""
	.align	4
.nv.constant0._ZN3cub18CUB_300001_SM_10006detail6reduce18DeviceReduceKernelINS2_10policy_hubIiyN4cuda3std3__44plusIiEEE10Policy1000EN6thrust24THRUST_300001_SM_1000_NS10device_ptrIiEEyS9_iNS7_10__identityEEEvT0_PT3_T1_NS0_13GridEvenShareISK_EET2_T4_:
	.zero		994


//--------------------- .nv.constant0._ZN3cub18CUB_300001_SM_10006detail6reduce28DeviceReduceSingleTileKernelINS2_10policy_hubIiyN4cuda3std3__44plusIiEEE10Policy1000EN6thrust24THRUST_300001_SM_1000_NS10device_ptrIiEEPiyS9_iiNS7_10__identityEEEvT0_T1_T2_T3_T4_T6_ --------------------------
	.section	.nv.constant0._ZN3cub18CUB_300001_SM_10006detail6reduce28DeviceReduceSingleTileKernelINS2_10policy_hubIiyN4cuda3std3__44plusIiEEE10Policy1000EN6thrust24THRUST_300001_SM_1000_NS10device_ptrIiEEPiyS9_iiNS7_10__identityEEEvT0_T1_T2_T3_T4_T6_,"a",@progbits
	.sectionflags	@""
	.align	4
.nv.constant0._ZN3cub18CUB_300001_SM_10006detail6reduce28DeviceReduceSingleTileKernelINS2_10policy_hubIiyN4cuda3std3__44plusIiEEE10Policy1000EN6thrust24THRUST_300001_SM_1000_NS10device_ptrIiEEPiyS9_iiNS7_10__identityEEEvT0_T1_T2_T3_T4_T6_:
	.zero		929


//--------------------- .nv.constant0._ZN3cub18CUB_300001_SM_10006detail6reduce28DeviceReduceSingleTileKernelINS2_10policy_hubIijN4cuda3std3__44plusIiEEE10Policy1000EPiSC_iS9_iiNS7_10__identityEEEvT0_T1_T2_T3_T4_T6_ --------------------------
	.section	.nv.constant0._ZN3cub18CUB_300001_SM_10006detail6reduce28DeviceReduceSingleTileKernelINS2_10policy_hubIijN4cuda3std3__44plusIiEEE10Policy1000EPiSC_iS9_iiNS7_10__identityEEEvT0_T1_T2_T3_T4_T6_,"a",@progbits
	.sectionflags	@""
	.align	4
.nv.constant0._ZN3cub18CUB_300001_SM_10006detail6reduce28DeviceReduceSingleTileKernelINS2_10policy_hubIijN4cuda3std3__44plusIiEEE10Policy1000EPiSC_iS9_iiNS7_10__identityEEEvT0_T1_T2_T3_T4_T6_:
	.zero		925


//--------------------- .nv.constant0._ZN3cub18CUB_300001_SM_10006detail6reduce18DeviceReduceKernelINS2_10policy_hubIijN4cuda3std3__44plusIiEEE10Policy1000EN6thrust24THRUST_300001_SM_1000_NS10device_ptrIiEEjS9_iNS7_10__identityEEEvT0_PT3_T1_NS0_13GridEvenShareISK_EET2_T4_ --------------------------
	.section	.nv.constant0._ZN3cub18CUB_300001_SM_10006detail6reduce18DeviceReduceKernelINS2_10policy_hubIijN4cuda3std3__44plusIiEEE10Policy1000EN6thrust24THRUST_300001_SM_1000_NS10device_ptrIiEEjS9_iNS7_10__identityEEEvT0_PT3_T1_NS0_13GridEvenShareISK_EET2_T4_,"a",@progbits
	.sectionflags	@""
	.align	4
.nv.constant0._ZN3cub18CUB_300001_SM_10006detail6reduce18DeviceReduceKernelINS2_10policy_hubIijN4cuda3std3__44plusIiEEE10Policy1000EN6thrust24THRUST_300001_SM_1000_NS10device_ptrIiEEjS9_iNS7_10__identityEEEvT0_PT3_T1_NS0_13GridEvenShareISK_EET2_T4_:
	.zero		958


//--------------------- .nv.constant0._ZN3cub18CUB_300001_SM_10006detail6reduce28DeviceReduceSingleTileKernelINS2_10policy_hubIijN4cuda3std3__44plusIiEEE10Policy1000EN6thrust24THRUST_300001_SM_1000_NS10device_ptrIiEEPijS9_iiNS7_10__identityEEEvT0_T1_T2_T3_T4_T6_ --------------------------
	.section	.nv.constant0._ZN3cub18CUB_300001_SM_10006detail6reduce28DeviceReduceSingleTileKernelINS2_10policy_hubIijN4cuda3std3__44plusIiEEE10Policy1000EN6thrust24THRUST_300001_SM_1000_NS10device_ptrIiEEPijS9_iiNS7_10__identityEEEvT0_T1_T2_T3_T4_T6_,"a",@progbits
	.sectionflags	@""
	.align	4
.nv.constant0._ZN3cub18CUB_300001_SM_10006detail6reduce28DeviceReduceSingleTileKernelINS2_10policy_hubIijN4cuda3std3__44plusIiEEE10Policy1000EN6thrust24THRUST_300001_SM_1000_NS10device_ptrIiEEPijS9_iiNS7_10__identityEEEvT0_T1_T2_T3_T4_T6_:
	.zero		925


//--------------------- .nv.constant0._ZN3cub18CUB_300001_SM_10006detail11EmptyKernelIvEEvv --------------------------
	.section	.nv.constant0._ZN3cub18CUB_300001_SM_10006detail11EmptyKernelIvEEvv,"a",@progbits
	.sectionflags	@""
	.align	4
.nv.constant0._ZN3cub18CUB_300001_SM_10006detail11EmptyKernelIvEEvv:
	.zero		896


//--------------------- .nv.constant0._ZN6thrust24THRUST_300001_SM_1000_NS8cuda_cub4core6detail13_kernel_agentINS1_8__reduce11ReduceAgentIPN4cuda3std3__45tupleIJilEEESC_SB_lNS1_9__extrema9arg_max_fIilNS9_4lessIiEEEEEEJSC_SC_iSH_EEEvDpT0_ --------------------------
	.section	.nv.constant0._ZN6thrust24THRUST_300001_SM_1000_NS8cuda_cub4core6detail13_kernel_agentINS1_8__reduce11ReduceAgentIPN4cuda3std3__45tupleIJilEEESC_SB_lNS1_9__extrema9arg_max_fIilNS9_4lessIiEEEEEEJSC_SC_iSH_EEEvDpT0_,"a",@progbits
	.sectionflags	@""
	.align	4
.nv.constant0._ZN6thrust24THRUST_300001_SM_1000_NS8cuda_cub4core6detail13_kernel_agentINS1_8__reduce11ReduceAgentIPN4cuda3std3__45tupleIJilEEESC_SB_lNS1_9__extrema9arg_max_fIilNS9_4lessIiEEEEEEJSC_SC_iSH_EEEvDpT0_:
	.zero		917


//--------------------- .nv.constant0._ZN6thrust24THRUST_300001_SM_1000_NS8cuda_cub4core6detail13_kernel_agentINS1_8__reduce10DrainAgentIlEEJN3cub18CUB_300001_SM_10009GridQueueIyEElEEEvDpT0_ --------------------------
	.section	.nv.constant0._ZN6thrust24THRUST_300001_SM_1000_NS8cuda_cub4core6detail13_kernel_agentINS1_8__reduce10DrainAgentIlEEJN3cub18CUB_300001_SM_10009GridQueueIyEElEEEvDpT0_,"a",@progbits
	.sectionflags	@""
	.align	4
.nv.constant0._ZN6thrust24THRUST_300001_SM_1000_NS8cuda_cub4core6detail13_kernel_agentINS1_8__reduce10DrainAgentIlEEJN3cub18CUB_300001_SM_10009GridQueueIyEElEEEvDpT0_:
	.zero		912


//--------------------- .nv.constant0._ZN6thrust24THRUST_300001_SM_1000_NS8cuda_cub4core6detail13_kernel_agentINS1_8__reduce11ReduceAgentINS0_12zip_iteratorIN4cuda3std3__45tupleIJNS0_10device_ptrIiEENS0_17counting_iteratorIlNS0_11use_defaultESF_SF_EEEEEEEPNSB_IJilEEESJ_lNS1_9__extrema9arg_max_fIilNSA_4lessIiEEEEEEJSI_SK_lN3cub18CUB_300001_SM_100013GridEvenShareIlEENSS_9GridQueueIyEESP_EEEvDpT0_ --------------------------
	.section	.nv.constant0._ZN6thrust24THRUST_300001_SM_1000_NS8cuda_cub4core6detail13_kernel_agentINS1_8__reduce11ReduceAgentINS0_12zip_iteratorIN4cuda3std3__45tupleIJNS0_10device_ptrIiEENS0_17counting_iteratorIlNS0_11use_defaultESF_SF_EEEEEEEPNSB_IJilEEESJ_lNS1_9__extrema9arg_max_fIilNSA_4lessIiEEEEEEJSI_SK_lN3cub18CUB_300001_SM_100013GridEvenShareIlEENSS_9GridQueueIyEESP_EEEvDpT0_,"a",@progbits
	.sectionflags	@""
	.align	4
.nv.constant0._ZN6thrust24THRUST_300001_SM_1000_NS8cuda_cub4core6detail13_kernel_agentINS1_8__reduce11ReduceAgentINS0_12zip_iteratorIN4cuda3std3__45tupleIJNS0_10device_ptrIiEENS0_17counting_iteratorIlNS0_11use_defaultESF_SF_EEEEEEEPNSB_IJilEEESJ_lNS1_9__extrema9arg_max_fIilNSA_4lessIiEEEEEEJSI_SK_lN3cub18CUB_300001_SM_100013GridEvenShareIlEENSS_9GridQueueIyEESP_EEEvDpT0_:
	.zero		1009


//--------------------- .nv.constant0._ZN6thrust24THRUST_300001_SM_1000_NS8cuda_cub4core6detail13_kernel_agentINS1_8__reduce11ReduceAgentINS0_12zip_iteratorIN4cuda3std3__45tupleIJNS0_10device_ptrIiEENS0_17counting_iteratorIlNS0_11use_defaultESF_SF_EEEEEEEPNSB_IJilEEESJ_lNS1_9__extrema9arg_max_fIilNSA_4lessIiEEEEEEJSI_SK_lSP_EEEvDpT0_ --------------------------
	.section	.nv.constant0._ZN6thrust24THRUST_300001_SM_1000_NS8cuda_cub4core6detail13_kernel_agentINS1_8__reduce11ReduceAgentINS0_12zip_iteratorIN4cuda3std3__45tupleIJNS0_10device_ptrIiEENS0_17counting_iteratorIlNS0_11use_defaultESF_SF_EEEEEEEPNSB_IJilEEESJ_lNS1_9__extrema9arg_max_fIilNSA_4lessIiEEEEEEJSI_SK_lSP_EEEvDpT0_,"a",@progbits
	.sectionflags	@""
	.align	4
.nv.constant0._ZN6thrust24THRUST_300001_SM_1000_NS8cuda_cub4core6detail13_kernel_agentINS1_8__reduce11ReduceAgentINS0_12zip_iteratorIN4cuda3std3__45tupleIJNS0_10device_ptrIiEENS0_17counting_iteratorIlNS0_11use_defaultESF_SF_EEEEEEEPNSB_IJilEEESJ_lNS1_9__extrema9arg_max_fIilNSA_4lessIiEEEEEEJSI_SK_lSP_EEEvDpT0_:
	.zero		929


//--------------------- .nv.constant0._ZN6thrust24THRUST_300001_SM_1000_NS8cuda_cub4core6detail13_kernel_agentINS1_8__reduce11ReduceAgentIPN4cuda3std3__45tupleIJilEEESC_SB_iNS1_9__extrema9arg_max_fIilNS9_4lessIiEEEEEEJSC_SC_iSH_EEEvDpT0_ --------------------------
	.section	.nv.constant0._ZN6thrust24THRUST_300001_SM_1000_NS8cuda_cub4core6detail13_kernel_agentINS1_8__reduce11ReduceAgentIPN4cuda3std3__45tupleIJilEEESC_SB_iNS1_9__extrema9arg_max_fIilNS9_4lessIiEEEEEEJSC_SC_iSH_EEEvDpT0_,"a",@progbits
	.sectionflags	@""
	.align	4
.nv.constant0._ZN6thrust24THRUST_300001_SM_1000_NS8cuda_cub4core6detail13_kernel_agentINS1_8__reduce11ReduceAgentIPN4cuda3std3__45tupleIJilEEESC_SB_iNS1_9__extrema9arg_max_fIilNS9_4lessIiEEEEEEJSC_SC_iSH_EEEvDpT0_:
	.zero		917


//--------------------- .nv.constant0._ZN6thrust24THRUST_300001_SM_1000_NS8cuda_cub4core6detail13_kernel_agentINS1_8__reduce10DrainAgentIiEEJN3cub18CUB_300001_SM_10009GridQueueIjEEiEEEvDpT0_ --------------------------
	.section	.nv.constant0._ZN6thrust24THRUST_300001_SM_1000_NS8cuda_cub4core6detail13_kernel_agentINS1_8__reduce10DrainAgentIiEEJN3cub18CUB_300001_SM_10009GridQueueIjEEiEEEvDpT0_,"a",@progbits
	.sectionflags	@""
	.align	4
.nv.constant0._ZN6thrust24THRUST_300001_SM_1000_NS8cuda_cub4core6detail13_kernel_agentINS1_8__reduce10DrainAgentIiEEJN3cub18CUB_300001_SM_10009GridQueueIjEEiEEEvDpT0_:
	.zero		908


//--------------------- .nv.constant0._ZN6thrust24THRUST_300001_SM_1000_NS8cuda_cub4core6detail13_kernel_agentINS1_8__reduce11ReduceAgentINS0_12zip_iteratorIN4cuda3std3__45tupleIJNS0_10device_ptrIiEENS0_17counting_iteratorIlNS0_11use_defaultESF_SF_EEEEEEEPNSB_IJilEEESJ_iNS1_9__extrema9arg_max_fIilNSA_4lessIiEEEEEEJSI_SK_iN3cub18CUB_300001_SM_100013GridEvenShareIiEENSS_9GridQueueIjEESP_EEEvDpT0_ --------------------------
	.section	.nv.constant0._ZN6thrust24THRUST_300001_SM_1000_NS8cuda_cub4core6detail13_kernel_agentINS1_8__reduce11ReduceAgentINS0_12zip_iteratorIN4cuda3std3__45tupleIJNS0_10device_ptrIiEENS0_17counting_iteratorIlNS0_11use_defaultESF_SF_EEEEEEEPNSB_IJilEEESJ_iNS1_9__extrema9arg_max_fIilNSA_4lessIiEEEEEEJSI_SK_iN3cub18CUB_300001_SM_100013GridEvenShareIiEENSS_9GridQueueIjEESP_EEEvDpT0_,"a",@progbits
	.sectionflags	@""
	.align	4
.nv.constant0._ZN6thrust24THRUST_300001_SM_1000_NS8cuda_cub4core6detail13_kernel_agentINS1_8__reduce11ReduceAgentINS0_12zip_iteratorIN4cuda3std3__45tupleIJNS0_10device_ptrIiEENS0_17counting_iteratorIlNS0_11use_defaultESF_SF_EEEEEEEPNSB_IJilEEESJ_iNS1_9__extrema9arg_max_fIilNSA_4lessIiEEEEEEJSI_SK_iN3cub18CUB_300001_SM_100013GridEvenShareIiEENSS_9GridQueueIjEESP_EEEvDpT0_:
	.zero		977


//--------------------- .nv.constant0._ZN6thrust24THRUST_300001_SM_1000_NS8cuda_cub4core6detail13_kernel_agentINS1_8__reduce11ReduceAgentINS0_12zip_iteratorIN4cuda3std3__45tupleIJNS0_10device_ptrIiEENS0_17counting_iteratorIlNS0_11use_defaultESF_SF_EEEEEEEPNSB_IJilEEESJ_iNS1_9__extrema9arg_max_fIilNSA_4lessIiEEEEEEJSI_SK_iSP_EEEvDpT0_ --------------------------
	.section	.nv.constant0._ZN6thrust24THRUST_300001_SM_1000_NS8cuda_cub4core6detail13_kernel_agentINS1_8__reduce11ReduceAgentINS0_12zip_iteratorIN4cuda3std3__45tupleIJNS0_10device_ptrIiEENS0_17counting_iteratorIlNS0_11use_defaultESF_SF_EEEEEEEPNSB_IJilEEESJ_iNS1_9__extrema9arg_max_fIilNSA_4lessIiEEEEEEJSI_SK_iSP_EEEvDpT0_,"a",@progbits
	.sectionflags	@""
	.align	4
.nv.constant0._ZN6thrust24THRUST_300001_SM_1000_NS8cuda_cub4core6detail13_kernel_agentINS1_8__reduce11ReduceAgentINS0_12zip_iteratorIN4cuda3std3__45tupleIJNS0_10device_ptrIiEENS0_17counting_iteratorIlNS0_11use_defaultESF_SF_EEEEEEEPNSB_IJilEEESJ_iNS1_9__extrema9arg_max_fIilNSA_4lessIiEEEEEEJSI_SK_iSP_EEEvDpT0_:
	.zero		925


//--------------------- .nv.constant0._Z10degreeCalcPiS_S_ii --------------------------
	.section	.nv.constant0._Z10degreeCalcPiS_S_ii,"a",@progbits
	.sectionflags	@""
	.align	4
.nv.constant0._Z10degreeCalcPiS_S_ii:
	.zero		928


//--------------------- .nv.constant0._Z17conflictDetectionPiS_S_iiS_ --------------------------
	.section	.nv.constant0._Z17conflictDetectionPiS_S_iiS_,"a",@progbits
	.sectionflags	@""
	.align	4
.nv.constant0._Z17conflictDetectionPiS_S_iiS_:
	.zero		936


//--------------------- .nv.constant0._Z15randomColouringP17curandStateXORWOWPiii --------------------------
	.section	.nv.constant0._Z15randomColouringP17curandStateXORWOWPiii,"a",@progbits
	.sectionflags	@""
	.align	4
.nv.constant0._Z15randomColouringP17curandStateXORWOWPiii:
	.zero		920


//--------------------- .nv.constant0._Z14partition_stepP17curandStateXORWOWm --------------------------
	.section	.nv.constant0._Z14partition_stepP17curandStateXORWOWm,"a",@progbits
	.sectionflags	@""
	.align	4
.nv.constant0._Z14partition_stepP17curandStateXORWOWm:
	.zero		912


//--------------------- SYMBOLS --------------------------

	.type		.nv.reservedSmem.offset0,@object
	.size		.nv.reservedSmem.offset0,0x4
	.type		.nv.reservedSmem.cap,@object
	.size		.nv.reservedSmem.cap,0x4
